	.target	sm_90a

	.elftype	@"ET_EXEC"


//--------------------- .note.nv.tkinfo           --------------------------
	.section	.note.nv.tkinfo,"",@"SHT_NOTE"
	.sectionflags	@"SHF_NOTE_NV_TKINFO"
	.tkinfo
        /*0018*/ 	.word	0x00000002
        /*0030*/ 	.string	""
        /*0030*/ 	.string	"ptxas"
        /*0030*/ 	.string	"Cuda compilation tools, release 13.0, V13.0.88"
        /*0030*/ 	.string	"Build cuda_13.0.r13.0/compiler.36424714_0"
        /*0030*/ 	.string	"-arch sm_90a -m 64 "



//--------------------- .note.nv.cuinfo           --------------------------
	.section	.note.nv.cuinfo,"",@"SHT_NOTE"
	.sectionflags	@"SHF_NOTE_NV_CUINFO"
        /*0018*/ 	.short	0x0002
        /*001a*/ 	.short	0x005a
        /*001c*/ 	.short	0x0082
	.zero		2


//--------------------- .nv.info                  --------------------------
	.section	.nv.info,"",@"SHT_CUDA_INFO"
	.align	4


	//----- nvinfo : EIATTR_REGCOUNT
	.align		4
        /*0000*/ 	.byte	0x04, 0x2f
        /*0002*/ 	.short	(.L_18 - .L_17)
	.align		4
.L_17:
        /*0004*/ 	.word	index@(_ZN7cutlass13device_kernelINS_4gemm6kernel13GemmUniversalIN4cute5tupleIJiiiiEEENS1_10collective13CollectiveMmaINS1_34MainloopSm90TmaGmmaWarpSpecializedILi4ENS5_IJNS4_1CILi2EEENSA_ILi1EEESC_EEENS1_35KernelTmaWarpSpecializedCooperativeEEENS5_IJNSA_ILi256EEENSA_ILi128EEENSA_ILi64EEEEEENS_6half_tENS5_IJlSC_lEEESK_SL_NS4_8TiledMMAINS4_8MMA_AtomIJNS4_4SM904GMMA26MMA_64x128x16_F32F16F16_SSILNSP_5MajorE0ELSR_0ELNSP_7ScaleInE1ELSS_1EEEEEENS4_6LayoutISD_NS5_IJSC_NSA_ILi0EEESW_EEEEENS5_IJNS4_10UnderscoreESZ_SZ_EEEEENS4_13SM90_TMA_LOADENS4_14ComposedLayoutINS4_7SwizzleILi3ELi4ELi3EEENS4_18smem_ptr_flag_bitsILi16EEENSV_INS5_IJNSA_ILi8EEESI_EEENS5_IJSI_SC_EEEEEEEvNS4_8identityENS4_23SM90_TMA_LOAD_MULTICASTES1C_vS1D_EENS_8epilogue10collective18CollectiveEpilogueINS1G_22Sm90TmaWarpSpecializedILi4ELi2ELi16ELb1ELb0EEEJSJ_NS5_IJSH_NSA_ILi32EEEEEESK_SL_SK_SL_NS1G_6fusion15FusionCallbacksIS1K_NS1N_13LinCombEltActINS1G_6thread4GELUESK_fSK_fLNS_15FloatRoundStyleE2EEESJ_S1M_JEEES12_NS13_INS14_ILi2ELi4ELi3EEES17_NSV_INS5_IJS18_S1L_EEENS5_IJS1L_SC_EEEEEEENS4_17SM75_U32x4_LDSM_NENS4_14SM90_TMA_STOREES1Z_NS4_17SM90_U32x4_STSM_NENS4_9Copy_AtomIJS22_SK_EEEvEEEvvEEEEvNT_6ParamsE)
        /*0008*/ 	.word	0x000000a8


	//----- nvinfo : EIATTR_FRAME_SIZE
	.align		4
.L_18:
        /*000c*/ 	.byte	0x04, 0x11
        /*000e*/ 	.short	(.L_20 - .L_19)
	.align		4
.L_19:
        /*0010*/ 	.word	index@(_ZN7cutlass13device_kernelINS_4gemm6kernel13GemmUniversalIN4cute5tupleIJiiiiEEENS1_10collective13CollectiveMmaINS1_34MainloopSm90TmaGmmaWarpSpecializedILi4ENS5_IJNS4_1CILi2EEENSA_ILi1EEESC_EEENS1_35KernelTmaWarpSpecializedCooperativeEEENS5_IJNSA_ILi256EEENSA_ILi128EEENSA_ILi64EEEEEENS_6half_tENS5_IJlSC_lEEESK_SL_NS4_8TiledMMAINS4_8MMA_AtomIJNS4_4SM904GMMA26MMA_64x128x16_F32F16F16_SSILNSP_5MajorE0ELSR_0ELNSP_7ScaleInE1ELSS_1EEEEEENS4_6LayoutISD_NS5_IJSC_NSA_ILi0EEESW_EEEEENS5_IJNS4_10UnderscoreESZ_SZ_EEEEENS4_13SM90_TMA_LOADENS4_14ComposedLayoutINS4_7SwizzleILi3ELi4ELi3EEENS4_18smem_ptr_flag_bitsILi16EEENSV_INS5_IJNSA_ILi8EEESI_EEENS5_IJSI_SC_EEEEEEEvNS4_8identityENS4_23SM90_TMA_LOAD_MULTICASTES1C_vS1D_EENS_8epilogue10collective18CollectiveEpilogueINS1G_22Sm90TmaWarpSpecializedILi4ELi2ELi16ELb1ELb0EEEJSJ_NS5_IJSH_NSA_ILi32EEEEEESK_SL_SK_SL_NS1G_6fusion15FusionCallbacksIS1K_NS1N_13LinCombEltActINS1G_6thread4GELUESK_fSK_fLNS_15FloatRoundStyleE2EEESJ_S1M_JEEES12_NS13_INS14_ILi2ELi4ELi3EEES17_NSV_INS5_IJS18_S1L_EEENS5_IJS1L_SC_EEEEEEENS4_17SM75_U32x4_LDSM_NENS4_14SM90_TMA_STOREES1Z_NS4_17SM90_U32x4_STSM_NENS4_9Copy_AtomIJS22_SK_EEEvEEEvvEEEEvNT_6ParamsE)
        /*0014*/ 	.word	0x00000000


	//----- nvinfo : EIATTR_MIN_STACK_SIZE
	.align		4
.L_20:
        /*0018*/ 	.byte	0x04, 0x12
        /*001a*/ 	.short	(.L_22 - .L_21)
	.align		4
.L_21:
        /*001c*/ 	.word	index@(_ZN7cutlass13device_kernelINS_4gemm6kernel13GemmUniversalIN4cute5tupleIJiiiiEEENS1_10collective13CollectiveMmaINS1_34MainloopSm90TmaGmmaWarpSpecializedILi4ENS5_IJNS4_1CILi2EEENSA_ILi1EEESC_EEENS1_35KernelTmaWarpSpecializedCooperativeEEENS5_IJNSA_ILi256EEENSA_ILi128EEENSA_ILi64EEEEEENS_6half_tENS5_IJlSC_lEEESK_SL_NS4_8TiledMMAINS4_8MMA_AtomIJNS4_4SM904GMMA26MMA_64x128x16_F32F16F16_SSILNSP_5MajorE0ELSR_0ELNSP_7ScaleInE1ELSS_1EEEEEENS4_6LayoutISD_NS5_IJSC_NSA_ILi0EEESW_EEEEENS5_IJNS4_10UnderscoreESZ_SZ_EEEEENS4_13SM90_TMA_LOADENS4_14ComposedLayoutINS4_7SwizzleILi3ELi4ELi3EEENS4_18smem_ptr_flag_bitsILi16EEENSV_INS5_IJNSA_ILi8EEESI_EEENS5_IJSI_SC_EEEEEEEvNS4_8identityENS4_23SM90_TMA_LOAD_MULTICASTES1C_vS1D_EENS_8epilogue10collective18CollectiveEpilogueINS1G_22Sm90TmaWarpSpecializedILi4ELi2ELi16ELb1ELb0EEEJSJ_NS5_IJSH_NSA_ILi32EEEEEESK_SL_SK_SL_NS1G_6fusion15FusionCallbacksIS1K_NS1N_13LinCombEltActINS1G_6thread4GELUESK_fSK_fLNS_15FloatRoundStyleE2EEESJ_S1M_JEEES12_NS13_INS14_ILi2ELi4ELi3EEES17_NSV_INS5_IJS18_S1L_EEENS5_IJS1L_SC_EEEEEEENS4_17SM75_U32x4_LDSM_NENS4_14SM90_TMA_STOREES1Z_NS4_17SM90_U32x4_STSM_NENS4_9Copy_AtomIJS22_SK_EEEvEEEvvEEEEvNT_6ParamsE)
        /*0020*/ 	.word	0x00000000
.L_22:


//--------------------- .nv.compat                --------------------------
	.section	.nv.compat,"",@"SHT_CUDA_COMPAT_INFO"
	.align	4
        /*0000*/ 	.byte	0x02, 0x09, 0x01, 0x00, 0x02, 0x02, 0x04, 0x00, 0x02, 0x05, 0x05, 0x00, 0x03, 0x07, 0x01, 0x01
        /*0010*/ 	.byte	0x02, 0x03, 0x01, 0x00, 0x02, 0x06, 0x01, 0x00, 0x04, 0x0b, 0x08, 0x00, 0x00, 0x00, 0x00, 0x00
        /*0020*/ 	.byte	0x00, 0x00, 0x00, 0x00


//--------------------- .nv.info._ZN7cutlass13device_kernelINS_4gemm6kernel13GemmUniversalIN4cute5tupleIJiiiiEEENS1_10collective13CollectiveMmaINS1_34MainloopSm90TmaGmmaWarpSpecializedILi4ENS5_IJNS4_1CILi2EEENSA_ILi1EEESC_EEENS1_35KernelTmaWarpSpecializedCooperativeEEENS5_IJNSA_ILi256EEENSA_ILi128EEENSA_ILi64EEEEEENS_6half_tENS5_IJlSC_lEEESK_SL_NS4_8TiledMMAINS4_8MMA_AtomIJNS4_4SM904GMMA26MMA_64x128x16_F32F16F16_SSILNSP_5MajorE0ELSR_0ELNSP_7ScaleInE1ELSS_1EEEEEENS4_6LayoutISD_NS5_IJSC_NSA_ILi0EEESW_EEEEENS5_IJNS4_10UnderscoreESZ_SZ_EEEEENS4_13SM90_TMA_LOADENS4_14ComposedLayoutINS4_7SwizzleILi3ELi4ELi3EEENS4_18smem_ptr_flag_bitsILi16EEENSV_INS5_IJNSA_ILi8EEESI_EEENS5_IJSI_SC_EEEEEEEvNS4_8identityENS4_23SM90_TMA_LOAD_MULTICASTES1C_vS1D_EENS_8epilogue10collective18CollectiveEpilogueINS1G_22Sm90TmaWarpSpecializedILi4ELi2ELi16ELb1ELb0EEEJSJ_NS5_IJSH_NSA_ILi32EEEEEESK_SL_SK_SL_NS1G_6fusion15FusionCallbacksIS1K_NS1N_13LinCombEltActINS1G_6thread4GELUESK_fSK_fLNS_15FloatRoundStyleE2EEESJ_S1M_JEEES12_NS13_INS14_ILi2ELi4ELi3EEES17_NSV_INS5_IJS18_S1L_EEENS5_IJS1L_SC_EEEEEEENS4_17SM75_U32x4_LDSM_NENS4_14SM90_TMA_STOREES1Z_NS4_17SM90_U32x4_STSM_NENS4_9Copy_AtomIJS22_SK_EEEvEEEvvEEEEvNT_6ParamsE --------------------------
	.section	.nv.info._ZN7cutlass13device_kernelINS_4gemm6kernel13GemmUniversalIN4cute5tupleIJiiiiEEENS1_10collective13CollectiveMmaINS1_34MainloopSm90TmaGmmaWarpSpecializedILi4ENS5_IJNS4_1CILi2EEENSA_ILi1EEESC_EEENS1_35KernelTmaWarpSpecializedCooperativeEEENS5_IJNSA_ILi256EEENSA_ILi128EEENSA_ILi64EEEEEENS_6half_tENS5_IJlSC_lEEESK_SL_NS4_8TiledMMAINS4_8MMA_AtomIJNS4_4SM904GMMA26MMA_64x128x16_F32F16F16_SSILNSP_5MajorE0ELSR_0ELNSP_7ScaleInE1ELSS_1EEEEEENS4_6LayoutISD_NS5_IJSC_NSA_ILi0EEESW_EEEEENS5_IJNS4_10UnderscoreESZ_SZ_EEEEENS4_13SM90_TMA_LOADENS4_14ComposedLayoutINS4_7SwizzleILi3ELi4ELi3EEENS4_18smem_ptr_flag_bitsILi16EEENSV_INS5_IJNSA_ILi8EEESI_EEENS5_IJSI_SC_EEEEEEEvNS4_8identityENS4_23SM90_TMA_LOAD_MULTICASTES1C_vS1D_EENS_8epilogue10collective18CollectiveEpilogueINS1G_22Sm90TmaWarpSpecializedILi4ELi2ELi16ELb1ELb0EEEJSJ_NS5_IJSH_NSA_ILi32EEEEEESK_SL_SK_SL_NS1G_6fusion15FusionCallbacksIS1K_NS1N_13LinCombEltActINS1G_6thread4GELUESK_fSK_fLNS_15FloatRoundStyleE2EEESJ_S1M_JEEES12_NS13_INS14_ILi2ELi4ELi3EEES17_NSV_INS5_IJS18_S1L_EEENS5_IJS1L_SC_EEEEEEENS4_17SM75_U32x4_LDSM_NENS4_14SM90_TMA_STOREES1Z_NS4_17SM90_U32x4_STSM_NENS4_9Copy_AtomIJS22_SK_EEEvEEEvvEEEEvNT_6ParamsE,"",@"SHT_CUDA_INFO"
	.sectionflags	@""
	.align	4


	//----- nvinfo : EIATTR_CUDA_API_VERSION
	.align		4
        /*0000*/ 	.byte	0x04, 0x37
        /*0002*/ 	.short	(.L_24 - .L_23)
.L_23:
        /*0004*/ 	.word	0x00000082


	//----- nvinfo : EIATTR_KPARAM_INFO
	.align		4
.L_24:
        /*0008*/ 	.byte	0x04, 0x17
        /*000a*/ 	.short	(.L_26 - .L_25)
.L_25:
        /*000c*/ 	.word	0x00000000
        /*0010*/ 	.short	0x0000
        /*0012*/ 	.short	0x0070
        /*0014*/ 	.byte	0x00, 0xf0, 0x01, 0x1c


	//----- nvinfo : EIATTR_SPARSE_MMA_MASK
	.align		4
.L_26:
        /*0018*/ 	.byte	0x03, 0x50
        /*001a*/ 	.short	0x0000


	//----- nvinfo : EIATTR_MAXREG_COUNT
	.align		4
        /*001c*/ 	.byte	0x03, 0x1b
        /*001e*/ 	.short	0x00a8


	//----- nvinfo : EIATTR_NUM_BARRIERS
	.align		4
        /*0020*/ 	.byte	0x02, 0x4c
        /*0022*/ 	.byte	0x02
	.zero		1


	//----- nvinfo : EIATTR_EXTERNS
	.align		4
        /*0024*/ 	.byte	0x04, 0x0f
        /*0026*/ 	.short	(.L_28 - .L_27)


	//   ....[0]....
	.align		4
.L_27:
        /*0028*/ 	.word	index@(__assertfail)


	//----- nvinfo : EIATTR_MERCURY_ISA_VERSION
	.align		4
.L_28:
        /*002c*/ 	.byte	0x03, 0x5f
        /*002e*/ 	.short	0x0101


	//----- nvinfo : EIATTR_INT_WARP_WIDE_INSTR_OFFSETS
	.align		4
        /*0030*/ 	.byte	0x04, 0x31
        /*0032*/ 	.short	(.L_30 - .L_29)


	//   ....[0]....
.L_29:
        /*0034*/ 	.word	0x00000a50


	//   ....[1]....
        /*0038*/ 	.word	0x00000a60


	//   ....[2]....
        /*003c*/ 	.word	0x00000bb0


	//----- nvinfo : EIATTR_COOP_GROUP_MASK_REGIDS
	.align		4
.L_30:
        /*0040*/ 	.byte	0x04, 0x29
        /*0042*/ 	.short	(.L_32 - .L_31)


	//   ....[0]....
.L_31:
        /*0044*/ 	.word	0xffffffff


	//   ....[1]....
        /*0048*/ 	.word	0xffffffff


	//   ....[2]....
        /*004c*/ 	.word	0xffffffff


	//   ....[3]....
        /*0050*/ 	.word	0xffffffff


	//   ....[4]....
        /*0054*/ 	.word	0xffffffff


	//   ....[5]....
        /*0058*/ 	.word	0xffffffff


	//   ....[6]....
        /*005c*/ 	.word	0xffffffff


	//----- nvinfo : EIATTR_COOP_GROUP_INSTR_OFFSETS
	.align		4
.L_32:
        /*0060*/ 	.byte	0x04, 0x28
        /*0062*/ 	.short	(.L_34 - .L_33)


	//   ....[0]....
.L_33:
        /*0064*/ 	.word	0x00000050


	//   ....[1]....
        /*0068*/ 	.word	0x00000080


	//   ....[2]....
        /*006c*/ 	.word	0x000004f0


	//   ....[3]....
        /*0070*/ 	.word	0x000006e0


	//   ....[4]....
        /*0074*/ 	.word	0x000008a0


	//   ....[5]....
        /*0078*/ 	.word	0x00000d40


	//   ....[6]....
        /*007c*/ 	.word	0x00001830


	//----- nvinfo : EIATTR_REG_RECONFIG
	.align		4
.L_34:
        /*0080*/ 	.byte	0x01, 0x54
	.zero		2


	//----- nvinfo : EIATTR_SYSCALL_OFFSETS
	.align		4
        /*0084*/ 	.byte	0x04, 0x46
        /*0086*/ 	.short	(.L_36 - .L_35)


	//   ....[0]....
.L_35:
        /*0088*/ 	.word	0x00001a00


	//   ....[1]....
        /*008c*/ 	.word	0x000026a0


	//   ....[2]....
        /*0090*/ 	.word	0x00002790


	//----- nvinfo : EIATTR_MBARRIER_INSTR_OFFSETS
	.align		4
.L_36:
        /*0094*/ 	.byte	0x04, 0x39
        /*0096*/ 	.short	(.L_38 - .L_37)


	//   ....[0]....
.L_37:
        /*0098*/ 	.word	0x00000650
        /*009c*/ 	.word	0x000000ff
        /*00a0*/ 	.word	0x00000000
        /*00a4*/ 	.short	0x0100
        /*00a6*/ 	.byte	0x08
	.zero		1


	//   ....[1]....
        /*00a8*/ 	.word	0x00000660
        /*00ac*/ 	.word	0x000000ff
        /*00b0*/ 	.word	0x00000020
        /*00b4*/ 	.short	0x0100
        /*00b6*/ 	.byte	0x08
	.zero		1


	//   ....[2]....
        /*00b8*/ 	.word	0x00000670
        /*00bc*/ 	.word	0x000000ff
        /*00c0*/ 	.word	0x00000008
        /*00c4*/ 	.short	0x0100
        /*00c6*/ 	.byte	0x08
	.zero		1


	//   ....[3]....
        /*00c8*/ 	.word	0x00000680
        /*00cc*/ 	.word	0x000000ff
        /*00d0*/ 	.word	0x00000028
        /*00d4*/ 	.short	0x0100
        /*00d6*/ 	.byte	0x08
	.zero		1


	//   ....[4]....
        /*00d8*/ 	.word	0x00000690
        /*00dc*/ 	.word	0x000000ff
        /*00e0*/ 	.word	0x00000010
        /*00e4*/ 	.short	0x0100
        /*00e6*/ 	.byte	0x08
	.zero		1


	//   ....[5]....
        /*00e8*/ 	.word	0x000006a0
        /*00ec*/ 	.word	0x000000ff
        /*00f0*/ 	.word	0x00000030
        /*00f4*/ 	.short	0x0100
        /*00f6*/ 	.byte	0x08
	.zero		1


	//   ....[6]....
        /*00f8*/ 	.word	0x000006b0
        /*00fc*/ 	.word	0x000000ff
        /*0100*/ 	.word	0x00000018
        /*0104*/ 	.short	0x0100
        /*0106*/ 	.byte	0x08
	.zero		1


	//   ....[7]....
        /*0108*/ 	.word	0x000006c0
        /*010c*/ 	.word	0x000000ff
        /*0110*/ 	.word	0x00000038
        /*0114*/ 	.short	0x0100
        /*0116*/ 	.byte	0x08
	.zero		1


	//   ....[8]....
        /*0118*/ 	.word	0x000007f0
        /*011c*/ 	.word	0x000000ff
        /*0120*/ 	.word	0x00000040
        /*0124*/ 	.short	0x0100
        /*0126*/ 	.byte	0x08
	.zero		1


	//   ....[9]....
        /*0128*/ 	.word	0x00000800
        /*012c*/ 	.word	0x000000ff
        /*0130*/ 	.word	0x00000060
        /*0134*/ 	.short	0x0100
        /*0136*/ 	.byte	0x08
	.zero		1


	//   ....[10]....
        /*0138*/ 	.word	0x00000810
        /*013c*/ 	.word	0x000000ff
        /*0140*/ 	.word	0x00000048
        /*0144*/ 	.short	0x0100
        /*0146*/ 	.byte	0x08
	.zero		1


	//   ....[11]....
        /*0148*/ 	.word	0x00000820
        /*014c*/ 	.word	0x000000ff
        /*0150*/ 	.word	0x00000068
        /*0154*/ 	.short	0x0100
        /*0156*/ 	.byte	0x08
	.zero		1


	//   ....[12]....
        /*0158*/ 	.word	0x00000830
        /*015c*/ 	.word	0x000000ff
        /*0160*/ 	.word	0x00000050
        /*0164*/ 	.short	0x0100
        /*0166*/ 	.byte	0x08
	.zero		1


	//   ....[13]....
        /*0168*/ 	.word	0x00000840
        /*016c*/ 	.word	0x000000ff
        /*0170*/ 	.word	0x00000070
        /*0174*/ 	.short	0x0100
        /*0176*/ 	.byte	0x08
	.zero		1


	//   ....[14]....
        /*0178*/ 	.word	0x00000850
        /*017c*/ 	.word	0x000000ff
        /*0180*/ 	.word	0x00000058
        /*0184*/ 	.short	0x0100
        /*0186*/ 	.byte	0x08
	.zero		1


	//   ....[15]....
        /*0188*/ 	.word	0x00000860
        /*018c*/ 	.word	0x000000ff
        /*0190*/ 	.word	0x00000078
        /*0194*/ 	.short	0x0100
        /*0196*/ 	.byte	0x08
	.zero		1


	//   ....[16]....
        /*0198*/ 	.word	0x00000c10
        /*019c*/ 	.word	0x000000ff
        /*01a0*/ 	.word	0x00000080
        /*01a4*/ 	.short	0x0100
        /*01a6*/ 	.byte	0x06
	.zero		1


	//   ....[17]....
        /*01a8*/ 	.word	0x00000cb0
        /*01ac*/ 	.word	0x000000ff
        /*01b0*/ 	.word	0x00000088
        /*01b4*/ 	.short	0x0100
        /*01b6*/ 	.byte	0x06
	.zero		1


	//   ....[18]....
        /*01b8*/ 	.word	0x00001a80
        /*01bc*/ 	.word	0x00000004
        /*01c0*/ 	.word	0x00000000
        /*01c4*/ 	.short	0x010a
        /*01c6*/ 	.byte	0x3f
	.zero		1


	//   ....[19]....
        /*01c8*/ 	.word	0x00001af0
        /*01cc*/ 	.word	0x00000004
        /*01d0*/ 	.word	0x00000000
        /*01d4*/ 	.short	0x010a
        /*01d6*/ 	.byte	0x3f
	.zero		1


	//   ....[20]....
        /*01d8*/ 	.word	0x00001f30
        /*01dc*/ 	.word	0x000000ff
        /*01e0*/ 	.word	0x00000000
        /*01e4*/ 	.short	0x010a
        /*01e6*/ 	.byte	0x04
	.zero		1


	//   ....[21]....
        /*01e8*/ 	.word	0x00001f70
        /*01ec*/ 	.word	0x000000ff
        /*01f0*/ 	.word	0x00000000
        /*01f4*/ 	.short	0x010a
        /*01f6*/ 	.byte	0x04
	.zero		1


	//   ....[22]....
        /*01f8*/ 	.word	0x00002320
        /*01fc*/ 	.word	0x00000005
        /*0200*/ 	.word	0x00000000
        /*0204*/ 	.short	0x0101
        /*0206*/ 	.byte	0x3f
	.zero		1


	//   ....[23]....
        /*0208*/ 	.word	0x000024f0
        /*020c*/ 	.word	0x00000003
        /*0210*/ 	.word	0x00000000
        /*0214*/ 	.short	0x0101
        /*0216*/ 	.byte	0x3f
	.zero		1


	//   ....[24]....
        /*0218*/ 	.word	0x00002c50
        /*021c*/ 	.word	0x000000ff
        /*0220*/ 	.word	0x00000040
        /*0224*/ 	.short	0x010a
        /*0226*/ 	.byte	0x33
	.zero		1


	//   ....[25]....
        /*0228*/ 	.word	0x00004e80
        /*022c*/ 	.word	0x000000ff
        /*0230*/ 	.word	0x00000000
        /*0234*/ 	.short	0x0101
        /*0236*/ 	.byte	0x04
	.zero		1


	//   ....[26]....
        /*0238*/ 	.word	0x00004f70
        /*023c*/ 	.word	0x0000005c
        /*0240*/ 	.word	0x00000040
        /*0244*/ 	.short	0x010a
        /*0246*/ 	.byte	0x3f
	.zero		1


	//   ....[27]....
        /*0248*/ 	.word	0x00006ea0
        /*024c*/ 	.word	0x000000ff
        /*0250*/ 	.word	0x00000000
        /*0254*/ 	.short	0x0101
        /*0256*/ 	.byte	0x04
	.zero		1


	//   ....[28]....
        /*0258*/ 	.word	0x00006fa0
        /*025c*/ 	.word	0x00000018
        /*0260*/ 	.word	0x00000040
        /*0264*/ 	.short	0x010a
        /*0266*/ 	.byte	0x3f
	.zero		1


	//   ....[29]....
        /*0268*/ 	.word	0x00008f00
        /*026c*/ 	.word	0x000000ff
        /*0270*/ 	.word	0x00000000
        /*0274*/ 	.short	0x0101
        /*0276*/ 	.byte	0x04
	.zero		1


	//   ....[30]....
        /*0278*/ 	.word	0x00008ff0
        /*027c*/ 	.word	0x0000001c
        /*0280*/ 	.word	0x00000040
        /*0284*/ 	.short	0x010a
        /*0286*/ 	.byte	0x3f
	.zero		1


	//   ....[31]....
        /*0288*/ 	.word	0x0000af60
        /*028c*/ 	.word	0x000000ff
        /*0290*/ 	.word	0x00000000
        /*0294*/ 	.short	0x0101
        /*0296*/ 	.byte	0x04
	.zero		1


	//   ....[32]....
        /*0298*/ 	.word	0x0000b050
        /*029c*/ 	.word	0x0000001c
        /*02a0*/ 	.word	0x00000040
        /*02a4*/ 	.short	0x010a
        /*02a6*/ 	.byte	0x3f
	.zero		1


	//   ....[33]....
        /*02a8*/ 	.word	0x0000cfa0
        /*02ac*/ 	.word	0x000000ff
        /*02b0*/ 	.word	0x00000000
        /*02b4*/ 	.short	0x0101
        /*02b6*/ 	.byte	0x04
	.zero		1


	//   ....[34]....
        /*02b8*/ 	.word	0x0000d090
        /*02bc*/ 	.word	0x0000001c
        /*02c0*/ 	.word	0x00000040
        /*02c4*/ 	.short	0x010a
        /*02c6*/ 	.byte	0x3f
	.zero		1


	//   ....[35]....
        /*02c8*/ 	.word	0x0000efe0
        /*02cc*/ 	.word	0x000000ff
        /*02d0*/ 	.word	0x00000000
        /*02d4*/ 	.short	0x0101
        /*02d6*/ 	.byte	0x04
	.zero		1


	//   ....[36]....
        /*02d8*/ 	.word	0x0000f0d0
        /*02dc*/ 	.word	0x00000019
        /*02e0*/ 	.word	0x00000040
        /*02e4*/ 	.short	0x010a
        /*02e6*/ 	.byte	0x3f
	.zero		1


	//   ....[37]....
        /*02e8*/ 	.word	0x00011020
        /*02ec*/ 	.word	0x000000ff
        /*02f0*/ 	.word	0x00000000
        /*02f4*/ 	.short	0x0101
        /*02f6*/ 	.byte	0x04
	.zero		1


	//   ....[38]....
        /*02f8*/ 	.word	0x00011110
        /*02fc*/ 	.word	0x00000019
        /*0300*/ 	.word	0x00000040
        /*0304*/ 	.short	0x010a
        /*0306*/ 	.byte	0x3f
	.zero		1


	//   ....[39]....
        /*0308*/ 	.word	0x00013010
        /*030c*/ 	.word	0x000000ff
        /*0310*/ 	.word	0x00000000
        /*0314*/ 	.short	0x0101
        /*0316*/ 	.byte	0x04
	.zero		1


	//   ....[40]....
        /*0318*/ 	.word	0x00013950
        /*031c*/ 	.word	0x000000ff
        /*0320*/ 	.word	0x00000000
        /*0324*/ 	.short	0x0101
        /*0326*/ 	.byte	0x04
	.zero		1


	//   ....[41]....
        /*0328*/ 	.word	0x00013fc0
        /*032c*/ 	.word	0x000000ff
        /*0330*/ 	.word	0x00000088
        /*0334*/ 	.short	0x010a
        /*0336*/ 	.byte	0x04
	.zero		1


	//   ....[42]....
        /*0338*/ 	.word	0x000143f0
        /*033c*/ 	.word	0x000000ff
        /*0340*/ 	.word	0x00000060
        /*0344*/ 	.short	0x010a
        /*0346*/ 	.byte	0x0d
	.zero		1


	//   ....[43]....
        /*0348*/ 	.word	0x000144e0
        /*034c*/ 	.word	0x000000ff
        /*0350*/ 	.word	0x00000040
        /*0354*/ 	.short	0x010b
        /*0356*/ 	.byte	0x0d
	.zero		1


	//   ....[44]....
        /*0358*/ 	.word	0x00014540
        /*035c*/ 	.word	0x000000ff
        /*0360*/ 	.word	0x00000000
        /*0364*/ 	.short	0x0101
        /*0366*/ 	.byte	0x10
	.zero		1


	//   ....[45]....
        /*0368*/ 	.word	0x00014570
        /*036c*/ 	.word	0x000000ff
        /*0370*/ 	.word	0x00000068
        /*0374*/ 	.short	0x010a
        /*0376*/ 	.byte	0x0d
	.zero		1


	//   ....[46]....
        /*0378*/ 	.word	0x00014680
        /*037c*/ 	.word	0x000000ff
        /*0380*/ 	.word	0x00000048
        /*0384*/ 	.short	0x010b
        /*0386*/ 	.byte	0x0d
	.zero		1


	//   ....[47]....
        /*0388*/ 	.word	0x000146f0
        /*038c*/ 	.word	0x000000ff
        /*0390*/ 	.word	0x00000000
        /*0394*/ 	.short	0x0101
        /*0396*/ 	.byte	0x14
	.zero		1


	//   ....[48]....
        /*0398*/ 	.word	0x00014720
        /*039c*/ 	.word	0x000000ff
        /*03a0*/ 	.word	0x00000070
        /*03a4*/ 	.short	0x010a
        /*03a6*/ 	.byte	0x0d
	.zero		1


	//   ....[49]....
        /*03a8*/ 	.word	0x00014820
        /*03ac*/ 	.word	0x000000ff
        /*03b0*/ 	.word	0x00000050
        /*03b4*/ 	.short	0x010b
        /*03b6*/ 	.byte	0x0d
	.zero		1


	//   ....[50]....
        /*03b8*/ 	.word	0x00014880
        /*03bc*/ 	.word	0x000000ff
        /*03c0*/ 	.word	0x00000000
        /*03c4*/ 	.short	0x0101
        /*03c6*/ 	.byte	0x1d
	.zero		1


	//   ....[51]....
        /*03c8*/ 	.word	0x000148b0
        /*03cc*/ 	.word	0x000000ff
        /*03d0*/ 	.word	0x00000078
        /*03d4*/ 	.short	0x010a
        /*03d6*/ 	.byte	0x0d
	.zero		1


	//   ....[52]....
        /*03d8*/ 	.word	0x000149b0
        /*03dc*/ 	.word	0x000000ff
        /*03e0*/ 	.word	0x00000058
        /*03e4*/ 	.short	0x010b
        /*03e6*/ 	.byte	0x0d
	.zero		1


	//   ....[53]....
        /*03e8*/ 	.word	0x00014a20
        /*03ec*/ 	.word	0x000000ff
        /*03f0*/ 	.word	0x00000000
        /*03f4*/ 	.short	0x0101
        /*03f6*/ 	.byte	0x1e
	.zero		1


	//   ....[54]....
        /*03f8*/ 	.word	0x00014a60
        /*03fc*/ 	.word	0x000000ff
        /*0400*/ 	.word	0x00000060
        /*0404*/ 	.short	0x010a
        /*0406*/ 	.byte	0x0d
	.zero		1


	//   ....[55]....
        /*0408*/ 	.word	0x00014b50
        /*040c*/ 	.word	0x000000ff
        /*0410*/ 	.word	0x00000040
        /*0414*/ 	.short	0x010b
        /*0416*/ 	.byte	0x0d
	.zero		1


	//   ....[56]....
        /*0418*/ 	.word	0x00014b90
        /*041c*/ 	.word	0x000000ff
        /*0420*/ 	.word	0x00000000
        /*0424*/ 	.short	0x0101
        /*0426*/ 	.byte	0x10
	.zero		1


	//   ....[57]....
        /*0428*/ 	.word	0x00014bc0
        /*042c*/ 	.word	0x000000ff
        /*0430*/ 	.word	0x00000068
        /*0434*/ 	.short	0x010a
        /*0436*/ 	.byte	0x0d
	.zero		1


	//   ....[58]....
        /*0438*/ 	.word	0x00014cc0
        /*043c*/ 	.word	0x000000ff
        /*0440*/ 	.word	0x00000048
        /*0444*/ 	.short	0x010b
        /*0446*/ 	.byte	0x0d
	.zero		1


	//   ....[59]....
        /*0448*/ 	.word	0x00014d00
        /*044c*/ 	.word	0x000000ff
        /*0450*/ 	.word	0x00000000
        /*0454*/ 	.short	0x0101
        /*0456*/ 	.byte	0x14
	.zero		1


	//   ....[60]....
        /*0458*/ 	.word	0x00014d40
        /*045c*/ 	.word	0x000000ff
        /*0460*/ 	.word	0x00000070
        /*0464*/ 	.short	0x010a
        /*0466*/ 	.byte	0x0d
	.zero		1


	//   ....[61]....
        /*0468*/ 	.word	0x00014e20
        /*046c*/ 	.word	0x000000ff
        /*0470*/ 	.word	0x00000050
        /*0474*/ 	.short	0x010b
        /*0476*/ 	.byte	0x0d
	.zero		1


	//   ....[62]....
        /*0478*/ 	.word	0x00014e60
        /*047c*/ 	.word	0x000000ff
        /*0480*/ 	.word	0x00000000
        /*0484*/ 	.short	0x0101
        /*0486*/ 	.byte	0x1d
	.zero		1


	//   ....[63]....
        /*0488*/ 	.word	0x00014e90
        /*048c*/ 	.word	0x000000ff
        /*0490*/ 	.word	0x00000078
        /*0494*/ 	.short	0x010a
        /*0496*/ 	.byte	0x0d
	.zero		1


	//   ....[64]....
        /*0498*/ 	.word	0x00014f90
        /*049c*/ 	.word	0x000000ff
        /*04a0*/ 	.word	0x00000058
        /*04a4*/ 	.short	0x010b
        /*04a6*/ 	.byte	0x0d
	.zero		1


	//   ....[65]....
        /*04a8*/ 	.word	0x00014fe0
        /*04ac*/ 	.word	0x000000ff
        /*04b0*/ 	.word	0x00000000
        /*04b4*/ 	.short	0x0101
        /*04b6*/ 	.byte	0x1e
	.zero		1


	//   ....[66]....
        /*04b8*/ 	.word	0x00015690
        /*04bc*/ 	.word	0x00000000
        /*04c0*/ 	.word	0x00000060
        /*04c4*/ 	.short	0x010a
        /*04c6*/ 	.byte	0x3f
	.zero		1


	//   ....[67]....
        /*04c8*/ 	.word	0x000156d0
        /*04cc*/ 	.word	0x00000000
        /*04d0*/ 	.word	0x00000068
        /*04d4*/ 	.short	0x010a
        /*04d6*/ 	.byte	0x3f
	.zero		1


	//   ....[68]....
        /*04d8*/ 	.word	0x00015710
        /*04dc*/ 	.word	0x00000000
        /*04e0*/ 	.word	0x00000070
        /*04e4*/ 	.short	0x010a
        /*04e6*/ 	.byte	0x3f
	.zero		1


	//   ....[69]....
        /*04e8*/ 	.word	0x00015770
        /*04ec*/ 	.word	0x00000000
        /*04f0*/ 	.word	0x00000078
        /*04f4*/ 	.short	0x010a
        /*04f6*/ 	.byte	0x3f
	.zero		1


	//   ....[70]....
        /*04f8*/ 	.word	0x00015ad0
        /*04fc*/ 	.word	0x0000000f
        /*0500*/ 	.word	0x00000020
        /*0504*/ 	.short	0x010a
        /*0506*/ 	.byte	0x3f
	.zero		1


	//   ....[71]....
        /*0508*/ 	.word	0x00015e90
        /*050c*/ 	.word	0x00000004
        /*0510*/ 	.word	0x00000088
        /*0514*/ 	.short	0x0101
        /*0516*/ 	.byte	0x3f
	.zero		1


	//   ....[72]....
        /*0518*/ 	.word	0x000165c0
        /*051c*/ 	.word	0x00000005
        /*0520*/ 	.word	0x00000000
        /*0524*/ 	.short	0x010a
        /*0526*/ 	.byte	0x3f
	.zero		1


	//   ....[73]....
        /*0528*/ 	.word	0x00016640
        /*052c*/ 	.word	0x00000007
        /*0530*/ 	.word	0x00000000
        /*0534*/ 	.short	0x010a
        /*0536*/ 	.byte	0x3f
	.zero		1


	//   ....[74]....
        /*0538*/ 	.word	0x000166d0
        /*053c*/ 	.word	0x00000006
        /*0540*/ 	.word	0x00000000
        /*0544*/ 	.short	0x010a
        /*0546*/ 	.byte	0x3f
	.zero		1


	//   ....[75]....
        /*0548*/ 	.word	0x00016760
        /*054c*/ 	.word	0x00000003
        /*0550*/ 	.word	0x00000000
        /*0554*/ 	.short	0x010a
        /*0556*/ 	.byte	0x3f
	.zero		1


	//   ....[76]....
        /*0558*/ 	.word	0x000167c0
        /*055c*/ 	.word	0x00000004
        /*0560*/ 	.word	0x00000000
        /*0564*/ 	.short	0x010a
        /*0566*/ 	.byte	0x3f
	.zero		1


	//   ....[77]....
        /*0568*/ 	.word	0x00016820
        /*056c*/ 	.word	0x00000005
        /*0570*/ 	.word	0x00000000
        /*0574*/ 	.short	0x010a
        /*0576*/ 	.byte	0x3f
	.zero		1


	//   ....[78]....
        /*0578*/ 	.word	0x00016880
        /*057c*/ 	.word	0x00000004
        /*0580*/ 	.word	0x00000040
        /*0584*/ 	.short	0x010a
        /*0586*/ 	.byte	0x3f
	.zero		1


	//   ....[79]....
        /*0588*/ 	.word	0x000168d0
        /*058c*/ 	.word	0x0000005c
        /*0590*/ 	.word	0x00000040
        /*0594*/ 	.short	0x010a
        /*0596*/ 	.byte	0x3f
	.zero		1


	//   ....[80]....
        /*0598*/ 	.word	0x00016920
        /*059c*/ 	.word	0x00000018
        /*05a0*/ 	.word	0x00000040
        /*05a4*/ 	.short	0x010a
        /*05a6*/ 	.byte	0x3f
	.zero		1


	//   ....[81]....
        /*05a8*/ 	.word	0x00016970
        /*05ac*/ 	.word	0x0000001c
        /*05b0*/ 	.word	0x00000040
        /*05b4*/ 	.short	0x010a
        /*05b6*/ 	.byte	0x3f
	.zero		1


	//   ....[82]....
        /*05b8*/ 	.word	0x000169c0
        /*05bc*/ 	.word	0x0000001c
        /*05c0*/ 	.word	0x00000040
        /*05c4*/ 	.short	0x010a
        /*05c6*/ 	.byte	0x3f
	.zero		1


	//   ....[83]....
        /*05c8*/ 	.word	0x00016a10
        /*05cc*/ 	.word	0x0000001c
        /*05d0*/ 	.word	0x00000040
        /*05d4*/ 	.short	0x010a
        /*05d6*/ 	.byte	0x3f
	.zero		1


	//   ....[84]....
        /*05d8*/ 	.word	0x00016a60
        /*05dc*/ 	.word	0x00000019
        /*05e0*/ 	.word	0x00000040
        /*05e4*/ 	.short	0x010a
        /*05e6*/ 	.byte	0x3f
	.zero		1


	//   ....[85]....
        /*05e8*/ 	.word	0x00016ab0
        /*05ec*/ 	.word	0x00000019
        /*05f0*/ 	.word	0x00000040
        /*05f4*/ 	.short	0x010a
        /*05f6*/ 	.byte	0x3f
	.zero		1


	//   ....[86]....
        /*05f8*/ 	.word	0x00016b10
        /*05fc*/ 	.word	0x00000003
        /*0600*/ 	.word	0x00000088
        /*0604*/ 	.short	0x010a
        /*0606*/ 	.byte	0x3f
	.zero		1


	//   ....[87]....
        /*0608*/ 	.word	0x00016b70
        /*060c*/ 	.word	0x00000005
        /*0610*/ 	.word	0x00000060
        /*0614*/ 	.short	0x010a
        /*0616*/ 	.byte	0x3f
	.zero		1


	//   ....[88]....
        /*0618*/ 	.word	0x00016bd0
        /*061c*/ 	.word	0x00000005
        /*0620*/ 	.word	0x00000068
        /*0624*/ 	.short	0x010a
        /*0626*/ 	.byte	0x3f
	.zero		1


	//   ....[89]....
        /*0628*/ 	.word	0x00016c30
        /*062c*/ 	.word	0x00000005
        /*0630*/ 	.word	0x00000070
        /*0634*/ 	.short	0x010a
        /*0636*/ 	.byte	0x3f
	.zero		1


	//   ....[90]....
        /*0638*/ 	.word	0x00016c90
        /*063c*/ 	.word	0x00000005
        /*0640*/ 	.word	0x00000078
        /*0644*/ 	.short	0x010a
        /*0646*/ 	.byte	0x3f
	.zero		1


	//   ....[91]....
        /*0648*/ 	.word	0x00016cf0
        /*064c*/ 	.word	0x00000005
        /*0650*/ 	.word	0x00000060
        /*0654*/ 	.short	0x010a
        /*0656*/ 	.byte	0x3f
	.zero		1


	//   ....[92]....
        /*0658*/ 	.word	0x00016d50
        /*065c*/ 	.word	0x00000005
        /*0660*/ 	.word	0x00000068
        /*0664*/ 	.short	0x010a
        /*0666*/ 	.byte	0x3f
	.zero		1


	//   ....[93]....
        /*0668*/ 	.word	0x00016db0
        /*066c*/ 	.word	0x00000005
        /*0670*/ 	.word	0x00000070
        /*0674*/ 	.short	0x010a
        /*0676*/ 	.byte	0x3f
	.zero		1


	//   ....[94]....
        /*0678*/ 	.word	0x00016e10
        /*067c*/ 	.word	0x00000005
        /*0680*/ 	.word	0x00000078
        /*0684*/ 	.short	0x010a
        /*0686*/ 	.byte	0x3f
	.zero		1


	//   ....[95]....
        /*0688*/ 	.word	0x00016e60
        /*068c*/ 	.word	0x00000000
        /*0690*/ 	.word	0x00000060
        /*0694*/ 	.short	0x010a
        /*0696*/ 	.byte	0x3f
	.zero		1


	//   ....[96]....
        /*0698*/ 	.word	0x00016eb0
        /*069c*/ 	.word	0x00000000
        /*06a0*/ 	.word	0x00000068
        /*06a4*/ 	.short	0x010a
        /*06a6*/ 	.byte	0x3f
	.zero		1


	//   ....[97]....
        /*06a8*/ 	.word	0x00016f00
        /*06ac*/ 	.word	0x00000000
        /*06b0*/ 	.word	0x00000070
        /*06b4*/ 	.short	0x010a
        /*06b6*/ 	.byte	0x3f
	.zero		1


	//   ....[98]....
        /*06b8*/ 	.word	0x00016fd0
        /*06bc*/ 	.word	0x0000000f
        /*06c0*/ 	.word	0x00000020
        /*06c4*/ 	.short	0x010a
        /*06c6*/ 	.byte	0x3f
	.zero		1


	//   ....[99]....
        /*06c8*/ 	.word	0x000170a0
        /*06cc*/ 	.word	0x00000005
        /*06d0*/ 	.word	0x00000000
        /*06d4*/ 	.short	0x010a
        /*06d6*/ 	.byte	0x3f
	.zero		1


	//   ....[100]....
        /*06d8*/ 	.word	0x000170f0
        /*06dc*/ 	.word	0x00000007
        /*06e0*/ 	.word	0x00000000
        /*06e4*/ 	.short	0x010a
        /*06e6*/ 	.byte	0x3f
	.zero		1


	//   ....[101]....
        /*06e8*/ 	.word	0x00017140
        /*06ec*/ 	.word	0x00000006
        /*06f0*/ 	.word	0x00000000
        /*06f4*/ 	.short	0x010a
        /*06f6*/ 	.byte	0x3f
	.zero		1


	//----- nvinfo : EIATTR_NUM_MBARRIERS
	.align		4
.L_38:
        /*06f8*/ 	.byte	0x03, 0x38
        /*06fa*/ 	.short	0x0012


	//----- nvinfo : EIATTR_EXIT_INSTR_OFFSETS
	.align		4
        /*06fc*/ 	.byte	0x04, 0x1c
        /*06fe*/ 	.short	(.L_40 - .L_39)


	//   ....[0]....
.L_39:
        /*0700*/ 	.word	0x000167b0


	//----- nvinfo : EIATTR_MAX_THREADS
	.align		4
.L_40:
        /*0704*/ 	.byte	0x04, 0x05
        /*0706*/ 	.short	(.L_42 - .L_41)
.L_41:
        /*0708*/ 	.word	0x00000180
        /*070c*/ 	.word	0x00000001
        /*0710*/ 	.word	0x00000001


	//----- nvinfo : EIATTR_CRS_STACK_SIZE
	.align		4
.L_42:
        /*0714*/ 	.byte	0x04, 0x1e
        /*0716*/ 	.short	(.L_44 - .L_43)
.L_43:
        /*0718*/ 	.word	0x00000000


	//----- nvinfo : EIATTR_CBANK_PARAM_SIZE
	.align		4
.L_44:
        /*071c*/ 	.byte	0x03, 0x19
        /*071e*/ 	.short	0x0770


	//----- nvinfo : EIATTR_PARAM_CBANK
	.align		4
        /*0720*/ 	.byte	0x04, 0x0a
        /*0722*/ 	.short	(.L_46 - .L_45)
	.align		4
.L_45:
        /*0724*/ 	.word	index@(.nv.constant0._ZN7cutlass13device_kernelINS_4gemm6kernel13GemmUniversalIN4cute5tupleIJiiiiEEENS1_10collective13CollectiveMmaINS1_34MainloopSm90TmaGmmaWarpSpecializedILi4ENS5_IJNS4_1CILi2EEENSA_ILi1EEESC_EEENS1_35KernelTmaWarpSpecializedCooperativeEEENS5_IJNSA_ILi256EEENSA_ILi128EEENSA_ILi64EEEEEENS_6half_tENS5_IJlSC_lEEESK_SL_NS4_8TiledMMAINS4_8MMA_AtomIJNS4_4SM904GMMA26MMA_64x128x16_F32F16F16_SSILNSP_5MajorE0ELSR_0ELNSP_7ScaleInE1ELSS_1EEEEEENS4_6LayoutISD_NS5_IJSC_NSA_ILi0EEESW_EEEEENS5_IJNS4_10UnderscoreESZ_SZ_EEEEENS4_13SM90_TMA_LOADENS4_14ComposedLayoutINS4_7SwizzleILi3ELi4ELi3EEENS4_18smem_ptr_flag_bitsILi16EEENSV_INS5_IJNSA_ILi8EEESI_EEENS5_IJSI_SC_EEEEEEEvNS4_8identityENS4_23SM90_TMA_LOAD_MULTICASTES1C_vS1D_EENS_8epilogue10collective18CollectiveEpilogueINS1G_22Sm90TmaWarpSpecializedILi4ELi2ELi16ELb1ELb0EEEJSJ_NS5_IJSH_NSA_ILi32EEEEEESK_SL_SK_SL_NS1G_6fusion15FusionCallbacksIS1K_NS1N_13LinCombEltActINS1G_6thread4GELUESK_fSK_fLNS_15FloatRoundStyleE2EEESJ_S1M_JEEES12_NS13_INS14_ILi2ELi4ELi3EEES17_NSV_INS5_IJS18_S1L_EEENS5_IJS1L_SC_EEEEEEENS4_17SM75_U32x4_LDSM_NENS4_14SM90_TMA_STOREES1Z_NS4_17SM90_U32x4_STSM_NENS4_9Copy_AtomIJS22_SK_EEEvEEEvvEEEEvNT_6ParamsE)
        /*0728*/ 	.short	0x0210
        /*072a*/ 	.short	0x0770


	//----- nvinfo : EIATTR_SW_WAR
	.align		4
.L_46:
        /*072c*/ 	.byte	0x04, 0x36
        /*072e*/ 	.short	(.L_48 - .L_47)
.L_47:
        /*0730*/ 	.word	0x00000008
.L_48:


//--------------------- .nv.callgraph             --------------------------
	.section	.nv.callgraph,"",@"SHT_CUDA_CALLGRAPH"
	.align	4
	.sectionentsize	8
	.align		4
        /*0000*/ 	.word	0x00000000
	.align		4
        /*0004*/ 	.word	0xffffffff
	.align		4
        /*0008*/ 	.word	index@(_ZN7cutlass13device_kernelINS_4gemm6kernel13GemmUniversalIN4cute5tupleIJiiiiEEENS1_10collective13CollectiveMmaINS1_34MainloopSm90TmaGmmaWarpSpecializedILi4ENS5_IJNS4_1CILi2EEENSA_ILi1EEESC_EEENS1_35KernelTmaWarpSpecializedCooperativeEEENS5_IJNSA_ILi256EEENSA_ILi128EEENSA_ILi64EEEEEENS_6half_tENS5_IJlSC_lEEESK_SL_NS4_8TiledMMAINS4_8MMA_AtomIJNS4_4SM904GMMA26MMA_64x128x16_F32F16F16_SSILNSP_5MajorE0ELSR_0ELNSP_7ScaleInE1ELSS_1EEEEEENS4_6LayoutISD_NS5_IJSC_NSA_ILi0EEESW_EEEEENS5_IJNS4_10UnderscoreESZ_SZ_EEEEENS4_13SM90_TMA_LOADENS4_14ComposedLayoutINS4_7SwizzleILi3ELi4ELi3EEENS4_18smem_ptr_flag_bitsILi16EEENSV_INS5_IJNSA_ILi8EEESI_EEENS5_IJSI_SC_EEEEEEEvNS4_8identityENS4_23SM90_TMA_LOAD_MULTICASTES1C_vS1D_EENS_8epilogue10collective18CollectiveEpilogueINS1G_22Sm90TmaWarpSpecializedILi4ELi2ELi16ELb1ELb0EEEJSJ_NS5_IJSH_NSA_ILi32EEEEEESK_SL_SK_SL_NS1G_6fusion15FusionCallbacksIS1K_NS1N_13LinCombEltActINS1G_6thread4GELUESK_fSK_fLNS_15FloatRoundStyleE2EEESJ_S1M_JEEES12_NS13_INS14_ILi2ELi4ELi3EEES17_NSV_INS5_IJS18_S1L_EEENS5_IJS1L_SC_EEEEEEENS4_17SM75_U32x4_LDSM_NENS4_14SM90_TMA_STOREES1Z_NS4_17SM90_U32x4_STSM_NENS4_9Copy_AtomIJS22_SK_EEEvEEEvvEEEEvNT_6ParamsE)
	.align		4
        /*000c*/ 	.word	index@(__assertfail)
	.align		4
        /*0010*/ 	.word	0x00000000
	.align		4
        /*0014*/ 	.word	0xfffffffe
	.align		4
        /*0018*/ 	.word	0x00000000
	.align		4
        /*001c*/ 	.word	0xfffffffd
	.align		4
        /*0020*/ 	.word	0x00000000
	.align		4
        /*0024*/ 	.word	0xfffffffc


//--------------------- .nv.constant4             --------------------------
	.section	.nv.constant4,"a",@progbits
	.align	8
	.align		8
.nv.constant4:
        /*0000*/ 	.dword	__assertfail
	.align		8
        /*0008*/ 	.dword	__unnamed_1
	.align		8
        /*0010*/ 	.dword	__unnamed_2
	.align		8
        /*0018*/ 	.dword	_ZN39_INTERNAL_ad999745_4_k_cu_1d323f48_29084cuda3std3__45__cpo5beginE
	.align		8
        /*0020*/ 	.dword	_ZN39_INTERNAL_ad999745_4_k_cu_1d323f48_29084cuda3std3__45__cpo3endE
	.align		8
        /*0028*/ 	.dword	_ZN39_INTERNAL_ad999745_4_k_cu_1d323f48_29084cuda3std3__45__cpo6cbeginE
	.align		8
        /*0030*/ 	.dword	_ZN39_INTERNAL_ad999745_4_k_cu_1d323f48_29084cuda3std3__45__cpo4cendE
	.align		8
        /*0038*/ 	.dword	_ZN39_INTERNAL_ad999745_4_k_cu_1d323f48_29084cuda3std3__441_GLOBAL__N__ad999745_4_k_cu_1d323f48_29086ignoreE
	.align		8
        /*0040*/ 	.dword	_ZN39_INTERNAL_ad999745_4_k_cu_1d323f48_29084cuda3std3__419piecewise_constructE
	.align		8
        /*0048*/ 	.dword	_ZN39_INTERNAL_ad999745_4_k_cu_1d323f48_29084cuda3std3__48in_placeE
	.align		8
        /*0050*/ 	.dword	_ZN39_INTERNAL_ad999745_4_k_cu_1d323f48_29084cuda3std6ranges3__45__cpo4swapE
	.align		8
        /*0058*/ 	.dword	_ZN39_INTERNAL_ad999745_4_k_cu_1d323f48_29084cuda3std6ranges3__45__cpo9iter_moveE
	.align		8
        /*0060*/ 	.dword	_ZN39_INTERNAL_ad999745_4_k_cu_1d323f48_29084cute7productE
	.align		8
        /*0068*/ 	.dword	_ZN39_INTERNAL_ad999745_4_k_cu_1d323f48_29084cute1_E
	.align		8
        /*0070*/ 	.dword	$str$22
	.align		8
        /*0078*/ 	.dword	$str$23
	.align		8
        /*0080*/ 	.dword	$str$26
	.align		8
        /*0088*/ 	.dword	$str$27


//--------------------- .text._ZN7cutlass13device_kernelINS_4gemm6kernel13GemmUniversalIN4cute5tupleIJiiiiEEENS1_10collective13CollectiveMmaINS1_34MainloopSm90TmaGmmaWarpSpecializedILi4ENS5_IJNS4_1CILi2EEENSA_ILi1EEESC_EEENS1_35KernelTmaWarpSpecializedCooperativeEEENS5_IJNSA_ILi256EEENSA_ILi128EEENSA_ILi64EEEEEENS_6half_tENS5_IJlSC_lEEESK_SL_NS4_8TiledMMAINS4_8MMA_AtomIJNS4_4SM904GMMA26MMA_64x128x16_F32F16F16_SSILNSP_5MajorE0ELSR_0ELNSP_7ScaleInE1ELSS_1EEEEEENS4_6LayoutISD_NS5_IJSC_NSA_ILi0EEESW_EEEEENS5_IJNS4_10UnderscoreESZ_SZ_EEEEENS4_13SM90_TMA_LOADENS4_14ComposedLayoutINS4_7SwizzleILi3ELi4ELi3EEENS4_18smem_ptr_flag_bitsILi16EEENSV_INS5_IJNSA_ILi8EEESI_EEENS5_IJSI_SC_EEEEEEEvNS4_8identityENS4_23SM90_TMA_LOAD_MULTICASTES1C_vS1D_EENS_8epilogue10collective18CollectiveEpilogueINS1G_22Sm90TmaWarpSpecializedILi4ELi2ELi16ELb1ELb0EEEJSJ_NS5_IJSH_NSA_ILi32EEEEEESK_SL_SK_SL_NS1G_6fusion15FusionCallbacksIS1K_NS1N_13LinCombEltActINS1G_6thread4GELUESK_fSK_fLNS_15FloatRoundStyleE2EEESJ_S1M_JEEES12_NS13_INS14_ILi2ELi4ELi3EEES17_NSV_INS5_IJS18_S1L_EEENS5_IJS1L_SC_EEEEEEENS4_17SM75_U32x4_LDSM_NENS4_14SM90_TMA_STOREES1Z_NS4_17SM90_U32x4_STSM_NENS4_9Copy_AtomIJS22_SK_EEEvEEEvvEEEEvNT_6ParamsE --------------------------
	.section	.text._ZN7cutlass13device_kernelINS_4gemm6kernel13GemmUniversalIN4cute5tupleIJiiiiEEENS1_10collective13CollectiveMmaINS1_34MainloopSm90TmaGmmaWarpSpecializedILi4ENS5_IJNS4_1CILi2EEENSA_ILi1EEESC_EEENS1_35KernelTmaWarpSpecializedCooperativeEEENS5_IJNSA_ILi256EEENSA_ILi128EEENSA_ILi64EEEEEENS_6half_tENS5_IJlSC_lEEESK_SL_NS4_8TiledMMAINS4_8MMA_AtomIJNS4_4SM904GMMA26MMA_64x128x16_F32F16F16_SSILNSP_5MajorE0ELSR_0ELNSP_7ScaleInE1ELSS_1EEEEEENS4_6LayoutISD_NS5_IJSC_NSA_ILi0EEESW_EEEEENS5_IJNS4_10UnderscoreESZ_SZ_EEEEENS4_13SM90_TMA_LOADENS4_14ComposedLayoutINS4_7SwizzleILi3ELi4ELi3EEENS4_18smem_ptr_flag_bitsILi16EEENSV_INS5_IJNSA_ILi8EEESI_EEENS5_IJSI_SC_EEEEEEEvNS4_8identityENS4_23SM90_TMA_LOAD_MULTICASTES1C_vS1D_EENS_8epilogue10collective18CollectiveEpilogueINS1G_22Sm90TmaWarpSpecializedILi4ELi2ELi16ELb1ELb0EEEJSJ_NS5_IJSH_NSA_ILi32EEEEEESK_SL_SK_SL_NS1G_6fusion15FusionCallbacksIS1K_NS1N_13LinCombEltActINS1G_6thread4GELUESK_fSK_fLNS_15FloatRoundStyleE2EEESJ_S1M_JEEES12_NS13_INS14_ILi2ELi4ELi3EEES17_NSV_INS5_IJS18_S1L_EEENS5_IJS1L_SC_EEEEEEENS4_17SM75_U32x4_LDSM_NENS4_14SM90_TMA_STOREES1Z_NS4_17SM90_U32x4_STSM_NENS4_9Copy_AtomIJS22_SK_EEEvEEEvvEEEEvNT_6ParamsE,"ax",@progbits
	.align	128
.text._ZN7cutlass13device_kernelINS_4gemm6kernel13GemmUniversalIN4cute5tupleIJiiiiEEENS1_10collective13CollectiveMmaINS1_34MainloopSm90TmaGmmaWarpSpecializedILi4ENS5_IJNS4_1CILi2EEENSA_ILi1EEESC_EEENS1_35KernelTmaWarpSpecializedCooperativeEEENS5_IJNSA_ILi256EEENSA_ILi128EEENSA_ILi64EEEEEENS_6half_tENS5_IJlSC_lEEESK_SL_NS4_8TiledMMAINS4_8MMA_AtomIJNS4_4SM904GMMA26MMA_64x128x16_F32F16F16_SSILNSP_5MajorE0ELSR_0ELNSP_7ScaleInE1ELSS_1EEEEEENS4_6LayoutISD_NS5_IJSC_NSA_ILi0EEESW_EEEEENS5_IJNS4_10UnderscoreESZ_SZ_EEEEENS4_13SM90_TMA_LOADENS4_14ComposedLayoutINS4_7SwizzleILi3ELi4ELi3EEENS4_18smem_ptr_flag_bitsILi16EEENSV_INS5_IJNSA_ILi8EEESI_EEENS5_IJSI_SC_EEEEEEEvNS4_8identityENS4_23SM90_TMA_LOAD_MULTICASTES1C_vS1D_EENS_8epilogue10collective18CollectiveEpilogueINS1G_22Sm90TmaWarpSpecializedILi4ELi2ELi16ELb1ELb0EEEJSJ_NS5_IJSH_NSA_ILi32EEEEEESK_SL_SK_SL_NS1G_6fusion15FusionCallbacksIS1K_NS1N_13LinCombEltActINS1G_6thread4GELUESK_fSK_fLNS_15FloatRoundStyleE2EEESJ_S1M_JEEES12_NS13_INS14_ILi2ELi4ELi3EEES17_NSV_INS5_IJS18_S1L_EEENS5_IJS1L_SC_EEEEEEENS4_17SM75_U32x4_LDSM_NENS4_14SM90_TMA_STOREES1Z_NS4_17SM90_U32x4_STSM_NENS4_9Copy_AtomIJS22_SK_EEEvEEEvvEEEEvNT_6ParamsE:
        .type           _ZN7cutlass13device_kernelINS_4gemm6kernel13GemmUniversalIN4cute5tupleIJiiiiEEENS1_10collective13CollectiveMmaINS1_34MainloopSm90TmaGmmaWarpSpecializedILi4ENS5_IJNS4_1CILi2EEENSA_ILi1EEESC_EEENS1_35KernelTmaWarpSpecializedCooperativeEEENS5_IJNSA_ILi256EEENSA_ILi128EEENSA_ILi64EEEEEENS_6half_tENS5_IJlSC_lEEESK_SL_NS4_8TiledMMAINS4_8MMA_AtomIJNS4_4SM904GMMA26MMA_64x128x16_F32F16F16_SSILNSP_5MajorE0ELSR_0ELNSP_7ScaleInE1ELSS_1EEEEEENS4_6LayoutISD_NS5_IJSC_NSA_ILi0EEESW_EEEEENS5_IJNS4_10UnderscoreESZ_SZ_EEEEENS4_13SM90_TMA_LOADENS4_14ComposedLayoutINS4_7SwizzleILi3ELi4ELi3EEENS4_18smem_ptr_flag_bitsILi16EEENSV_INS5_IJNSA_ILi8EEESI_EEENS5_IJSI_SC_EEEEEEEvNS4_8identityENS4_23SM90_TMA_LOAD_MULTICASTES1C_vS1D_EENS_8epilogue10collective18CollectiveEpilogueINS1G_22Sm90TmaWarpSpecializedILi4ELi2ELi16ELb1ELb0EEEJSJ_NS5_IJSH_NSA_ILi32EEEEEESK_SL_SK_SL_NS1G_6fusion15FusionCallbacksIS1K_NS1N_13LinCombEltActINS1G_6thread4GELUESK_fSK_fLNS_15FloatRoundStyleE2EEESJ_S1M_JEEES12_NS13_INS14_ILi2ELi4ELi3EEES17_NSV_INS5_IJS18_S1L_EEENS5_IJS1L_SC_EEEEEEENS4_17SM75_U32x4_LDSM_NENS4_14SM90_TMA_STOREES1Z_NS4_17SM90_U32x4_STSM_NENS4_9Copy_AtomIJS22_SK_EEEvEEEvvEEEEvNT_6ParamsE,@function
        .size           _ZN7cutlass13device_kernelINS_4gemm6kernel13GemmUniversalIN4cute5tupleIJiiiiEEENS1_10collective13CollectiveMmaINS1_34MainloopSm90TmaGmmaWarpSpecializedILi4ENS5_IJNS4_1CILi2EEENSA_ILi1EEESC_EEENS1_35KernelTmaWarpSpecializedCooperativeEEENS5_IJNSA_ILi256EEENSA_ILi128EEENSA_ILi64EEEEEENS_6half_tENS5_IJlSC_lEEESK_SL_NS4_8TiledMMAINS4_8MMA_AtomIJNS4_4SM904GMMA26MMA_64x128x16_F32F16F16_SSILNSP_5MajorE0ELSR_0ELNSP_7ScaleInE1ELSS_1EEEEEENS4_6LayoutISD_NS5_IJSC_NSA_ILi0EEESW_EEEEENS5_IJNS4_10UnderscoreESZ_SZ_EEEEENS4_13SM90_TMA_LOADENS4_14ComposedLayoutINS4_7SwizzleILi3ELi4ELi3EEENS4_18smem_ptr_flag_bitsILi16EEENSV_INS5_IJNSA_ILi8EEESI_EEENS5_IJSI_SC_EEEEEEEvNS4_8identityENS4_23SM90_TMA_LOAD_MULTICASTES1C_vS1D_EENS_8epilogue10collective18CollectiveEpilogueINS1G_22Sm90TmaWarpSpecializedILi4ELi2ELi16ELb1ELb0EEEJSJ_NS5_IJSH_NSA_ILi32EEEEEESK_SL_SK_SL_NS1G_6fusion15FusionCallbacksIS1K_NS1N_13LinCombEltActINS1G_6thread4GELUESK_fSK_fLNS_15FloatRoundStyleE2EEESJ_S1M_JEEES12_NS13_INS14_ILi2ELi4ELi3EEES17_NSV_INS5_IJS18_S1L_EEENS5_IJS1L_SC_EEEEEEENS4_17SM75_U32x4_LDSM_NENS4_14SM90_TMA_STOREES1Z_NS4_17SM90_U32x4_STSM_NENS4_9Copy_AtomIJS22_SK_EEEvEEEvvEEEEvNT_6ParamsE,(.L_x_260 - _ZN7cutlass13device_kernelINS_4gemm6kernel13GemmUniversalIN4cute5tupleIJiiiiEEENS1_10collective13CollectiveMmaINS1_34MainloopSm90TmaGmmaWarpSpecializedILi4ENS5_IJNS4_1CILi2EEENSA_ILi1EEESC_EEENS1_35KernelTmaWarpSpecializedCooperativeEEENS5_IJNSA_ILi256EEENSA_ILi128EEENSA_ILi64EEEEEENS_6half_tENS5_IJlSC_lEEESK_SL_NS4_8TiledMMAINS4_8MMA_AtomIJNS4_4SM904GMMA26MMA_64x128x16_F32F16F16_SSILNSP_5MajorE0ELSR_0ELNSP_7ScaleInE1ELSS_1EEEEEENS4_6LayoutISD_NS5_IJSC_NSA_ILi0EEESW_EEEEENS5_IJNS4_10UnderscoreESZ_SZ_EEEEENS4_13SM90_TMA_LOADENS4_14ComposedLayoutINS4_7SwizzleILi3ELi4ELi3EEENS4_18smem_ptr_flag_bitsILi16EEENSV_INS5_IJNSA_ILi8EEESI_EEENS5_IJSI_SC_EEEEEEEvNS4_8identityENS4_23SM90_TMA_LOAD_MULTICASTES1C_vS1D_EENS_8epilogue10collective18CollectiveEpilogueINS1G_22Sm90TmaWarpSpecializedILi4ELi2ELi16ELb1ELb0EEEJSJ_NS5_IJSH_NSA_ILi32EEEEEESK_SL_SK_SL_NS1G_6fusion15FusionCallbacksIS1K_NS1N_13LinCombEltActINS1G_6thread4GELUESK_fSK_fLNS_15FloatRoundStyleE2EEESJ_S1M_JEEES12_NS13_INS14_ILi2ELi4ELi3EEES17_NSV_INS5_IJS18_S1L_EEENS5_IJS1L_SC_EEEEEEENS4_17SM75_U32x4_LDSM_NENS4_14SM90_TMA_STOREES1Z_NS4_17SM90_U32x4_STSM_NENS4_9Copy_AtomIJS22_SK_EEEvEEEvvEEEEvNT_6ParamsE)
        .other          _ZN7cutlass13device_kernelINS_4gemm6kernel13GemmUniversalIN4cute5tupleIJiiiiEEENS1_10collective13CollectiveMmaINS1_34MainloopSm90TmaGmmaWarpSpecializedILi4ENS5_IJNS4_1CILi2EEENSA_ILi1EEESC_EEENS1_35KernelTmaWarpSpecializedCooperativeEEENS5_IJNSA_ILi256EEENSA_ILi128EEENSA_ILi64EEEEEENS_6half_tENS5_IJlSC_lEEESK_SL_NS4_8TiledMMAINS4_8MMA_AtomIJNS4_4SM904GMMA26MMA_64x128x16_F32F16F16_SSILNSP_5MajorE0ELSR_0ELNSP_7ScaleInE1ELSS_1EEEEEENS4_6LayoutISD_NS5_IJSC_NSA_ILi0EEESW_EEEEENS5_IJNS4_10UnderscoreESZ_SZ_EEEEENS4_13SM90_TMA_LOADENS4_14ComposedLayoutINS4_7SwizzleILi3ELi4ELi3EEENS4_18smem_ptr_flag_bitsILi16EEENSV_INS5_IJNSA_ILi8EEESI_EEENS5_IJSI_SC_EEEEEEEvNS4_8identityENS4_23SM90_TMA_LOAD_MULTICASTES1C_vS1D_EENS_8epilogue10collective18CollectiveEpilogueINS1G_22Sm90TmaWarpSpecializedILi4ELi2ELi16ELb1ELb0EEEJSJ_NS5_IJSH_NSA_ILi32EEEEEESK_SL_SK_SL_NS1G_6fusion15FusionCallbacksIS1K_NS1N_13LinCombEltActINS1G_6thread4GELUESK_fSK_fLNS_15FloatRoundStyleE2EEESJ_S1M_JEEES12_NS13_INS14_ILi2ELi4ELi3EEES17_NSV_INS5_IJS18_S1L_EEENS5_IJS1L_SC_EEEEEEENS4_17SM75_U32x4_LDSM_NENS4_14SM90_TMA_STOREES1Z_NS4_17SM90_U32x4_STSM_NENS4_9Copy_AtomIJS22_SK_EEEvEEEvvEEEEvNT_6ParamsE,@"STO_CUDA_ENTRY STV_DEFAULT"
_ZN7cutlass13device_kernelINS_4gemm6kernel13GemmUniversalIN4cute5tupleIJiiiiEEENS1_10collective13CollectiveMmaINS1_34MainloopSm90TmaGmmaWarpSpecializedILi4ENS5_IJNS4_1CILi2EEENSA_ILi1EEESC_EEENS1_35KernelTmaWarpSpecializedCooperativeEEENS5_IJNSA_ILi256EEENSA_ILi128EEENSA_ILi64EEEEEENS_6half_tENS5_IJlSC_lEEESK_SL_NS4_8TiledMMAINS4_8MMA_AtomIJNS4_4SM904GMMA26MMA_64x128x16_F32F16F16_SSILNSP_5MajorE0ELSR_0ELNSP_7ScaleInE1ELSS_1EEEEEENS4_6LayoutISD_NS5_IJSC_NSA_ILi0EEESW_EEEEENS5_IJNS4_10UnderscoreESZ_SZ_EEEEENS4_13SM90_TMA_LOADENS4_14ComposedLayoutINS4_7SwizzleILi3ELi4ELi3EEENS4_18smem_ptr_flag_bitsILi16EEENSV_INS5_IJNSA_ILi8EEESI_EEENS5_IJSI_SC_EEEEEEEvNS4_8identityENS4_23SM90_TMA_LOAD_MULTICASTES1C_vS1D_EENS_8epilogue10collective18CollectiveEpilogueINS1G_22Sm90TmaWarpSpecializedILi4ELi2ELi16ELb1ELb0EEEJSJ_NS5_IJSH_NSA_ILi32EEEEEESK_SL_SK_SL_NS1G_6fusion15FusionCallbacksIS1K_NS1N_13LinCombEltActINS1G_6thread4GELUESK_fSK_fLNS_15FloatRoundStyleE2EEESJ_S1M_JEEES12_NS13_INS14_ILi2ELi4ELi3EEES17_NSV_INS5_IJS18_S1L_EEENS5_IJS1L_SC_EEEEEEENS4_17SM75_U32x4_LDSM_NENS4_14SM90_TMA_STOREES1Z_NS4_17SM90_U32x4_STSM_NENS4_9Copy_AtomIJS22_SK_EEEvEEEvvEEEEvNT_6ParamsE:
[----:B------:R-:W1:Y:S01]  /*0000*/  LDC R1, c[0x0][0x28] ;  /* 0x00000a00ff017b82 */ /* 0x000e620000000800 */
[----:B------:R-:W2:Y:S01]  /*0010*/  S2R R18, SR_TID.X ;  /* 0x0000000000127919 */ /* 0x000ea20000002100 */
[----:B------:R-:W-:Y:S01]  /*0020*/  ELECT P0, URZ, PT ;  /* 0x00000000003f782f */ /* 0x000fe20003800000 */
[----:B------:R-:W-:Y:S01]  /*0030*/  BSSY B0, `(.L_x_0) ;  /* 0x000001a000007945 */ /* 0x000fe20003800000 */
[----:B--2---:R-:W-:-:S05]  /*0040*/  SHF.R.U32.HI R0, RZ, 0x5, R18 ;  /* 0x00000005ff007819 */ /* 0x004fca0000011612 */
[----:B------:R-:W2:Y:S02]  /*0050*/  SHFL.IDX PT, R2, R0, RZ, 0x1f ;  /* 0x00001fff00027589 */ /* 0x000ea400000e0000 */
[----:B--2---:R-:W-:Y:S02]  /*0060*/  R2UR UR41, R2 ;  /* 0x00000000022972ca */ /* 0x004fe400000e0000 */
[----:B------:R-:W-:-:S06]  /*0070*/  SHF.R.U32.HI R2, RZ, 0x7, R18 ;  /* 0x00000007ff027819 */ /* 0x000fcc0000011612 */
[----:B------:R-:W2:Y:S05]  /*0080*/  SHFL.IDX PT, R2, R2, RZ, 0x1f ;  /* 0x00001fff02027589 */ /* 0x000eaa00000e0000 */
[----:B------:R-:W-:Y:S02]  /*0090*/  USHF.R.S32.HI UR4, URZ, 0x1f, UR41 ;  /* 0x0000001f3f047899 */ /* 0x000fe40008011429 */
[----:B------:R-:W-:Y:S02]  /*00a0*/  ISETP.NE.OR P0, PT, RZ, UR41, !P0 ;  /* 0x00000029ff007c0c */ /* 0x000fe4000c705670 */
[----:B------:R-:W-:-:S04]  /*00b0*/  ULEA.HI UR4, UR4, UR41, URZ, 0x2 ;  /* 0x0000002904047291 */ /* 0x000fc8000f8f103f */
[----:B------:R-:W-:-:S04]  /*00c0*/  ULOP3.LUT UR4, UR4, 0xfffffffc, URZ, 0xc0, !UPT ;  /* 0xfffffffc04047892 */ /* 0x000fc8000f8ec03f */
[----:B------:R-:W-:-:S03]  /*00d0*/  UIADD3 UR41, UR41, -UR4, URZ ;  /* 0x8000000429297290 */ /* 0x000fc6000fffe03f */
[----:B-1----:R-:W-:Y:S09]  /*00e0*/  @P0 BRA `(.L_x_1) ;  /* 0x0000000000380947 */ /* 0x002ff20003800000 */
[----:B------:R-:W-:Y:S02]  /*00f0*/  ULDC.64 UR4, c[0x0][0x198] ;  /* 0x0000660000047ab9 */ /* 0x000fe40000000a00 */
[----:B------:R-:W-:Y:S02]  /*0100*/  UIADD3 UR6, UP0, UR4, 0xf0, URZ ;  /* 0x000000f004067890 */ /* 0x000fe4000ff1e03f */
[----:B------:R-:W-:Y:S02]  /*0110*/  UIADD3 UR8, UP1, UR4, 0x1f0, URZ ;  /* 0x000001f004087890 */ /* 0x000fe4000ff3e03f */
[----:B------:R-:W-:Y:S02]  /*0120*/  UIADD3 UR10, UP2, UR4, 0x3f0, URZ ;  /* 0x000003f0040a7890 */ /* 0x000fe4000ff5e03f */
[----:B------:R-:W-:Y:S02]  /*0130*/  UIADD3 UR4, UP3, UR4, 0x4f0, URZ ;  /* 0x000004f004047890 */ /* 0x000fe4000ff7e03f */
[----:B------:R-:W-:-:S02]  /*0140*/  UIADD3.X UR7, URZ, UR5, URZ, UP0, !UPT ;  /* 0x000000053f077290 */ /* 0x000fc400087fe43f */
[----:B------:R-:W-:Y:S02]  /*0150*/  UIADD3.X UR9, URZ, UR5, URZ, UP1, !UPT ;  /* 0x000000053f097290 */ /* 0x000fe40008ffe43f */
[----:B------:R-:W-:Y:S02]  /*0160*/  UIADD3.X UR11, URZ, UR5, URZ, UP2, !UPT ;  /* 0x000000053f0b7290 */ /* 0x000fe400097fe43f */
[----:B------:R-:W-:-:S03]  /*0170*/  UIADD3.X UR5, URZ, UR5, URZ, UP3, !UPT ;  /* 0x000000053f057290 */ /* 0x000fc60009ffe43f */
[----:B------:R1:W-:Y:S02]  /*0180*/  UTMACCTL.PF [UR6] ;  /* 0x00000000060079b9 */ /* 0x0003e40008040000 */
[----:B------:R1:W-:Y:S02]  /*0190*/  UTMACCTL.PF [UR8] ;  /* 0x00000000080079b9 */ /* 0x0003e40008040000 */
[----:B------:R1:W-:Y:S02]  /*01a0*/  UTMACCTL.PF [UR10] ;  /* 0x000000000a0079b9 */ /* 0x0003e40008040000 */
[----:B------:R1:W-:Y:S02]  /*01b0*/  UTMACCTL.PF [UR4] ;  /* 0x00000000040079b9 */ /* 0x0003e40008040000 */
[----:B-1----:R-:W-:Y:S01]  /*01c0*/  NOP ;  /* 0x0000000000007918 */ /* 0x002fe20000000000 */
.L_x_1:
[----:B------:R-:W-:Y:S05]  /*01d0*/  BSYNC B0 ;  /* 0x0000000000007941 */ /* 0x000fea0003800000 */
.L_x_0:
[----:B------:R-:W-:Y:S01]  /*01e0*/  ULDC.64 UR8, c[0x0][0x590] ;  /* 0x0001640000087ab9 */ /* 0x000fe20000000a00 */
[----:B------:R-:W-:Y:S01]  /*01f0*/  ULDC.64 UR52, c[0x0][0x588] ;  /* 0x0001620000347ab9 */ /* 0x000fe20000000a00 */
[----:B------:R-:W-:Y:S01]  /*0200*/  ISETP.NE.U32.AND P2, PT, RZ, UR8, PT ;  /* 0x00000008ff007c0c */ /* 0x000fe2000bf45070 */
[----:B------:R-:W-:Y:S01]  /*0210*/  ULDC.64 UR56, c[0x0][0x208] ;  /* 0x0000820000387ab9 */ /* 0x000fe20000000a00 */
[----:B--2---:R-:W-:Y:S01]  /*0220*/  R2UR UR6, R2 ;  /* 0x00000000020672ca */ /* 0x004fe200000e0000 */
[----:B------:R-:W-:Y:S01]  /*0230*/  UMOV UR4, UR52 ;  /* 0x0000003400047c82 */ /* 0x000fe20008000000 */
[----:B------:R-:W-:Y:S01]  /*0240*/  ISETP.NE.AND.EX P1, PT, RZ, UR9, PT, P2 ;  /* 0x00000009ff007c0c */ /* 0x000fe2000bf25320 */
[----:B------:R-:W-:Y:S01]  /*0250*/  UMOV UR5, UR53 ;  /* 0x0000003500057c82 */ /* 0x000fe20008000000 */
[----:B------:R-:W-:-:S11]  /*0260*/  PRMT R4, RZ, 0x7610, R4 ;  /* 0x00007610ff047816 */ /* 0x000fd60000000004 */
[----:B------:R-:W-:Y:S05]  /*0270*/  @P1 BRA `(.L_x_2) ;  /* 0x0000000000441947 */ /* 0x000fea0003800000 */
[----:B------:R-:W-:Y:S02]  /*0280*/  ULDC.64 UR10, c[0x0][0x588] ;  /* 0x00016200000a7ab9 */ /* 0x000fe40000000a00 */
[----:B------:R-:W-:-:S04]  /*0290*/  ISETP.NE.U32.AND P0, PT, RZ, UR10, PT ;  /* 0x0000000aff007c0c */ /* 0x000fc8000bf05070 */
[----:B------:R-:W-:-:S13]  /*02a0*/  ISETP.NE.AND.EX P0, PT, RZ, UR11, PT, P0 ;  /* 0x0000000bff007c0c */ /* 0x000fda000bf05300 */
[----:B------:R-:W-:Y:S05]  /*02b0*/  @!P0 BRA `(.L_x_3) ;  /* 0x00000000001c8947 */ /* 0x000fea0003800000 */
[----:B------:R-:W-:Y:S02]  /*02c0*/  MOV R2, UR4 ;  /* 0x0000000400027c02 */ /* 0x000fe40008000f00 */
[----:B------:R-:W-:-:S05]  /*02d0*/  MOV R3, UR5 ;  /* 0x0000000500037c02 */ /* 0x000fca0008000f00 */
[----:B------:R-:W2:Y:S01]  /*02e0*/  LDG.E R2, desc[UR56][R2.64] ;  /* 0x0000003802027981 */ /* 0x000ea2000c1e1900 */
[----:B------:R-:W-:Y:S02]  /*02f0*/  MOV R4, 0x1 ;  /* 0x0000000100047802 */ /* 0x000fe40000000f00 */
[----:B--2---:R-:W-:-:S13]  /*0300*/  FSETP.NEU.AND P0, PT, R2, RZ, PT ;  /* 0x000000ff0200720b */ /* 0x004fda0003f0d000 */
[----:B------:R-:W-:Y:S01]  /*0310*/  VOTEU.ANY UP0, P0 ;  /* 0x00000000003f7886 */ /* 0x000fe20000000100 */
[----:B------:R-:W-:Y:S05]  /*0320*/  BRA `(.L_x_2) ;  /* 0x0000000000187947 */ /* 0x000fea0003800000 */
.L_x_3:
[----:B------:R-:W-:Y:S01]  /*0330*/  ULDC UR4, c[0x0][0x580] ;  /* 0x0001600000047ab9 */ /* 0x000fe20000000800 */
[----:B------:R-:W-:Y:S01]  /*0340*/  MOV R4, 0x1 ;  /* 0x0000000100047802 */ /* 0x000fe20000000f00 */
[----:B------:R-:W-:Y:S01]  /*0350*/  UMOV UR5, URZ ;  /* 0x0000003f00057c82 */ /* 0x000fe20008000000 */
[----:B------:R-:W-:Y:S01]  /*0360*/  FSETP.NEU.AND P0, PT, RZ, UR4, PT ;  /* 0x00000004ff007c0b */ /* 0x000fe2000bf0d000 */
[----:B------:R-:W-:-:S12]  /*0370*/  UMOV UR4, URZ ;  /* 0x0000003f00047c82 */ /* 0x000fd80008000000 */
[----:B------:R-:W-:-:S05]  /*0380*/  VOTEU.ANY UP0, P0 ;  /* 0x00000000003f7886 */ /* 0x000fca0000000100 */
.L_x_2:
[----:B------:R-:W-:Y:S01]  /*0390*/  ISETP.NE.U32.AND P0, PT, RZ, UR4, PT ;  /* 0x00000004ff007c0c */ /* 0x000fe2000bf05070 */
[----:B------:R-:W-:Y:S01]  /*03a0*/  UPLOP3.LUT UP1, UPT, UPT, UPT, UPT, 0x40, 0x0 ;  /* 0x000000000000789c */ /* 0x000fe20003f2e870 */
[----:B------:R-:W-:Y:S02]  /*03b0*/  ISETP.NE.AND.EX P2, PT, RZ, UR9, PT, P2 ;  /* 0x00000009ff007c0c */ /* 0x000fe4000bf45320 */
[----:B------:R-:W-:Y:S01]  /*03c0*/  ISETP.NE.AND.EX P0, PT, RZ, UR5, PT, P0 ;  /* 0x00000005ff007c0c */ /* 0x000fe2000bf05300 */
[----:B------:R-:W-:-:S12]  /*03d0*/  UP2UR UR43, UPR, URZ, 0x2 ;  /* 0x000000023f2b7883 */ /* 0x000fd80008000000 */
[----:B------:R-:W-:Y:S05]  /*03e0*/  @P0 BRA P2, `(.L_x_4) ;  /* 0x0000000000400947 */ /* 0x000fea0001000000 */
[----:B------:R-:W-:-:S04]  /*03f0*/  ISETP.NE.U32.AND P0, PT, RZ, UR8, PT ;  /* 0x00000008ff007c0c */ /* 0x000fc8000bf05070 */
[----:B------:R-:W-:-:S13]  /*0400*/  ISETP.NE.AND.EX P0, PT, RZ, UR9, PT, P0 ;  /* 0x00000009ff007c0c */ /* 0x000fda000bf05300 */
[----:B------:R-:W-:Y:S05]  /*0410*/  @!P0 BRA `(.L_x_5) ;  /* 0x00000000002c8947 */ /* 0x000fea0003800000 */
[----:B------:R-:W-:Y:S01]  /*0420*/  PRMT R2, R4, 0x9910, RZ ;  /* 0x0000991004027816 */ /* 0x000fe200000000ff */
[----:B------:R-:W-:Y:S02]  /*0430*/  UISETP.NE.U32.AND UP1, UPT, UR4, URZ, UPT ;  /* 0x0000003f0400728c */ /* 0x000fe4000bf25070 */
[----:B------:R-:W-:Y:S01]  /*0440*/  USEL UR4, URZ, 0xffffffff, UP0 ;  /* 0xffffffff3f047887 */ /* 0x000fe20008000000 */
[----:B------:R-:W-:Y:S01]  /*0450*/  R2UR UR7, R2 ;  /* 0x00000000020772ca */ /* 0x000fe200000e0000 */
[----:B------:R-:W-:-:S12]  /*0460*/  UISETP.NE.AND.EX UP0, UPT, UR5, URZ, UPT, UP1 ;  /* 0x0000003f0500728c */ /* 0x000fd8000bf05310 */
[----:B------:R-:W-:-:S11]  /*0470*/  UISETP.NE.AND UP2, UPT, UR7, URZ, UPT ;  /* 0x0000003f0700728c */ /* 0x000fd6000bf45270 */
[----:B------:R-:W-:-:S04]  /*0480*/  @!UP2 USEL UR4, URZ, 0xffffffff, UP0 ;  /* 0xffffffff3f04a887 */ /* 0x000fc80008000000 */
[----:B------:R-:W-:-:S04]  /*0490*/  ULOP3.LUT UR4, UR4, 0x1, URZ, 0xc0, !UPT ;  /* 0x0000000104047892 */ /* 0x000fc8000f8ec03f */
[----:B------:R-:W-:-:S04]  /*04a0*/  UISETP.EQ.U32.AND UP0, UPT, UR4, 0x1, UPT ;  /* 0x000000010400788c */ /* 0x000fc8000bf02070 */
[----:B------:R-:W-:Y:S01]  /*04b0*/  UP2UR UR43, UPR, URZ, 0x1 ;  /* 0x000000013f2b7883 */ /* 0x000fe20008000000 */
[----:B------:R-:W-:Y:S11]  /*04c0*/  BRA `(.L_x_4) ;  /* 0x0000000000087947 */ /* 0x000ff60003800000 */
.L_x_5:
[----:B------:R-:W-:-:S04]  /*04d0*/  UPLOP3.LUT UP0, UPT, UPT, UPT, UP0, 0x40, 0x0 ;  /* 0x000000000000789c */ /* 0x000fc80003f0e800 */
[----:B------:R-:W-:-:S12]  /*04e0*/  UP2UR UR43, UPR, URZ, 0x1 ;  /* 0x000000013f2b7883 */ /* 0x000fd80008000000 */
.L_x_4:
[----:B------:R-:W1:Y:S01]  /*04f0*/  SHFL.IDX PT, R2, R0, RZ, 0x1f ;  /* 0x00001fff00027589 */ /* 0x000e6200000e0000 */
[----:B------:R-:W-:Y:S02]  /*0500*/  UISETP.NE.AND UP0, UPT, UR41, URZ, UPT ;  /* 0x0000003f2900728c */ /* 0x000fe4000bf05270 */
[----:B------:R-:W-:Y:S02]  /*0510*/  UISETP.NE.AND UP1, UPT, UR6, URZ, UPT ;  /* 0x0000003f0600728c */ /* 0x000fe4000bf25270 */
[----:B------:R-:W-:Y:S02]  /*0520*/  UP2UR UR42, UPR, URZ, 0x1 ;  /* 0x000000013f2a7883 */ /* 0x000fe40008000000 */
[----:B------:R-:W-:Y:S02]  /*0530*/  UISETP.EQ.OR UP0, UPT, UR41, 0x3, !UP0 ;  /* 0x000000032900788c */ /* 0x000fe4000c702670 */
[----:B------:R-:W-:Y:S02]  /*0540*/  UIADD3 UR9, UR6, -0x1, URZ ;  /* 0xffffffff06097890 */ /* 0x000fe4000fffe03f */
[----:B------:R-:W-:Y:S01]  /*0550*/  UISETP.EQ.AND UP0, UPT, UR6, URZ, UP0 ;  /* 0x0000003f0600728c */ /* 0x000fe20008702270 */
[----:B-1----:R-:W-:-:S13]  /*0560*/  ISETP.NE.AND P0, PT, R2, RZ, PT ;  /* 0x000000ff0200720c */ /* 0x002fda0003f05270 */
[----:B------:R-:W-:Y:S05]  /*0570*/  @P0 BRA `(.L_x_6) ;  /* 0x0000000000580947 */ /* 0x000fea0003800000 */
[----:B------:R-:W1:Y:S01]  /*0580*/  S2UR UR8, SR_CgaCtaId ;  /* 0x00000000000879c3 */ /* 0x000e620000008800 */
[----:B------:R-:W-:Y:S01]  /*0590*/  UMOV UR4, 0x400 ;  /* 0x0000040000047882 */ /* 0x000fe20000000000 */
[----:B------:R-:W-:Y:S01]  /*05a0*/  UMOV UR5, 0x1 ;  /* 0x0000000100057882 */ /* 0x000fe20000000000 */
[----:B------:R-:W-:Y:S01]  /*05b0*/  UMOV UR6, 0x4 ;  /* 0x0000000400067882 */ /* 0x000fe20000000000 */
[----:B------:R-:W-:Y:S01]  /*05c0*/  ELECT P0, URZ, PT ;  /* 0x00000000003f782f */ /* 0x000fe20003800000 */
[----:B------:R-:W-:-:S04]  /*05d0*/  UIADD3 UR6, -UR6, 0x100000, URZ ;  /* 0x0010000006067890 */ /* 0x000fc8000fffe13f */
[----:B------:R-:W-:Y:S02]  /*05e0*/  USHF.L.U32 UR7, UR6, 0xb, URZ ;  /* 0x0000000b06077899 */ /* 0x000fe4000800063f */
[----:B------:R-:W-:Y:S02]  /*05f0*/  USHF.L.U32 UR6, UR6, 0x1, URZ ;  /* 0x0000000106067899 */ /* 0x000fe4000800063f */
[----:B-1----:R-:W-:Y:S02]  /*0600*/  ULEA UR8, UR8, UR4, 0x18 ;  /* 0x0000000408087291 */ /* 0x002fe4000f8ec03f */
[----:B------:R-:W-:-:S04]  /*0610*/  UIADD3 UR4, -UR5, 0x100000, URZ ;  /* 0x0010000005047890 */ /* 0x000fc8000fffe13f */
[----:B------:R-:W-:Y:S02]  /*0620*/  USHF.L.U32 UR5, UR4, 0xb, URZ ;  /* 0x0000000b04057899 */ /* 0x000fe4000800063f */
[----:B------:R-:W-:Y:S01]  /*0630*/  USHF.L.U32 UR4, UR4, 0x1, URZ ;  /* 0x0000000104047899 */ /* 0x000fe2000800063f */
[----:B------:R-:W1:Y:S11]  /*0640*/  FENCE.VIEW.ASYNC.S ;  /* 0x00000000000073c6 */ /* 0x000e760000000000 */
[----:B-1----:R1:W2:Y:S01]  /*0650*/  SYNCS.EXCH.64 URZ, [UR8], UR4 ;  /* 0x00000004083f75b2 */ /* 0x0022a20008000100 */
[----:B------:R1:W3:Y:S01]  /*0660*/  SYNCS.EXCH.64 URZ, [UR8+0x20], UR6 ;  /* 0x00002006083f75b2 */ /* 0x0002e20008000100 */
[----:B------:R1:W4:Y:S01]  /*0670*/  SYNCS.EXCH.64 URZ, [UR8+0x8], UR4 ;  /* 0x00000804083f75b2 */ /* 0x0003220008000100 */
[----:B------:R1:W1:Y:S01]  /*0680*/  SYNCS.EXCH.64 URZ, [UR8+0x28], UR6 ;  /* 0x00002806083f75b2 */ /* 0x0002620008000100 */
[----:B------:R1:W1:Y:S01]  /*0690*/  SYNCS.EXCH.64 URZ, [UR8+0x10], UR4 ;  /* 0x00001004083f75b2 */ /* 0x0002620008000100 */
[----:B------:R1:W1:Y:S01]  /*06a0*/  SYNCS.EXCH.64 URZ, [UR8+0x30], UR6 ;  /* 0x00003006083f75b2 */ /* 0x0002620008000100 */
[----:B------:R1:W1:Y:S01]  /*06b0*/  SYNCS.EXCH.64 URZ, [UR8+0x18], UR4 ;  /* 0x00001804083f75b2 */ /* 0x0002620008000100 */
[----:B------:R1:W1:Y:S01]  /*06c0*/  SYNCS.EXCH.64 URZ, [UR8+0x38], UR6 ;  /* 0x00003806083f75b2 */ /* 0x0002620008000100 */
[----:B------:R-:W-:Y:S01]  /*06d0*/  NOP ;  /* 0x0000000000007918 */ /* 0x000fe20000000000 */
.L_x_6:
[----:B------:R-:W5:Y:S01]  /*06e0*/  SHFL.IDX PT, R3, R0, RZ, 0x1f ;  /* 0x00001fff00037589 */ /* 0x000f6200000e0000 */
[----:B------:R-:W-:Y:S01]  /*06f0*/  NOP ;  /* 0x0000000000007918 */ /* 0x000fe20000000000 */
[----:B-----5:R-:W-:-:S13]  /*0700*/  ISETP.NE.AND P0, PT, R3, RZ, PT ;  /* 0x000000ff0300720c */ /* 0x020fda0003f05270 */
[----:B------:R-:W-:Y:S05]  /*0710*/  @P0 BRA `(.L_x_7) ;  /* 0x0000000000580947 */ /* 0x000fea0003800000 */
[----:B-1----:R-:W1:Y:S01]  /*0720*/  S2UR UR5, SR_CgaCtaId ;  /* 0x00000000000579c3 */ /* 0x002e620000008800 */
[----:B------:R-:W-:Y:S01]  /*0730*/  UMOV UR4, 0x400 ;  /* 0x0000040000047882 */ /* 0x000fe20000000000 */
[----:B------:R-:W-:Y:S01]  /*0740*/  UMOV UR6, 0x20 ;  /* 0x0000002000067882 */ /* 0x000fe20000000000 */
[----:B------:R-:W-:Y:S01]  /*0750*/  UMOV UR7, 0x100 ;  /* 0x0000010000077882 */ /* 0x000fe20000000000 */
[----:B------:R-:W-:Y:S01]  /*0760*/  ELECT P0, URZ, PT ;  /* 0x00000000003f782f */ /* 0x000fe20003800000 */
[----:B-1----:R-:W-:Y:S02]  /*0770*/  ULEA UR8, UR5, UR4, 0x18 ;  /* 0x0000000405087291 */ /* 0x002fe4000f8ec03f */
[----:B------:R-:W-:-:S04]  /*0780*/  UIADD3 UR4, -UR6, 0x100000, URZ ;  /* 0x0010000006047890 */ /* 0x000fc8000fffe13f */
[----:B------:R-:W-:Y:S02]  /*0790*/  USHF.L.U32 UR5, UR4, 0xb, URZ ;  /* 0x0000000b04057899 */ /* 0x000fe4000800063f */
[----:B------:R-:W-:Y:S02]  /*07a0*/  USHF.L.U32 UR4, UR4, 0x1, URZ ;  /* 0x0000000104047899 */ /* 0x000fe4000800063f */
[----:B------:R-:W-:-:S04]  /*07b0*/  UIADD3 UR6, -UR7, 0x100000, URZ ;  /* 0x0010000007067890 */ /* 0x000fc8000fffe13f */
[----:B------:R-:W-:Y:S02]  /*07c0*/  USHF.L.U32 UR7, UR6, 0xb, URZ ;  /* 0x0000000b06077899 */ /* 0x000fe4000800063f */
[----:B------:R-:W-:Y:S01]  /*07d0*/  USHF.L.U32 UR6, UR6, 0x1, URZ ;  /* 0x0000000106067899 */ /* 0x000fe2000800063f */
[----:B------:R-:W1:Y:S03]  /*07e0*/  FENCE.VIEW.ASYNC.S ;  /* 0x00000000000073c6 */ /* 0x000e660000000000 */
[----:B-1----:R1:W1:Y:S08]  /*07f0*/  SYNCS.EXCH.64 URZ, [UR8+0x40], UR4 ;  /* 0x00004004083f75b2 */ /* 0x0022700008000100 */
[----:B------:R1:W1:Y:S01]  /*0800*/  SYNCS.EXCH.64 URZ, [UR8+0x60], UR6 ;  /* 0x00006006083f75b2 */ /* 0x0002620008000100 */
[----:B------:R1:W1:Y:S01]  /*0810*/  SYNCS.EXCH.64 URZ, [UR8+0x48], UR4 ;  /* 0x00004804083f75b2 */ /* 0x0002620008000100 */
[----:B------:R1:W1:Y:S01]  /*0820*/  SYNCS.EXCH.64 URZ, [UR8+0x68], UR6 ;  /* 0x00006806083f75b2 */ /* 0x0002620008000100 */
[----:B------:R1:W1:Y:S01]  /*0830*/  SYNCS.EXCH.64 URZ, [UR8+0x50], UR4 ;  /* 0x00005004083f75b2 */ /* 0x0002620008000100 */
[----:B------:R1:W1:Y:S01]  /*0840*/  SYNCS.EXCH.64 URZ, [UR8+0x70], UR6 ;  /* 0x00007006083f75b2 */ /* 0x0002620008000100 */
[----:B------:R1:W1:Y:S01]  /*0850*/  SYNCS.EXCH.64 URZ, [UR8+0x58], UR4 ;  /* 0x00005804083f75b2 */ /* 0x0002620008000100 */
[----:B------:R1:W1:Y:S01]  /*0860*/  SYNCS.EXCH.64 URZ, [UR8+0x78], UR6 ;  /* 0x00007806083f75b2 */ /* 0x0002620008000100 */
[----:B------:R-:W-:Y:S01]  /*0870*/  NOP ;  /* 0x0000000000007918 */ /* 0x000fe20000000000 */
.L_x_7:
[----:B-1----:R-:W1:Y:S01]  /*0880*/  S2UR UR8, SR_CTAID.X ;  /* 0x00000000000879c3 */ /* 0x002e620000002500 */
[----:B------:R-:W-:Y:S01]  /*0890*/  SHF.R.S32.HI R3, RZ, 0x1f, R18 ;  /* 0x0000001fff037819 */ /* 0x000fe20000011412 */
[----:B------:R-:W5:Y:S01]  /*08a0*/  SHFL.IDX PT, R0, R0, RZ, 0x1f ;  /* 0x00001fff00007589 */ /* 0x000f6200000e0000 */
[----:B------:R-:W-:Y:S02]  /*08b0*/  ELECT P0, URZ, PT ;  /* 0x00000000003f782f */ /* 0x000fe40003800000 */
[----:B------:R-:W-:Y:S01]  /*08c0*/  SHF.R.S32.HI R9, RZ, 0x1f, R2 ;  /* 0x0000001fff097819 */ /* 0x000fe20000011402 */
[----:B------:R-:W-:Y:S01]  /*08d0*/  ULDC UR4, c[0x0][0x150] ;  /* 0x0000540000047ab9 */ /* 0x000fe20000000800 */
[----:B------:R-:W-:Y:S01]  /*08e0*/  LEA.HI R3, R3, R18, RZ, 0x7 ;  /* 0x0000001203037211 */ /* 0x000fe200078f38ff */
[----:B------:R-:W2:Y:S01]  /*08f0*/  S2R R4, SR_CTAID.Y ;  /* 0x0000000000047919 */ /* 0x000ea20000002600 */
[----:B------:R-:W-:Y:S01]  /*0900*/  LEA.HI R9, R9, R2, RZ, 0x2 ;  /* 0x0000000209097211 */ /* 0x000fe200078f10ff */
[----:B------:R-:W3:Y:S01]  /*0910*/  LDC R13, c[0x0][0x148] ;  /* 0x00005200ff0d7b82 */ /* 0x000ee20000000800 */
[----:B------:R-:W-:Y:S01]  /*0920*/  LOP3.LUT R3, R3, 0xffffff80, RZ, 0xc0, !PT ;  /* 0xffffff8003037812 */ /* 0x000fe200078ec0ff */
[----:B------:R-:W-:Y:S01]  /*0930*/  NOP ;  /* 0x0000000000007918 */ /* 0x000fe20000000000 */
[----:B------:R-:W-:Y:S01]  /*0940*/  LOP3.LUT R9, R9, 0x3ffffffc, RZ, 0xc0, !PT ;  /* 0x3ffffffc09097812 */ /* 0x000fe200078ec0ff */
[----:B------:R-:W-:Y:S01]  /*0950*/  USEL UR40, URZ, 0x1, !UP0 ;  /* 0x000000013f287887 */ /* 0x000fe2000c000000 */
[----:B------:R-:W-:Y:S01]  /*0960*/  MOV R23, 0x1 ;  /* 0x0000000100177802 */ /* 0x000fe20000000f00 */
[----:B------:R-:W-:Y:S01]  /*0970*/  IMAD.IADD R3, R18, 0x1, -R3 ;  /* 0x0000000112037824 */ /* 0x000fe200078e0a03 */
[----:B------:R-:W-:-:S04]  /*0980*/  IADD3 R2, R2, -R9, RZ ;  /* 0x8000000902027210 */ /* 0x000fc80007ffe0ff */
[----:B------:R-:W-:Y:S02]  /*0990*/  SHF.R.S32.HI R6, RZ, 0x1f, R3 ;  /* 0x0000001fff067819 */ /* 0x000fe40000011403 */
[----:B-1----:R-:W-:Y:S02]  /*09a0*/  I2FP.F32.U32 R8, UR8 ;  /* 0x0000000800087c45 */ /* 0x002fe40008201000 */
[----:B------:R-:W-:Y:S02]  /*09b0*/  LEA.HI R6, R6, R3, RZ, 0x3 ;  /* 0x0000000306067211 */ /* 0x000fe400078f18ff */
[----:B-----5:R-:W-:Y:S01]  /*09c0*/  ISETP.NE.OR P0, PT, R0, RZ, !P0 ;  /* 0x000000ff0000720c */ /* 0x020fe20004705670 */
[----:B------:R-:W-:Y:S01]  /*09d0*/  FMUL R8, R8, UR4 ;  /* 0x0000000408087c20 */ /* 0x000fe20008400000 */
[--C-:B------:R-:W-:Y:S01]  /*09e0*/  SHF.R.S32.HI R0, RZ, 0x3, R6.reuse ;  /* 0x00000003ff007819 */ /* 0x100fe20000011406 */
[----:B------:R-:W-:Y:S01]  /*09f0*/  ULDC UR4, c[0x0][0x154] ;  /* 0x0000550000047ab9 */ /* 0x000fe20000000800 */
[----:B------:R-:W-:-:S02]  /*0a00*/  SHF.R.S32.HI R7, RZ, 0x1f, R6 ;  /* 0x0000001fff077819 */ /* 0x000fc40000011406 */
[----:B------:R-:W1:Y:S01]  /*0a10*/  LDC R6, c[0x0][0x144] ;  /* 0x00005100ff067b82 */ /* 0x000e620000000800 */
[----:B------:R-:W5:Y:S01]  /*0a20*/  F2I.U32.TRUNC.NTZ R8, R8 ;  /* 0x0000000800087305 */ /* 0x000f62000020f000 */
[----:B------:R-:W-:-:S04]  /*0a30*/  LEA.HI R7, R7, R0, RZ, 0x2 ;  /* 0x0000000007077211 */ /* 0x000fc800078f10ff */
[----:B------:R-:W-:Y:S01]  /*0a40*/  LOP3.LUT R7, R7, 0xfffffffc, RZ, 0xc0, !PT ;  /* 0xfffffffc07077812 */ /* 0x000fe200078ec0ff */
[----:B------:R-:W-:Y:S01]  /*0a50*/  VOTEU.ALL UP2, P0 ;  /* 0x00000000003f7886 */ /* 0x000fe20000040000 */
[----:B------:R-:W-:Y:S02]  /*0a60*/  VOTEU.ALL UP3, P0 ;  /* 0x00000000003f7886 */ /* 0x000fe40000060000 */
[----:B------:R-:W-:Y:S02]  /*0a70*/  IADD3 R7, R0, -R7, RZ ;  /* 0x8000000700077210 */ /* 0x000fe40007ffe0ff */
[----:B------:R-:W4:Y:S01]  /*0a80*/  @!UP2 S2UR UR7, SR_CgaCtaId ;  /* 0x000000000007a9c3 */ /* 0x000f220000008800 */
[----:B------:R-:W-:Y:S01]  /*0a90*/  @!UP2 UMOV UR6, 0x400 ;  /* 0x000004000006a882 */ /* 0x000fe20000000000 */
[----:B------:R-:W-:Y:S02]  /*0aa0*/  LEA R2, R2, R7, 0x2 ;  /* 0x0000000702027211 */ /* 0x000fe400078e10ff */
[----:B--2---:R-:W-:-:S02]  /*0ab0*/  I2FP.F32.U32 R7, R4 ;  /* 0x0000000400077245 */ /* 0x004fc40000201000 */
[----:B------:R-:W-:Y:S02]  /*0ac0*/  LEA.HI R0, R2, R2, RZ, 0x1 ;  /* 0x0000000202007211 */ /* 0x000fe400078f08ff */
[----:B-----5:R-:W-:Y:S01]  /*0ad0*/  IADD3 R9, -R8, RZ, RZ ;  /* 0x000000ff08097210 */ /* 0x020fe20007ffe1ff */
[----:B------:R-:W-:Y:S01]  /*0ae0*/  FMUL R8, R7, UR4 ;  /* 0x0000000407087c20 */ /* 0x000fe20008400000 */
[----:B------:R-:W-:Y:S01]  /*0af0*/  LOP3.LUT R7, R0, 0xfffffffe, RZ, 0xc0, !PT ;  /* 0xfffffffe00077812 */ /* 0x000fe200078ec0ff */
[----:B------:R-:W-:Y:S02]  /*0b00*/  UMOV UR4, 0x20 ;  /* 0x0000002000047882 */ /* 0x000fe40000000000 */
[----:B-1----:R-:W-:Y:S01]  /*0b10*/  IMAD R0, R6, R9, UR8 ;  /* 0x0000000806007e24 */ /* 0x002fe2000f8e0209 */
[----:B------:R-:W-:-:S04]  /*0b20*/  @!UP2 UIADD3 UR4, -UR4, 0x100000, URZ ;  /* 0x001000000404a890 */ /* 0x000fc8000fffe13f */
[----:B------:R-:W-:Y:S02]  /*0b30*/  @!UP2 USHF.L.U32 UR5, UR4, 0xb, URZ ;  /* 0x0000000b0405a899 */ /* 0x000fe4000800063f */
[----:B------:R-:W-:Y:S01]  /*0b40*/  @!UP2 USHF.L.U32 UR4, UR4, 0x1, URZ ;  /* 0x000000010404a899 */ /* 0x000fe2000800063f */
[----:B------:R-:W1:Y:S01]  /*0b50*/  LDC R6, c[0x0][0x140] ;  /* 0x00005000ff067b82 */ /* 0x000e620000000800 */
[C---:B------:R-:W-:Y:S01]  /*0b60*/  IMAD.IADD R7, R2.reuse, 0x1, -R7 ;  /* 0x0000000102077824 */ /* 0x040fe200078e0a07 */
[----:B------:R-:W2:Y:S04]  /*0b70*/  F2I.U32.TRUNC.NTZ R8, R8 ;  /* 0x0000000800087305 */ /* 0x000ea8000020f000 */
[----:B------:R-:W-:Y:S02]  /*0b80*/  ISETP.NE.AND P2, PT, R7, R0, PT ;  /* 0x000000000700720c */ /* 0x000fe40003f45270 */
[----:B------:R-:W-:Y:S01]  /*0b90*/  SHF.L.U32 R7, R2, 0x2, RZ ;  /* 0x0000000202077819 */ /* 0x000fe200000006ff */
[----:B----4-:R-:W-:Y:S01]  /*0ba0*/  @!UP2 ULEA UR6, UR7, UR6, 0x18 ;  /* 0x000000060706a291 */ /* 0x010fe2000f8ec03f */
[----:B------:R-:W-:-:S02]  /*0bb0*/  VOTEU.ALL UP2, P0 ;  /* 0x00000000003f7886 */ /* 0x000fc40000040000 */
[----:B------:R-:W-:Y:S02]  /*0bc0*/  LOP3.LUT R152, R2, 0xc, R7, 0x78, !PT ;  /* 0x0000000c02987812 */ /* 0x000fe400078e7807 */
[----:B------:R-:W-:Y:S02]  /*0bd0*/  LOP3.LUT P0, RZ, R3, 0x7, RZ, 0xc0, !PT ;  /* 0x0000000703ff7812 */ /* 0x000fe4000780c0ff */
[----:B--2---:R-:W-:-:S03]  /*0be0*/  IADD3 R14, -R8, RZ, RZ ;  /* 0x000000ff080e7210 */ /* 0x004fc60007ffe1ff */
[----:B------:R-:W-:Y:S01]  /*0bf0*/  @P2 LEA.HI R2, R152, R152, RZ, 0x1 ;  /* 0x0000009898022211 */ /* 0x000fe200078f08ff */
[----:B------:R-:W2:Y:S02]  /*0c00*/  FENCE.VIEW.ASYNC.S ;  /* 0x00000000000073c6 */ /* 0x000ea40000000000 */
[----:B--2---:R2:W4:Y:S01]  /*0c10*/  @!UP2 SYNCS.EXCH.64 URZ, [UR6+0x80], UR4 ;  /* 0x00008004063fa5b2 */ /* 0x0045220008000100 */
[----:B---3--:R-:W-:Y:S01]  /*0c20*/  IMAD R7, R13, R14, R4 ;  /* 0x0000000e0d077224 */ /* 0x008fe200078e0204 */
[----:B------:R-:W-:Y:S01]  /*0c30*/  @P2 SHF.R.S32.HI R2, RZ, 0x1, R2 ;  /* 0x00000001ff022819 */ /* 0x000fe20000011402 */
[----:B------:R-:W-:Y:S01]  /*0c40*/  UISETP.EQ.AND UP2, UPT, UR41, 0x2, !UP1 ;  /* 0x000000022900788c */ /* 0x000fe2000cf42270 */
[----:B-1----:R-:W-:Y:S02]  /*0c50*/  ISETP.EQ.U32.AND P4, PT, R6, 0x1, PT ;  /* 0x000000010600780c */ /* 0x002fe40003f82070 */
[----:B------:R-:W-:Y:S01]  /*0c60*/  @P2 ISETP.NE.AND P3, PT, R2, R7, PT ;  /* 0x000000070200220c */ /* 0x000fe20003f65270 */
[----:B------:R-:W-:Y:S01]  /*0c70*/  USEL UR39, URZ, 0x1, !UP2 ;  /* 0x000000013f277887 */ /* 0x000fe2000d000000 */
[----:B------:R-:W-:-:S02]  /*0c80*/  ISETP.LT.U32.AND P0, PT, R152, 0x2, !P0 ;  /* 0x000000029800780c */ /* 0x000fc40004701070 */
[----:B------:R-:W-:Y:S02]  /*0c90*/  @P2 SEL R23, RZ, 0x1, P3 ;  /* 0x00000001ff172807 */ /* 0x000fe40001800000 */
[----:B------:R-:W-:Y:S01]  /*0ca0*/  SEL R2, RZ, 0x1, !P0 ;  /* 0x00000001ff027807 */ /* 0x000fe20004000000 */
[----:B------:R2:W1:Y:S01]  /*0cb0*/  @!UP3 SYNCS.EXCH.64 URZ, [UR6+0x88], UR4 ;  /* 0x00008804063fb5b2 */ /* 0x0004620008000100 */
[----:B------:R-:W-:Y:S02]  /*0cc0*/  UISETP.GE.U32.AND UP3, UPT, UR9, 0x2, UPT ;  /* 0x000000020900788c */ /* 0x000fe4000bf66070 */
[----:B------:R-:W-:Y:S01]  /*0cd0*/  LOP3.LUT R23, R23, R2, RZ, 0xc0, !PT ;  /* 0x0000000217177212 */ /* 0x000fe200078ec0ff */
[----:B------:R-:W-:Y:S01]  /*0ce0*/  NOP ;  /* 0x0000000000007918 */ /* 0x000fe20000000000 */
[----:B------:R-:W-:Y:S02]  /*0cf0*/  USEL UR39, UR39, 0x2, UP3 ;  /* 0x0000000227277887 */ /* 0x000fe40009800000 */
[----:B------:R-:W-:Y:S01]  /*0d00*/  USEL UR40, UR40, 0x2, UP3 ;  /* 0x0000000228287887 */ /* 0x000fe20009800000 */
[----:B--2-4-:R-:W-:Y:S11]  /*0d10*/  @!P4 BRA `(.L_x_8) ;  /* 0x000000000008c947 */ /* 0x014ff60003800000 */
[----:B-1----:R-:W-:Y:S01]  /*0d20*/  UCGABAR_ARV ;  /* 0x00000000000079c7 */ /* 0x002fe20008000000 */
[----:B------:R-:W-:Y:S05]  /*0d30*/  BRA `(.L_x_9) ;  /* 0x0000000000047947 */ /* 0x000fea0003800000 */
.L_x_8:
[----:B-1----:R-:W-:Y:S01]  /*0d40*/  NOP ;  /* 0x0000000000007918 */ /* 0x002fe20000000000 */
.L_x_9:
[----:B------:R-:W1:Y:S01]  /*0d50*/  LDC R2, c[0x0][0x904] ;  /* 0x00024100ff027b82 */ /* 0x000e620000000800 */
[----:B------:R-:W-:Y:S02]  /*0d60*/  MOV R6, UR8 ;  /* 0x0000000800067c02 */ /* 0x000fe40008000f00 */
[----:B------:R-:W-:Y:S02]  /*0d70*/  MOV R7, RZ ;  /* 0x000000ff00077202 */ /* 0x000fe40000000f00 */
[----:B-1----:R-:W-:-:S04]  /*0d80*/  ISETP.NE.AND P2, PT, R2, 0x1, PT ;  /* 0x000000010200780c */ /* 0x002fc80003f45270 */
[----:B------:R-:W-:-:S09]  /*0d90*/  P2R R3, PR, RZ, 0x4 ;  /* 0x00000004ff037803 */ /* 0x000fd20000000000 */
[----:B------:R-:W1:Y:S01]  /*0da0*/  @P2 LDC R17, c[0x0][0x10] ;  /* 0x00000400ff112b82 */ /* 0x000e620000000800 */
[----:B------:R-:W-:Y:S01]  /*0db0*/  @P2 IMAD.MOV.U32 R5, RZ, RZ, RZ ;  /* 0x000000ffff052224 */ /* 0x000fe200078e00ff */
[----:B------:R-:W-:-:S06]  /*0dc0*/  @P2 MOV R9, RZ ;  /* 0x000000ff00092202 */ /* 0x000fcc0000000f00 */
[----:B------:R-:W2:Y:S01]  /*0dd0*/  @!P2 LDC R3, c[0x0][0xc] ;  /* 0x00000300ff03ab82 */ /* 0x000ea20000000800 */
[----:B------:R-:W-:Y:S01]  /*0de0*/  ULDC UR4, c[0x0][0xc] ;  /* 0x0000030000047ab9 */ /* 0x000fe20000000800 */
[----:B------:R-:W-:Y:S01]  /*0df0*/  ULDC UR5, c[0x0][0x10] ;  /* 0x0000040000057ab9 */ /* 0x000fe20000000800 */
[----:B------:R-:W-:Y:S01]  /*0e00*/  ULDC UR6, c[0x0][0x14] ;  /* 0x0000050000067ab9 */ /* 0x000fe20000000800 */
[----:B------:R-:W-:-:S04]  /*0e10*/  UIMAD.WIDE.U32 UR4, UR4, UR5, URZ ;  /* 0x00000005040472a5 */ /* 0x000fc8000f8e003f */
[----:B------:R-:W-:Y:S02]  /*0e20*/  UIMAD.WIDE.U32 UR54, UR4, UR6, URZ ;  /* 0x00000006043672a5 */ /* 0x000fe4000f8e003f */
[----:B------:R-:W-:-:S04]  /*0e30*/  UIMAD UR38, UR5, UR6, URZ ;  /* 0x00000006052672a4 */ /* 0x000fc8000f8e023f */
[----:B------:R-:W-:Y:S01]  /*0e40*/  UIADD3 UR38, UR55, UR38, URZ ;  /* 0x0000002637267290 */ /* 0x000fe2000fffe03f */
[----:B-1----:R-:W-:-:S05]  /*0e50*/  @P2 IMAD.WIDE.U32 R16, R17, UR8, R4 ;  /* 0x0000000811102c25 */ /* 0x002fca000f8e0004 */
[----:B------:R-:W-:Y:S01]  /*0e60*/  @P2 IADD3 R17, R17, R9, RZ ;  /* 0x0000000911112210 */ /* 0x000fe20007ffe0ff */
[----:B--2---:R-:W-:-:S04]  /*0e70*/  @!P2 IMAD.WIDE.U32 R6, R4, R3, R6 ;  /* 0x000000030406a225 */ /* 0x004fc800078e0006 */
[----:B------:R-:W-:Y:S01]  /*0e80*/  @!P2 IMAD.MOV.U32 R17, RZ, RZ, R7 ;  /* 0x000000ffff11a224 */ /* 0x000fe200078e0007 */
[----:B------:R-:W-:Y:S01]  /*0e90*/  @!P2 MOV R16, R6 ;  /* 0x000000060010a202 */ /* 0x000fe20000000f00 */
[----:B------:R-:W-:Y:S06]  /*0ea0*/  @!P4 BRA `(.L_x_10) ;  /* 0x00000000000cc947 */ /* 0x000fec0003800000 */
[----:B------:R-:W-:Y:S01]  /*0eb0*/  UCGABAR_WAIT ;  /* 0x0000000000007dc7 */ /* 0x000fe20008000000 */
[----:B------:R-:W-:Y:S01]  /*0ec0*/  CCTL.IVALL ;  /* 0x00000000ff00798f */ /* 0x000fe20002000000 */
[----:B------:R-:W-:Y:S05]  /*0ed0*/  BRA `(.L_x_11) ;  /* 0x0000000000047947 */ /* 0x000fea0003800000 */
.L_x_10:
[----:B------:R-:W-:Y:S06]  /*0ee0*/  BAR.SYNC.DEFER_BLOCKING 0x0 ;  /* 0x0000000000007b1d */ /* 0x000fec0000010000 */
.L_x_11:
[----:B------:R-:W-:Y:S01]  /*0ef0*/  PLOP3.LUT P0, PT, PT, PT, UP1, 0x80, 0x0 ;  /* 0x000000000000781c */ /* 0x000fe20003f0f018 */
[----:B------:R-:W1:Y:S01]  /*0f00*/  S2UR UR37, SR_CgaCtaId ;  /* 0x00000000002579c3 */ /* 0x000e620000008800 */
[----:B------:R-:W-:Y:S11]  /*0f10*/  BSSY B6, `(.L_x_12) ;  /* 0x0001589000067945 */ /* 0x000ff60003800000 */
[----:B------:R-:W-:Y:S05]  /*0f20*/  @!P0 BRA `(.L_x_13) ;  /* 0x0000012800908947 */ /* 0x000fea0003800000 */
[----:B------:R-:W-:-:S06]  /*0f30*/  UISETP.GT.U32.AND UP0, UPT, UR9, 0x1, UPT ;  /* 0x000000010900788c */ /* 0x000fcc000bf04070 */
[----:B------:R-:W-:-:S13]  /*0f40*/  PLOP3.LUT P0, PT, PT, PT, UP0, 0x80, 0x0 ;  /* 0x000000000000781c */ /* 0x000fda0003f0f008 */
[----:B------:R-:W-:Y:S05]  /*0f50*/  @P0 BRA `(.L_x_14) ;  /* 0x0000015800100947 */ /* 0x000fea0003800000 */
[----:B------:R-:W-:Y:S01]  /*0f60*/  ULDC.64 UR4, c[0x0][0x8f8] ;  /* 0x00023e0000047ab9 */ /* 0x000fe20000000a00 */
[----:B------:R-:W-:Y:S01]  /*0f70*/  UMOV UR47, 0xffffffff ;  /* 0xffffffff002f7882 */ /* 0x000fe20000000000 */
[----:B------:R-:W-:Y:S02]  /*0f80*/  ISETP.GE.U32.AND P0, PT, R16, UR4, PT ;  /* 0x0000000410007c0c */ /* 0x000fe4000bf06070 */
[----:B------:R-:W-:Y:S02]  /*0f90*/  PRMT R22, RZ, 0x7610, R22 ;  /* 0x00007610ff167816 */ /* 0x000fe40000000016 */
[----:B------:R-:W-:Y:S02]  /*0fa0*/  ISETP.GE.U32.AND.EX P0, PT, R17, UR5, PT, P0 ;  /* 0x0000000511007c0c */ /* 0x000fe4000bf06100 */
[----:B------:R-:W-:Y:S02]  /*0fb0*/  MOV R19, 0xffffffff ;  /* 0xffffffff00137802 */ /* 0x000fe40000000f00 */
[----:B------:R-:W-:-:S02]  /*0fc0*/  MOV R158, 0xffffffff ;  /* 0xffffffff009e7802 */ /* 0x000fc40000000f00 */
[----:B------:R-:W-:-:S07]  /*0fd0*/  PRMT R3, RZ, 0x7610, R3 ;  /* 0x00007610ff037816 */ /* 0x000fce0000000003 */
[----:B------:R-:W-:Y:S05]  /*0fe0*/  @P0 BRA `(.L_x_15) ;  /* 0x00000004002c0947 */ /* 0x000fea0003800000 */
[----:B------:R-:W2:Y:S01]  /*0ff0*/  LDC.64 R20, c[0x0][0x8d0] ;  /* 0x00023400ff147b82 */ /* 0x000ea20000000a00 */
[----:B------:R-:W-:Y:S02]  /*1000*/  MOV R6, R16 ;  /* 0x0000001000067202 */ /* 0x000fe40000000f00 */
[----:B------:R-:W-:-:S05]  /*1010*/  MOV R7, R17 ;  /* 0x0000001100077202 */ /* 0x000fca0000000f00 */
[----:B------:R-:W3:Y:S08]  /*1020*/  LDC R12, c[0x0][0x8d8] ;  /* 0x00023600ff0c7b82 */ /* 0x000ef00000000800 */
[----:B------:R-:W4:Y:S01]  /*1030*/  LDC.64 R24, c[0x0][0x8c8] ;  /* 0x00023200ff187b82 */ /* 0x000f220000000a00 */
[----:B--2---:R-:W-:-:S04]  /*1040*/  ISETP.NE.U32.AND P0, PT, R20, RZ, PT ;  /* 0x000000ff1400720c */ /* 0x004fc80003f05070 */
[----:B------:R-:W-:-:S13]  /*1050*/  ISETP.NE.AND.EX P0, PT, R21, RZ, PT, P0 ;  /* 0x000000ff1500720c */ /* 0x000fda0003f05300 */
[----:B---34-:R-:W-:Y:S05]  /*1060*/  @!P0 BRA `(.L_x_16) ;  /* 0x0000000000288947 */ /* 0x018fea0003800000 */
[----:B------:R-:W2:Y:S02]  /*1070*/  LDC R3, c[0x0][0x8dc] ;  /* 0x00023700ff037b82 */ /* 0x000ea40000000800 */
[----:B--2---:R-:W-:-:S05]  /*1080*/  IADD3 R3, P0, R16, R3, RZ ;  /* 0x0000000310037210 */ /* 0x004fca0007f1e0ff */
[----:B------:R-:W-:-:S04]  /*1090*/  IMAD.X R15, RZ, RZ, R17, P0 ;  /* 0x000000ffff0f7224 */ /* 0x000fc800000e0611 */
[----:B------:R-:W-:-:S04]  /*10a0*/  IMAD.WIDE.U32 R6, R15, R20, RZ ;  /* 0x000000140f067225 */ /* 0x000fc800078e00ff */
[----:B------:R-:W-:-:S04]  /*10b0*/  IMAD.WIDE.U32 R8, P0, R3, R21, R6 ;  /* 0x0000001503087225 */ /* 0x000fc80007800006 */
[----:B------:R-:W-:Y:S01]  /*10c0*/  IMAD.WIDE.U32 R6, R3, R20, RZ ;  /* 0x0000001403067225 */ /* 0x000fe200078e00ff */
[----:B------:R-:W-:Y:S02]  /*10d0*/  IADD3.X R11, RZ, RZ, RZ, P0, !PT ;  /* 0x000000ffff0b7210 */ /* 0x000fe400007fe4ff */
[----:B------:R-:W-:Y:S02]  /*10e0*/  MOV R10, R9 ;  /* 0x00000009000a7202 */ /* 0x000fe40000000f00 */
[----:B------:R-:W-:-:S05]  /*10f0*/  IADD3 RZ, P0, R7, R8, RZ ;  /* 0x0000000807ff7210 */ /* 0x000fca0007f1e0ff */
[----:B------:R-:W-:-:S08]  /*1100*/  IMAD.WIDE.U32.X R6, R15, R21, R10, P0 ;  /* 0x000000150f067225 */ /* 0x000fd000000e040a */
.L_x_16:
[----:B------:R-:W2:Y:S01]  /*1110*/  LDC.64 R28, c[0x0][0x8e8] ;  /* 0x00023a00ff1c7b82 */ /* 0x000ea20000000a00 */
[--C-:B------:R-:W-:Y:S01]  /*1120*/  SHF.R.U64 R30, R6, R12, R7.reuse ;  /* 0x0000000c061e7219 */ /* 0x100fe20000001207 */
[----:B------:R-:W-:Y:S01]  /*1130*/  IMAD R13, R13, R14, R4 ;  /* 0x0000000e0d0d7224 */ /* 0x000fe200078e0204 */
[----:B------:R-:W-:Y:S02]  /*1140*/  SHF.R.U32.HI R3, RZ, R12, R7 ;  /* 0x0000000cff037219 */ /* 0x000fe40000011607 */
[----:B------:R-:W-:Y:S02]  /*1150*/  IADD3 R5, P0, RZ, -R30, RZ ;  /* 0x8000001eff057210 */ /* 0x000fe40007f1e0ff */
[----:B------:R-:W-:Y:S01]  /*1160*/  MOV R27, 0x1 ;  /* 0x00000001001b7802 */ /* 0x000fe20000000f00 */
[----:B------:R-:W3:Y:S01]  /*1170*/  LDC R10, c[0x0][0x8c0] ;  /* 0x00023000ff0a7b82 */ /* 0x000ee20000000800 */
[----:B------:R-:W-:Y:S01]  /*1180*/  IADD3.X R3, RZ, ~R3, RZ, P0, !PT ;  /* 0x80000003ff037210 */ /* 0x000fe200007fe4ff */
[----:B------:R-:W-:-:S04]  /*1190*/  IMAD.WIDE.U32 R6, R5, R24, R16 ;  /* 0x0000001805067225 */ /* 0x000fc800078e0010 */
[----:B------:R-:W-:Y:S02]  /*11a0*/  IMAD R8, R3, R24, RZ ;  /* 0x0000001803087224 */ /* 0x000fe400078e02ff */
[----:B------:R-:W4:Y:S01]  /*11b0*/  LDC R20, c[0x0][0x8b0] ;  /* 0x00022c00ff147b82 */ /* 0x000f220000000800 */
[----:B------:R-:W-:Y:S02]  /*11c0*/  IMAD.MOV.U32 R3, RZ, RZ, -0x1 ;  /* 0xffffffffff037424 */ /* 0x000fe400078e00ff */
[----:B------:R-:W-:-:S05]  /*11d0*/  IMAD R5, R5, R25, R8 ;  /* 0x0000001905057224 */ /* 0x000fca00078e0208 */
[----:B------:R-:W5:Y:S01]  /*11e0*/  LDC R26, c[0x0][0x900] ;  /* 0x00024000ff1a7b82 */ /* 0x000f620000000800 */
[----:B--2---:R-:W-:Y:S02]  /*11f0*/  ISETP.NE.U32.AND P0, PT, R28, RZ, PT ;  /* 0x000000ff1c00720c */ /* 0x004fe40003f05070 */
[----:B------:R-:W-:Y:S02]  /*1200*/  IADD3 R5, R7, R5, RZ ;  /* 0x0000000507057210 */ /* 0x000fe40007ffe0ff */
[----:B------:R-:W-:-:S03]  /*1210*/  ISETP.NE.AND.EX P0, PT, R29, RZ, PT, P0 ;  /* 0x000000ff1d00720c */ /* 0x000fc60003f05300 */
[----:B------:R-:W2:Y:S01]  /*1220*/  LDC R24, c[0x0][0x8a8] ;  /* 0x00022a00ff187b82 */ /* 0x000ea20000000800 */
[-CC-:B---3--:R-:W-:Y:S02]  /*1230*/  SHF.R.U64 R12, R6, R10.reuse, R5.reuse ;  /* 0x0000000a060c7219 */ /* 0x188fe40000001205 */
[----:B------:R-:W-:-:S05]  /*1240*/  SHF.R.U32.HI R5, RZ, R10, R5 ;  /* 0x0000000aff057219 */ /* 0x000fca0000011605 */
[----:B------:R-:W3:Y:S01]  /*1250*/  LDC R15, c[0x0][0x8f0] ;  /* 0x00023c00ff0f7b82 */ /* 0x000ee20000000800 */
[-CC-:B----4-:R-:W-:Y:S02]  /*1260*/  SHF.R.U64 R25, R12, R20.reuse, R5.reuse ;  /* 0x000000140c197219 */ /* 0x190fe40000001205 */
[----:B------:R-:W-:-:S05]  /*1270*/  SHF.R.U32.HI R5, RZ, R20, R5 ;  /* 0x00000014ff057219 */ /* 0x000fca0000011605 */
[----:B------:R-:W4:Y:S01]  /*1280*/  LDC R19, c[0x0][0x8e0] ;  /* 0x00023800ff137b82 */ /* 0x000f220000000800 */
[-C--:B-----5:R-:W-:Y:S02]  /*1290*/  SHF.L.U32 R3, R3, R26.reuse, RZ ;  /* 0x0000001a03037219 */ /* 0x0a0fe400000006ff */
[-CC-:B------:R-:W-:Y:S02]  /*12a0*/  SHF.R.U64 R14, R25, R26.reuse, R5.reuse ;  /* 0x0000001a190e7219 */ /* 0x180fe40000001205 */
[----:B------:R-:W-:Y:S02]  /*12b0*/  SHF.R.U32.HI R5, RZ, R26, R5 ;  /* 0x0000001aff057219 */ /* 0x000fe40000011605 */
[----:B------:R-:W-:Y:S01]  /*12c0*/  LOP3.LUT R10, RZ, R3, RZ, 0x33, !PT ;  /* 0x00000003ff0a7212 */ /* 0x000fe200078e33ff */
[----:B------:R-:W1:Y:S01]  /*12d0*/  LDC R21, c[0x0][0x8b8] ;  /* 0x00022e00ff157b82 */ /* 0x000e620000000800 */
[----:B------:R-:W-:Y:S01]  /*12e0*/  MOV R4, R14 ;  /* 0x0000000e00047202 */ /* 0x000fe20000000f00 */
[----:B------:R-:W-:Y:S06]  /*12f0*/  @!P0 BRA `(.L_x_17) ;  /* 0x0000000000288947 */ /* 0x000fec0003800000 */
[----:B------:R-:W5:Y:S02]  /*1300*/  LDC R3, c[0x0][0x8f4] ;  /* 0x00023d00ff037b82 */ /* 0x000f640000000800 */
[----:B-----5:R-:W-:-:S04]  /*1310*/  IADD3 R3, P0, R14, R3, RZ ;  /* 0x000000030e037210 */ /* 0x020fc80007f1e0ff */
[----:B------:R-:W-:-:S05]  /*1320*/  IADD3.X R11, RZ, R5, RZ, P0, !PT ;  /* 0x00000005ff0b7210 */ /* 0x000fca00007fe4ff */
[----:B------:R-:W-:-:S04]  /*1330*/  IMAD.WIDE.U32 R4, R11, R28, RZ ;  /* 0x0000001c0b047225 */ /* 0x000fc800078e00ff */
[----:B------:R-:W-:-:S04]  /*1340*/  IMAD.WIDE.U32 R6, P0, R3, R29, R4 ;  /* 0x0000001d03067225 */ /* 0x000fc80007800004 */
[----:B------:R-:W-:Y:S01]  /*1350*/  IMAD.WIDE.U32 R4, R3, R28, RZ ;  /* 0x0000001c03047225 */ /* 0x000fe200078e00ff */
[----:B------:R-:W-:-:S03]  /*1360*/  IADD3.X R9, RZ, RZ, RZ, P0, !PT ;  /* 0x000000ffff097210 */ /* 0x000fc600007fe4ff */
[----:B------:R-:W-:Y:S01]  /*1370*/  IMAD.MOV.U32 R8, RZ, RZ, R7 ;  /* 0x000000ffff087224 */ /* 0x000fe200078e0007 */
[----:B------:R-:W-:-:S05]  /*1380*/  IADD3 RZ, P0, R5, R6, RZ ;  /* 0x0000000605ff7210 */ /* 0x000fca0007f1e0ff */
[----:B------:R-:W-:-:S08]  /*1390*/  IMAD.WIDE.U32.X R4, R11, R29, R8, P0 ;  /* 0x0000001d0b047225 */ /* 0x000fd000000e0408 */
.L_x_17:
[----:B---3--:R-:W-:Y:S02]  /*13a0*/  SHF.R.U64 R4, R4, R15, R5 ;  /* 0x0000000f04047219 */ /* 0x008fe40000001205 */
[----:B------:R-:W-:Y:S02]  /*13b0*/  SHF.L.U32 R3, R27, R26, RZ ;  /* 0x0000001a1b037219 */ /* 0x000fe400000006ff */
[----:B------:R-:W-:Y:S02]  /*13c0*/  LOP3.LUT R10, R25, R10, RZ, 0xc0, !PT ;  /* 0x0000000a190a7212 */ /* 0x000fe400078ec0ff */
[----:B--2---:R-:W-:Y:S02]  /*13d0*/  IADD3 R5, R24, -0x1, RZ ;  /* 0xffffffff18057810 */ /* 0x004fe40007ffe0ff */
[----:B------:R-:W-:Y:S01]  /*13e0*/  IADD3 R6, -R4, RZ, RZ ;  /* 0x000000ff04067210 */ /* 0x000fe20007ffe1ff */
[----:B------:R-:W-:Y:S01]  /*13f0*/  IMAD R7, R3, R4, R10 ;  /* 0x0000000403077224 */ /* 0x000fe200078e020a */
[----:B------:R-:W-:-:S02]  /*1400*/  SEL R0, R0, R13, !P2 ;  /* 0x0000000d00007207 */ /* 0x000fc40005000000 */
[----:B------:R-:W-:Y:S01]  /*1410*/  LOP3.LUT R5, R12, R5, RZ, 0xc0, !PT ;  /* 0x000000050c057212 */ /* 0x000fe200078ec0ff */
[----:B----4-:R-:W-:Y:S01]  /*1420*/  IMAD R3, R6, R19, R14 ;  /* 0x0000001306037224 */ /* 0x010fe200078e020e */
[----:B------:R-:W-:Y:S01]  /*1430*/  R2UR UR47, R30 ;  /* 0x000000001e2f72ca */ /* 0x000fe200000e0000 */
[----:B-1----:R-:W-:Y:S01]  /*1440*/  IMAD R0, R7, R21, R0 ;  /* 0x0000001507007224 */ /* 0x002fe200078e0200 */
[----:B------:R-:W-:Y:S01]  /*1450*/  MOV R4, 0x1 ;  /* 0x0000000100047802 */ /* 0x000fe20000000f00 */
[----:B------:R-:W-:-:S05]  /*1460*/  IMAD R3, R3, R24, R5 ;  /* 0x0000001803037224 */ /* 0x000fca00078e0205 */
[----:B------:R-:W-:Y:S02]  /*1470*/  SEL R158, R3, R0, !P2 ;  /* 0x00000000039e7207 */ /* 0x000fe40005000000 */
[----:B------:R-:W-:Y:S02]  /*1480*/  SEL R19, R0, R3, !P2 ;  /* 0x0000000300137207 */ /* 0x000fe40005000000 */
[----:B------:R-:W-:-:S07]  /*1490*/  PRMT R3, R4, 0x7610, R3 ;  /* 0x0000761004037816 */ /* 0x000fce0000000003 */
.L_x_15:
[----:B------:R-:W-:-:S08]  /*14a0*/  NOP ;  /* 0x0000000000007918 */ /* 0x000fd00000000000 */
[----:B------:R-:W2:Y:S02]  /*14b0*/  USETMAXREG.TRY_ALLOC.CTAPOOL UP0, 0xe8 ;  /* 0x000000e8000079c8 */ /* 0x000ea40008000600 */
[----:B--2---:R-:W-:-:S13]  /*14c0*/  PLOP3.LUT P0, PT, PT, PT, UP0, 0x80, 0x0 ;  /* 0x000000000000781c */ /* 0x004fda0003f0f008 */
[----:B------:R-:W-:Y:S05]  /*14d0*/  @!P0 BRA `(.L_x_15) ;  /* 0xfffffffc00f08947 */ /* 0x000fea000383ffff */
[----:B------:R-:W-:Y:S02]  /*14e0*/  ULDC.64 UR4, c[0x0][0x590] ;  /* 0x0001640000047ab9 */ /* 0x000fe40000000a00 */
[----:B------:R-:W-:Y:S02]  /*14f0*/  MOV R174, UR4 ;  /* 0x0000000400ae7c02 */ /* 0x000fe40008000f00 */
[----:B------:R-:W-:Y:S02]  /*1500*/  MOV R175, UR5 ;  /* 0x0000000500af7c02 */ /* 0x000fe40008000f00 */
[----:B------:R-:W-:-:S04]  /*1510*/  ISETP.NE.U32.AND P1, PT, R174, RZ, PT ;  /* 0x000000ffae00720c */ /* 0x000fc80003f25070 */
[----:B------:R-:W-:-:S13]  /*1520*/  ISETP.NE.AND.EX P0, PT, R175, RZ, PT, P1 ;  /* 0x000000ffaf00720c */ /* 0x000fda0003f05310 */
[----:B------:R-:W-:Y:S05]  /*1530*/  @P0 BRA `(.L_x_18) ;  /* 0x00000000002c0947 */ /* 0x000fea0003800000 */
[----:B------:R-:W-:Y:S02]  /*1540*/  ULDC.64 UR4, c[0x0][0x588] ;  /* 0x0001620000047ab9 */ /* 0x000fe40000000a00 */
[----:B------:R-:W-:-:S04]  /*1550*/  ISETP.NE.U32.AND P0, PT, RZ, UR4, PT ;  /* 0x00000004ff007c0c */ /* 0x000fc8000bf05070 */
[----:B------:R-:W-:-:S13]  /*1560*/  ISETP.NE.AND.EX P0, PT, RZ, UR5, PT, P0 ;  /* 0x00000005ff007c0c */ /* 0x000fda000bf05300 */
[----:B------:R-:W-:Y:S05]  /*1570*/  @!P0 BRA `(.L_x_19) ;  /* 0x0000000000108947 */ /* 0x000fea0003800000 */
[----:B------:R-:W2:Y:S02]  /*1580*/  LDC.64 R4, c[0x0][0x588] ;  /* 0x00016200ff047b82 */ /* 0x000ea40000000a00 */
[----:B--2---:R2:W5:Y:S01]  /*1590*/  LDG.E R153, desc[UR56][R4.64] ;  /* 0x0000003804997981 */ /* 0x004562000c1e1900 */
[----:B------:R-:W-:Y:S01]  /*15a0*/  IMAD.MOV.U32 R22, RZ, RZ, 0x1 ;  /* 0x00000001ff167424 */ /* 0x000fe200078e00ff */
[----:B------:R-:W-:Y:S06]  /*15b0*/  BRA `(.L_x_18) ;  /* 0x00000000000c7947 */ /* 0x000fec0003800000 */
.L_x_19:
[----:B------:R-:W-:Y:S01]  /*15c0*/  ULDC UR4, c[0x0][0x580] ;  /* 0x0001600000047ab9 */ /* 0x000fe20000000800 */
[----:B------:R-:W-:Y:S02]  /*15d0*/  MOV R22, 0x1 ;  /* 0x0000000100167802 */ /* 0x000fe40000000f00 */
[----:B------:R-:W-:-:S07]  /*15e0*/  MOV R153, UR4 ;  /* 0x0000000400997c02 */ /* 0x000fce0008000f00 */
.L_x_18:
[----:B------:R-:W-:Y:S02]  /*15f0*/  ULDC.64 UR4, c[0x0][0x5b0] ;  /* 0x00016c0000047ab9 */ /* 0x000fe40000000a00 */
[----:B------:R-:W-:-:S04]  /*1600*/  ISETP.NE.U32.AND P0, PT, RZ, UR4, PT ;  /* 0x00000004ff007c0c */ /* 0x000fc8000bf05070 */
[----:B------:R-:W-:-:S13]  /*1610*/  ISETP.NE.AND.EX P0, PT, RZ, UR5, PT, P0 ;  /* 0x00000005ff007c0c */ /* 0x000fda000bf05300 */
[----:B------:R-:W-:Y:S05]  /*1620*/  @P0 BRA `(.L_x_20) ;  /* 0x0000000000240947 */ /* 0x000fea0003800000 */
[----:B------:R-:W-:Y:S02]  /*1630*/  ULDC.64 UR4, c[0x0][0x5a8] ;  /* 0x00016a0000047ab9 */ /* 0x000fe40000000a00 */
[----:B------:R-:W-:-:S04]  /*1640*/  ISETP.NE.U32.AND P0, PT, RZ, UR4, PT ;  /* 0x00000004ff007c0c */ /* 0x000fc8000bf05070 */
[----:B------:R-:W-:-:S13]  /*1650*/  ISETP.NE.AND.EX P0, PT, RZ, UR5, PT, P0 ;  /* 0x00000005ff007c0c */ /* 0x000fda000bf05300 */
[----:B------:R-:W-:Y:S05]  /*1660*/  @!P0 BRA `(.L_x_21) ;  /* 0x00000000000c8947 */ /* 0x000fea0003800000 */
[----:B------:R-:W3:Y:S02]  /*1670*/  LDC.64 R154, c[0x0][0x5a8] ;  /* 0x00016a00ff9a7b82 */ /* 0x000ee40000000a00 */
[----:B---3--:R3:W5:Y:S01]  /*1680*/  LDG.E R154, desc[UR56][R154.64] ;  /* 0x000000389a9a7981 */ /* 0x008762000c1e1900 */
[----:B------:R-:W-:Y:S05]  /*1690*/  BRA `(.L_x_20) ;  /* 0x0000000000087947 */ /* 0x000fea0003800000 */
.L_x_21:
[----:B------:R-:W-:Y:S02]  /*16a0*/  ULDC UR4, c[0x0][0x5a0] ;  /* 0x0001680000047ab9 */ /* 0x000fe40000000800 */
[----:B------:R-:W-:-:S07]  /*16b0*/  MOV R154, UR4 ;  /* 0x00000004009a7c02 */ /* 0x000fce0008000f00 */
.L_x_20:
[----:B------:R-:W-:Y:S01]  /*16c0*/  LOP3.LUT P2, RZ, R3, 0xff, RZ, 0xc0, !PT ;  /* 0x000000ff03ff7812 */ /* 0x000fe2000784c0ff */
[----:B------:R-:W-:Y:S01]  /*16d0*/  UMOV UR58, URZ ;  /* 0x0000003f003a7c82 */ /* 0x000fe20008000000 */
[----:B------:R-:W-:-:S11]  /*16e0*/  PLOP3.LUT P0, PT, PT, PT, PT, 0x80, 0x0 ;  /* 0x000000000000781c */ /* 0x000fd60003f0f070 */
[----:B------:R-:W-:Y:S05]  /*16f0*/  @!P2 BRA `(.L_x_22) ;  /* 0x000001200000a947 */ /* 0x000fea0003800000 */
[----:B------:R-:W4:Y:S01]  /*1700*/  LDC R0, c[0x0][0x28c] ;  /* 0x0000a300ff007b82 */ /* 0x000f220000000800 */
[----:B------:R-:W-:Y:S01]  /*1710*/  LOP3.LUT P0, RZ, R18, 0x4, RZ, 0xc0, !PT ;  /* 0x0000000412ff7812 */ /* 0x000fe2000780c0ff */
[----:B---3--:R-:W-:Y:S01]  /*1720*/  IMAD.MOV.U32 R155, RZ, RZ, RZ ;  /* 0x000000ffff9b7224 */ /* 0x008fe200078e00ff */
[----:B------:R-:W-:Y:S01]  /*1730*/  MOV R156, 0x10 ;  /* 0x00000010009c7802 */ /* 0x000fe20000000f00 */
[----:B------:R-:W-:Y:S02]  /*1740*/  ULOP3.LUT UR48, UR40, 0x1, URZ, 0xfc, !UPT ;  /* 0x0000000128307892 */ /* 0x000fe4000f8efc3f */
[----:B------:R-:W-:Y:S01]  /*1750*/  ULOP3.LUT UR49, UR39, 0x1, URZ, 0xfc, !UPT ;  /* 0x0000000127317892 */ /* 0x000fe2000f8efc3f */
[----:B------:R-:W-:Y:S01]  /*1760*/  SEL R156, R156, 0xfffffff0, !P0 ;  /* 0xfffffff09c9c7807 */ /* 0x000fe20004000000 */
[----:B------:R-:W-:Y:S01]  /*1770*/  ULDC.64 UR60, c[0x0][0x198] ;  /* 0x00006600003c7ab9 */ /* 0x000fe20000000a00 */
[----:B------:R-:W-:Y:S01]  /*1780*/  UMOV UR36, URZ ;  /* 0x0000003f00247c82 */ /* 0x000fe20008000000 */
[----:B------:R-:W-:Y:S01]  /*1790*/  UMOV UR59, URZ ;  /* 0x0000003f003b7c82 */ /* 0x000fe20008000000 */
[----:B------:R-:W-:Y:S01]  /*17a0*/  UMOV UR58, URZ ;  /* 0x0000003f003a7c82 */ /* 0x000fe20008000000 */
[----:B----4-:R-:W-:-:S04]  /*17b0*/  IADD3 R0, R0, 0x3f, RZ ;  /* 0x0000003f00007810 */ /* 0x010fc80007ffe0ff */
[----:B------:R-:W-:-:S04]  /*17c0*/  SHF.R.S32.HI R3, RZ, 0x1f, R0 ;  /* 0x0000001fff037819 */ /* 0x000fc80000011400 */
[----:B------:R-:W-:-:S04]  /*17d0*/  LEA.HI R3, R3, R0, RZ, 0x6 ;  /* 0x0000000003037211 */ /* 0x000fc800078f30ff */
[----:B------:R-:W-:-:S07]  /*17e0*/  SHF.R.S32.HI R157, RZ, 0x6, R3 ;  /* 0x00000006ff9d7819 */ /* 0x000fce0000011403 */
.L_x_133:
[----:B------:R-:W-:Y:S01]  /*17f0*/  LOP3.LUT R0, R18, 0x80, RZ, 0xc0, !PT ;  /* 0x0000008012007812 */ /* 0x000fe200078ec0ff */
[----:B------:R-:W3:Y:S01]  /*1800*/  S2UR UR50, SR_CgaCtaId ;  /* 0x00000000003279c3 */ /* 0x000ee20000008800 */
[----:B------:R-:W-:Y:S02]  /*1810*/  UMOV UR51, 0x400 ;  /* 0x0000040000337882 */ /* 0x000fe40000000000 */
[----:B------:R-:W-:-:S06]  /*1820*/  SHF.R.U32.HI R0, RZ, 0x7, R0 ;  /* 0x00000007ff007819 */ /* 0x000fcc0000011600 */
[----:B------:R-:W4:Y:S01]  /*1830*/  SHFL.IDX PT, R0, R0, RZ, 0x1f ;  /* 0x00001fff00007589 */ /* 0x000f2200000e0000 */
[----:B---3--:R-:W-:Y:S01]  /*1840*/  ULEA UR51, UR50, UR51, 0x18 ;  /* 0x0000003332337291 */ /* 0x008fe2000f8ec03f */
[----:B----4-:R-:W-:-:S13]  /*1850*/  R2UR UR4, R0 ;  /* 0x00000000000472ca */ /* 0x010fda00000e0000 */
[----:B------:R-:W-:-:S04]  /*1860*/  ULEA.HI UR5, UR4, UR4, URZ, 0x1 ;  /* 0x0000000404057291 */ /* 0x000fc8000f8f083f */
[----:B------:R-:W-:-:S04]  /*1870*/  ULOP3.LUT UR5, UR5, 0x7fffe, URZ, 0xc0, !UPT ;  /* 0x0007fffe05057892 */ /* 0x000fc8000f8ec03f */
[----:B------:R-:W-:-:S03]  /*1880*/  UIADD3 UR5, UR4, -UR5, URZ ;  /* 0x8000000504057290 */ /* 0x000fc6000fffe03f */
[----:B------:R-:W-:Y:S01]  /*1890*/  ULDC UR4, c[0x0][0x28c] ;  /* 0x0000a30000047ab9 */ /* 0x000fe20000000800 */
[----:B------:R-:W-:Y:S01]  /*18a0*/  ULEA UR5, UR5, UR51, 0xd ;  /* 0x0000003305057291 */ /* 0x000fe2000f8e683f */
[----:B------:R-:W-:-:S03]  /*18b0*/  ISETP.LT.AND P0, PT, RZ, UR4, PT ;  /* 0x00000004ff007c0c */ /* 0x000fc6000bf01270 */
[----:B------:R-:W-:-:S04]  /*18c0*/  UIADD3 UR5, UR5, 0x8400, URZ ;  /* 0x0000840005057890 */ /* 0x000fc8000fffe03f */
[----:B------:R-:W-:-:S04]  /*18d0*/  USHF.R.U32.HI UR5, URZ, 0x4, UR5 ;  /* 0x000000043f057899 */ /* 0x000fc80008011605 */
[----:B------:R-:W-:-:S04]  /*18e0*/  ULOP3.LUT UR5, UR5, 0x3fff, URZ, 0xc0, !UPT ;  /* 0x00003fff05057892 */ /* 0x000fc8000f8ec03f */
[----:B------:R-:W-:Y:S01]  /*18f0*/  ULOP3.LUT UR44, UR5, 0x10000, URZ, 0xfc, !UPT ;  /* 0x00010000052c7892 */ /* 0x000fe2000f8efc3f */
[----:B-1----:R-:W-:Y:S11]  /*1900*/  @P0 BRA `(.L_x_23) ;  /* 0x0000000000400947 */ /* 0x002ff60003800000 */
[----:B------:R-:W-:Y:S01]  /*1910*/  MOV R0, 0x0 ;  /* 0x0000000000007802 */ /* 0x000fe20000000f00 */
[----:B------:R-:W-:Y:S01]  /*1920*/  ULDC.64 UR4, c[0x4][0x70] ;  /* 0x01001c0000047ab9 */ /* 0x000fe20000000a00 */
[----:B------:R-:W-:Y:S01]  /*1930*/  ULDC.64 UR6, c[0x4][0x8] ;  /* 0x0100020000067ab9 */ /* 0x000fe20000000a00 */
[----:B--2---:R-:W-:Y:S01]  /*1940*/  MOV R4, UR4 ;  /* 0x0000000400047c02 */ /* 0x004fe20008000f00 */
[----:B------:R2:W3:Y:S01]  /*1950*/  LDC.64 R14, c[0x4][R0] ;  /* 0x01000000000e7b82 */ /* 0x0004e20000000a00 */
[----:B------:R-:W-:Y:S01]  /*1960*/  MOV R5, UR5 ;  /* 0x0000000500057c02 */ /* 0x000fe20008000f00 */
[----:B------:R-:W-:Y:S01]  /*1970*/  ULDC.64 UR4, c[0x4][0x78] ;  /* 0x01001e0000047ab9 */ /* 0x000fe20000000a00 */
[----:B------:R-:W-:Y:S01]  /*1980*/  MOV R10, UR6 ;  /* 0x00000006000a7c02 */ /* 0x000fe20008000f00 */
[----:B------:R-:W-:Y:S01]  /*1990*/  IMAD.U32 R11, RZ, RZ, UR7 ;  /* 0x00000007ff0b7e24 */ /* 0x000fe2000f8e00ff */
[----:B------:R-:W-:Y:S02]  /*19a0*/  MOV R6, UR4 ;  /* 0x0000000400067c02 */ /* 0x000fe40008000f00 */
[----:B------:R-:W-:-:S02]  /*19b0*/  MOV R7, UR5 ;  /* 0x0000000500077c02 */ /* 0x000fc40008000f00 */
[----:B------:R-:W-:Y:S02]  /*19c0*/  MOV R8, 0x1e1 ;  /* 0x000001e100087802 */ /* 0x000fe40000000f00 */
[----:B------:R-:W-:Y:S02]  /*19d0*/  MOV R12, 0x1 ;  /* 0x00000001000c7802 */ /* 0x000fe40000000f00 */
[----:B--2---:R-:W-:-:S07]  /*19e0*/  MOV R13, RZ ;  /* 0x000000ff000d7202 */ /* 0x004fce0000000f00 */
[----:B------:R-:W-:-:S07]  /*19f0*/  LEPC R20, `(.L_x_23) ;  /* 0x000000001014794e */ /* 0x000fce0000000000 */
[----:B-1-3-5:R-:W-:Y:S05]  /*1a00*/  CALL.ABS.NOINC R14 ;  /* 0x000000000e007343 */ /* 0x02afea0003c00000 */
.L_x_23:
[----:B------:R-:W-:-:S04]  /*1a10*/  MOV R0, UR48 ;  /* 0x0000003000007c02 */ /* 0x000fc80008000f00 */
[----:B------:R-:W-:-:S13]  /*1a20*/  ISETP.NE.AND P0, PT, R0, 0x3, PT ;  /* 0x000000030000780c */ /* 0x000fda0003f05270 */
[----:B------:R-:W-:Y:S05]  /*1a30*/  @!P0 BRA `(.L_x_24) ;  /* 0x0000000000048947 */ /* 0x000fea0003800000 */
[----:B-1----:R-:W-:Y:S01]  /*1a40*/  BPT.TRAP 0x1 ;  /* 0x000000040000795c */ /* 0x002fe20000300000 */
.L_x_24:
[----:B--2---:R-:W-:Y:S02]  /*1a50*/  MOV R4, UR59 ;  /* 0x0000003b00047c02 */ /* 0x004fe40008000f00 */
[----:B------:R-:W-:Y:S02]  /*1a60*/  SHF.L.U32 R3, R155, 0x1f, RZ ;  /* 0x0000001f9b037819 */ /* 0x000fe400000006ff */
[----:B------:R-:W-:-:S04]  /*1a70*/  LEA R4, R4, UR51, 0x3 ;  /* 0x0000003304047c11 */ /* 0x000fc8000f8e18ff */
[----:B------:R2:W3:Y:S01]  /*1a80*/  SYNCS.PHASECHK.TRANS64.TRYWAIT P1, [R4+URZ], R3 ;  /* 0x00000003040075a7 */ /* 0x0004e2000802017f */
[----:B------:R-:W-:Y:S05]  /*1a90*/  @!P0 BRA `(.L_x_25) ;  /* 0x0000000000048947 */ /* 0x000fea0003800000 */
[----:B-1----:R-:W-:Y:S01]  /*1aa0*/  BPT.TRAP 0x1 ;  /* 0x000000040000795c */ /* 0x002fe20000300000 */
.L_x_25:
[----:B------:R-:W-:-:S05]  /*1ab0*/  VIMNMX R0, R157, 0x1, PT ;  /* 0x000000019d007848 */ /* 0x000fca0003fe0100 */
[----:B------:R-:W-:-:S05]  /*1ac0*/  IMAD.IADD R0, R157, 0x1, -R0 ;  /* 0x000000019d007824 */ /* 0x000fca00078e0a00 */
[----:B------:R-:W-:Y:S01]  /*1ad0*/  ISETP.GE.AND P2, PT, R0, 0x1, PT ;  /* 0x000000010000780c */ /* 0x000fe20003f46270 */
[----:B---3--:R-:W-:-:S12]  /*1ae0*/  @P1 BRA `(.L_x_26) ;  /* 0x0000000000081947 */ /* 0x008fd80003800000 */
[----:B------:R-:W3:Y:S02]  /*1af0*/  SYNCS.PHASECHK.TRANS64.TRYWAIT P1, [R4+URZ], R3 ;  /* 0x00000003040075a7 */ /* 0x000ee4000802017f */
[----:B---3--:R-:W-:Y:S05]  /*1b00*/  @!P1 BRA `(.L_x_27) ;  /* 0x0000014c002c9947 */ /* 0x008fea0003800000 */
.L_x_26:
[----:B------:R-:W-:Y:S05]  /*1b10*/  WARPSYNC.ALL ;  /* 0x0000000000007948 */ /* 0x000fea0003800000 */
[----:B------:R-:W-:Y:S01]  /*1b20*/  UIADD3 UR4, UR51, 0x28400, URZ ;  /* 0x0002840033047890 */ /* 0x000fe2000fffe03f */
[----:B------:R-:W-:Y:S01]  /*1b30*/  WARPGROUP.ARRIVE ;  /* 0x00000000000079c5 */ /* 0x000fe20000000000 */
[----:B------:R-:W-:Y:S02]  /*1b40*/  ULEA UR9, UR59, UR44, 0xb ;  /* 0x0000002c3b097291 */ /* 0x000fe4000f8e583f */
[----:B------:R-:W-:Y:S01]  /*1b50*/  USHF.R.U32.HI UR4, URZ, 0x4, UR4 ;  /* 0x000000043f047899 */ /* 0x000fe20008011604 */
[----:B------:R-:W-:Y:S01]  /*1b60*/  UMOV UR5, 0x40000040 ;  /* 0x4000004000057882 */ /* 0x000fe20000000000 */
[----:B------:R-:W-:-:S02]  /*1b70*/  UMOV UR7, 0x40000040 ;  /* 0x4000004000077882 */ /* 0x000fc40000000000 */
[----:B------:R-:W-:-:S04]  /*1b80*/  ULOP3.LUT UR4, UR4, 0x3fff, URZ, 0xc0, !UPT ;  /* 0x00003fff04047892 */ /* 0x000fc8000f8ec03f */
[----:B------:R-:W-:-:S03]  /*1b90*/  ULOP3.LUT UR8, UR4, 0x10000, URZ, 0xfc, !UPT ;  /* 0x0001000004087892 */ /* 0x000fc6000f8efc3f */
[----:B------:R-:W-:Y:S01]  /*1ba0*/  UMOV UR4, UR9 ;  /* 0x0000000900047c82 */ /* 0x000fe20008000000 */
[----:B------:R-:W-:-:S07]  /*1bb0*/  ULEA UR10, UR59, UR8, 0xa ;  /* 0x000000083b0a7291 */ /* 0x000fce000f8e503f */
[----:B------:R-:W-:Y:S02]  /*1bc0*/  UMOV UR6, UR10 ;  /* 0x0000000a00067c82 */ /* 0x000fe40008000000 */
[----:B------:R-:W-:Y:S01]  /*1bd0*/  HGMMA.64x128x16.F32 R88, gdesc[UR4], RZ, !UPT, gsb0 ;  /* 0x01e00000045879f0 */ /* 0x000fe2000c0008ff */
[----:B------:R-:W-:Y:S01]  /*1be0*/  UIADD3 UR4, UR9, 0x400, URZ ;  /* 0x0000040009047890 */ /* 0x000fe2000fffe03f */
[----:B------:R-:W-:Y:S01]  /*1bf0*/  UMOV UR5, 0x40000040 ;  /* 0x4000004000057882 */ /* 0x000fe20000000000 */
[----:B------:R-:W-:Y:S02]  /*1c00*/  WARPGROUP.DEPBAR.LE gsb0, 0x0 ;  /* 0x00008000000079c5 */ /* 0x000fe40000010000 */
[----:B------:R-:W-:-:S07]  /*1c10*/  WARPGROUP.ARRIVE ;  /* 0x00000000000079c5 */ /* 0x000fce0000000000 */
[----:B------:R-:W-:Y:S01]  /*1c20*/  HGMMA.64x128x16.F32 R24, gdesc[UR4], RZ, !UPT, gsb0 ;  /* 0x01e00000041879f0 */ /* 0x000fe2000c0008ff */
[----:B------:R-:W-:Y:S02]  /*1c30*/  UIADD3 UR4, UR9, 0x2, URZ ;  /* 0x0000000209047890 */ /* 0x000fe4000fffe03f */
[----:B------:R-:W-:Y:S01]  /*1c40*/  UIADD3 UR6, UR10, 0x2, URZ ;  /* 0x000000020a067890 */ /* 0x000fe2000fffe03f */
[----:B------:R-:W-:Y:S01]  /*1c50*/  UMOV UR5, 0x40000040 ;  /* 0x4000004000057882 */ /* 0x000fe20000000000 */
[----:B------:R-:W-:Y:S01]  /*1c60*/  UMOV UR7, 0x40000040 ;  /* 0x4000004000077882 */ /* 0x000fe20000000000 */
[----:B------:R-:W-:Y:S02]  /*1c70*/  WARPGROUP.DEPBAR.LE gsb0, 0x0 ;  /* 0x00008000000079c5 */ /* 0x000fe40000010000 */
[----:B------:R-:W-:-:S06]  /*1c80*/  WARPGROUP.ARRIVE ;  /* 0x00000000000079c5 */ /* 0x000fcc0000000000 */
[----:B------:R-:W-:Y:S01]  /*1c90*/  HGMMA.64x128x16.F32 R88, gdesc[UR4], R88, gsb0 ;  /* 0x01e00000045879f0 */ /* 0x000fe20008000858 */
[----:B------:R-:W-:Y:S01]  /*1ca0*/  UIADD3 UR4, UR9, 0x402, URZ ;  /* 0x0000040209047890 */ /* 0x000fe2000fffe03f */
[----:B------:R-:W-:Y:S01]  /*1cb0*/  UMOV UR5, 0x40000040 ;  /* 0x4000004000057882 */ /* 0x000fe20000000000 */
[----:B------:R-:W-:Y:S02]  /*1cc0*/  WARPGROUP.DEPBAR.LE gsb0, 0x0 ;  /* 0x00008000000079c5 */ /* 0x000fe40000010000 */
[----:B------:R-:W-:-:S07]  /*1cd0*/  WARPGROUP.ARRIVE ;  /* 0x00000000000079c5 */ /* 0x000fce0000000000 */
[----:B------:R-:W-:Y:S01]  /*1ce0*/  HGMMA.64x128x16.F32 R24, gdesc[UR4], R24, gsb0 ;  /* 0x01e00000041879f0 */ /* 0x000fe20008000818 */
        /* <DEDUP_REMOVED lines=23> */
[----:B------:R-:W-:Y:S03]  /*1e60*/  HGMMA.64x128x16.F32 R24, gdesc[UR4], R24, gsb0 ;  /* 0x01e00000041879f0 */ /* 0x000fe60008000818 */
[----:B------:R-:W-:Y:S02]  /*1e70*/  WARPGROUP.DEPBAR.LE gsb0, 0x0 ;  /* 0x00008000000079c5 */ /* 0x000fe40000010000 */
[----:B------:R-:W-:Y:S05]  /*1e80*/  @!P2 BRA `(.L_x_28) ;  /* 0x000000040060a947 */ /* 0x000fea0003800000 */
[----:B------:R-:W-:Y:S02]  /*1e90*/  UIADD3 UR9, UR59, 0x1, URZ ;  /* 0x000000013b097890 */ /* 0x000fe4000fffe03f */
[----:B--23--:R-:W-:Y:S02]  /*1ea0*/  MOV R3, UR59 ;  /* 0x0000003b00037c02 */ /* 0x00cfe40008000f00 */
[----:B------:R-:W-:-:S04]  /*1eb0*/  UISETP.NE.AND UP0, UPT, UR9, 0x4, UPT ;  /* 0x000000040900788c */ /* 0x000fc8000bf05270 */
[----:B------:R-:W-:Y:S02]  /*1ec0*/  USEL UR4, URZ, 0x1, UP0 ;  /* 0x000000013f047887 */ /* 0x000fe40008000000 */
[----:B------:R-:W-:-:S04]  /*1ed0*/  USEL UR9, UR9, URZ, UP0 ;  /* 0x0000003f09097287 */ /* 0x000fc80008000000 */
[----:B------:R-:W-:-:S08]  /*1ee0*/  LOP3.LUT R6, R155, UR4, RZ, 0x3c, !PT ;  /* 0x000000049b067c12 */ /* 0x000fd0000f8e3cff */
.L_x_35:
[----:B------:R-:W-:Y:S05]  /*1ef0*/  @!P0 BRA `(.L_x_29) ;  /* 0x0000000000048947 */ /* 0x000fea0003800000 */
[----:B-1----:R-:W-:Y:S01]  /*1f00*/  BPT.TRAP 0x1 ;  /* 0x000000040000795c */ /* 0x002fe20000300000 */
.L_x_29:
[----:B------:R-:W-:Y:S01]  /*1f10*/  ULEA UR4, UR9, UR51, 0x3 ;  /* 0x0000003309047291 */ /* 0x000fe2000f8e183f */
[----:B------:R-:W-:-:S08]  /*1f20*/  SHF.L.U32 R4, R6, 0x1f, RZ ;  /* 0x0000001f06047819 */ /* 0x000fd000000006ff */
[----:B------:R2:W3:Y:S01]  /*1f30*/  SYNCS.PHASECHK.TRANS64.TRYWAIT P1, [UR4], R4 ;  /* 0x00000004ff0075a7 */ /* 0x0004e20008020144 */
[----:B------:R-:W-:Y:S05]  /*1f40*/  @!P0 BRA `(.L_x_30) ;  /* 0x0000000000048947 */ /* 0x000fea0003800000 */
[----:B-1----:R-:W-:Y:S01]  /*1f50*/  BPT.TRAP 0x1 ;  /* 0x000000040000795c */ /* 0x002fe20000300000 */
.L_x_30:
[----:B---3--:R-:W-:Y:S05]  /*1f60*/  @P1 BRA `(.L_x_31) ;  /* 0x0000000000081947 */ /* 0x008fea0003800000 */
[----:B------:R-:W3:Y:S02]  /*1f70*/  SYNCS.PHASECHK.TRANS64.TRYWAIT P1, [UR4], R4 ;  /* 0x00000004ff0075a7 */ /* 0x000ee40008020144 */
[----:B---3--:R-:W-:Y:S05]  /*1f80*/  @!P1 BRA `(.L_x_32) ;  /* 0x0000014800209947 */ /* 0x008fea0003800000 */
.L_x_31:
[----:B------:R-:W-:Y:S01]  /*1f90*/  ULEA UR10, UR9, UR44, 0xb ;  /* 0x0000002c090a7291 */ /* 0x000fe2000f8e583f */
[----:B------:R-:W-:Y:S01]  /*1fa0*/  WARPGROUP.ARRIVE ;  /* 0x00000000000079c5 */ /* 0x000fe20000000000 */
[----:B------:R-:W-:Y:S01]  /*1fb0*/  ULEA UR11, UR9, UR8, 0xa ;  /* 0x00000008090b7291 */ /* 0x000fe2000f8e503f */
[----:B------:R-:W-:Y:S01]  /*1fc0*/  UMOV UR5, 0x40000040 ;  /* 0x4000004000057882 */ /* 0x000fe20000000000 */
[----:B------:R-:W-:-:S03]  /*1fd0*/  UMOV UR7, 0x40000040 ;  /* 0x4000004000077882 */ /* 0x000fc60000000000 */
[----:B------:R-:W-:Y:S02]  /*1fe0*/  UMOV UR4, UR10 ;  /* 0x0000000a00047c82 */ /* 0x000fe40008000000 */
[----:B------:R-:W-:Y:S02]  /*1ff0*/  UMOV UR6, UR11 ;  /* 0x0000000b00067c82 */ /* 0x000fe40008000000 */
        /* <DEDUP_REMOVED lines=44> */
[----:B-1----:R-:W-:Y:S01]  /*22c0*/  BPT.TRAP 0x1 ;  /* 0x000000040000795c */ /* 0x002fe20000300000 */
.L_x_33:
[----:B------:R-:W-:Y:S01]  /*22d0*/  ISETP.NE.AND P1, PT, R23, RZ, PT ;  /* 0x000000ff1700720c */ /* 0x000fe20003f25270 */
[----:B------:R-:W-:-:S12]  /*22e0*/  UISETP.GT.U32.AND UP0, UPT, UR40, 0x1, UPT ;  /* 0x000000012800788c */ /* 0x000fd8000bf04070 */
[----:B--23--:R-:W-:-:S04]  /*22f0*/  @P1 LEA R4, R3, UR51, 0x3 ;  /* 0x0000003303041c11 */ /* 0x00cfc8000f8e18ff */
[----:B------:R-:W-:-:S04]  /*2300*/  @P1 IADD3 R5, R4, 0x20, RZ ;  /* 0x0000002004051810 */ /* 0x000fc80007ffe0ff */
[----:B------:R-:W-:-:S04]  /*2310*/  @P1 PRMT R5, R152, 0x654, R5 ;  /* 0x0000065498051816 */ /* 0x000fc80000000005 */
[----:B------:R2:W-:Y:S01]  /*2320*/  @P1 SYNCS.ARRIVE.TRANS64.RED.A1T0 RZ, [R5+URZ], RZ ;  /* 0x000000ff05ff19a7 */ /* 0x0005e2000810043f */
[----:B------:R-:W-:-:S13]  /*2330*/  PLOP3.LUT P1, PT, PT, PT, UP0, 0x80, 0x0 ;  /* 0x000000000000781c */ /* 0x000fda0003f2f008 */
[----:B--2---:R-:W-:Y:S05]  /*2340*/  @P1 BRA `(.L_x_34) ;  /* 0x0000000000041947 */ /* 0x004fea0003800000 */
[----:B-1----:R-:W-:Y:S01]  /*2350*/  BPT.TRAP 0x1 ;  /* 0x000000040000795c */ /* 0x002fe20000300000 */
.L_x_34:
[----:B------:R-:W-:Y:S01]  /*2360*/  UIADD3 UR9, UR9, 0x1, URZ ;  /* 0x0000000109097890 */ /* 0x000fe2000fffe03f */
[C---:B------:R-:W-:Y:S02]  /*2370*/  ISETP.GT.AND P2, PT, R0.reuse, 0x1, PT ;  /* 0x000000010000780c */ /* 0x040fe40003f44270 */
[----:B------:R-:W-:Y:S01]  /*2380*/  IADD3 R3, R3, 0x1, RZ ;  /* 0x0000000103037810 */ /* 0x000fe20007ffe0ff */
[----:B------:R-:W-:Y:S01]  /*2390*/  UISETP.NE.AND UP0, UPT, UR9, 0x4, UPT ;  /* 0x000000040900788c */ /* 0x000fe2000bf05270 */
[----:B------:R-:W-:Y:S02]  /*23a0*/  IADD3 R0, R0, -0x1, RZ ;  /* 0xffffffff00007810 */ /* 0x000fe40007ffe0ff */
[C---:B------:R-:W-:Y:S01]  /*23b0*/  ISETP.NE.AND P1, PT, R3.reuse, 0x4, PT ;  /* 0x000000040300780c */ /* 0x040fe20003f25270 */
[----:B------:R-:W-:Y:S02]  /*23c0*/  USEL UR4, URZ, 0x1, UP0 ;  /* 0x000000013f047887 */ /* 0x000fe40008000000 */
[----:B------:R-:W-:Y:S01]  /*23d0*/  USEL UR9, UR9, URZ, UP0 ;  /* 0x0000003f09097287 */ /* 0x000fe20008000000 */
[----:B------:R-:W-:-:S03]  /*23e0*/  SEL R3, R3, RZ, P1 ;  /* 0x000000ff03037207 */ /* 0x000fc60000800000 */
[----:B------:R-:W-:Y:S01]  /*23f0*/  LOP3.LUT R6, R6, UR4, RZ, 0x3c, !PT ;  /* 0x0000000406067c12 */ /* 0x000fe2000f8e3cff */
[----:B------:R-:W-:Y:S07]  /*2400*/  @P2 BRA `(.L_x_35) ;  /* 0xfffffff800b82947 */ /* 0x000fee000383ffff */
.L_x_28:
[----:B------:R-:W4:Y:S02]  /*2410*/  LDC R0, c[0x0][0x28c] ;  /* 0x0000a300ff007b82 */ /* 0x000f240000000800 */
[----:B----4-:R-:W-:-:S13]  /*2420*/  ISETP.GE.AND P1, PT, R0, 0x1, PT ;  /* 0x000000010000780c */ /* 0x010fda0003f26270 */
[----:B------:R-:W-:Y:S05]  /*2430*/  @!P1 BRA `(.L_x_36) ;  /* 0x00000000003c9947 */ /* 0x000fea0003800000 */
[----:B------:R-:W-:Y:S05]  /*2440*/  @!P0 BRA `(.L_x_37) ;  /* 0x0000000000048947 */ /* 0x000fea0003800000 */
[----:B-1----:R-:W-:Y:S01]  /*2450*/  BPT.TRAP 0x1 ;  /* 0x000000040000795c */ /* 0x002fe20000300000 */
.L_x_37:
[----:B------:R-:W-:Y:S01]  /*2460*/  ISETP.NE.AND P0, PT, R23, RZ, PT ;  /* 0x000000ff1700720c */ /* 0x000fe20003f05270 */
[----:B--23--:R-:W-:Y:S01]  /*2470*/  IMAD.U32 R3, RZ, RZ, UR51 ;  /* 0x00000033ff037e24 */ /* 0x00cfe2000f8e00ff */
[----:B------:R-:W-:-:S11]  /*2480*/  UISETP.GT.U32.AND UP0, UPT, UR40, 0x1, UPT ;  /* 0x000000012800788c */ /* 0x000fd6000bf04070 */
[----:B------:R-:W-:-:S04]  /*2490*/  @P0 VIMNMX R0, R157, 0x1, PT ;  /* 0x000000019d000848 */ /* 0x000fc80003fe0100 */
[----:B------:R-:W-:-:S04]  /*24a0*/  @P0 IADD3 R0, R157, UR59, -R0 ;  /* 0x0000003b9d000c10 */ /* 0x000fc8000fffe800 */
[----:B------:R-:W-:-:S04]  /*24b0*/  @P0 SHF.L.U32 R0, R0, 0x3, RZ ;  /* 0x0000000300000819 */ /* 0x000fc800000006ff */
[----:B------:R-:W-:-:S04]  /*24c0*/  @P0 LOP3.LUT R0, R0, 0x18, RZ, 0xc0, !PT ;  /* 0x0000001800000812 */ /* 0x000fc800078ec0ff */
[----:B------:R-:W-:-:S04]  /*24d0*/  @P0 IADD3 R3, R3, 0x20, R0 ;  /* 0x0000002003030810 */ /* 0x000fc80007ffe000 */
[----:B------:R-:W-:-:S04]  /*24e0*/  @P0 PRMT R3, R152, 0x654, R3 ;  /* 0x0000065498030816 */ /* 0x000fc80000000003 */
[----:B------:R4:W-:Y:S01]  /*24f0*/  @P0 SYNCS.ARRIVE.TRANS64.RED.A1T0 RZ, [R3+URZ], RZ ;  /* 0x000000ff03ff09a7 */ /* 0x0009e2000810043f */
[----:B------:R-:W-:-:S13]  /*2500*/  PLOP3.LUT P0, PT, PT, PT, UP0, 0x80, 0x0 ;  /* 0x000000000000781c */ /* 0x000fda0003f0f008 */
[----:B----4-:R-:W-:Y:S05]  /*2510*/  @P0 BRA `(.L_x_36) ;  /* 0x0000000000040947 */ /* 0x010fea0003800000 */
[----:B-1----:R-:W-:Y:S01]  /*2520*/  BPT.TRAP 0x1 ;  /* 0x000000040000795c */ /* 0x002fe20000300000 */
.L_x_36:
[----:B------:R-:W-:Y:S01]  /*2530*/  UIADD3 UR4, UR51, 0x200, URZ ;  /* 0x0000020033047890 */ /* 0x000fe2000fffe03f */
[----:B------:R-:W-:Y:S02]  /*2540*/  R2UR UR46, R19 ;  /* 0x00000000132e72ca */ /* 0x000fe400000e0000 */
[----:B------:R-:W-:Y:S01]  /*2550*/  R2UR UR45, R158 ;  /* 0x000000009e2d72ca */ /* 0x000fe200000e0000 */
[----:B------:R-:W-:-:S06]  /*2560*/  ULOP3.LUT UP0, URZ, UR4, 0x1bf, URZ, 0xc0, !UPT ;  /* 0x000001bf043f7892 */ /* 0x000fcc000f80c03f */
[----:B------:R-:W-:-:S04]  /*2570*/  PLOP3.LUT P0, PT, PT, PT, UP0, 0x80, 0x0 ;  /* 0x000000000000781c */ /* 0x000fc80003f0f008 */
[----:B------:R-:W-:Y:S02]  /*2580*/  USHF.L.U32 UR46, UR46, 0x8, URZ ;  /* 0x000000082e2e7899 */ /* 0x000fe4000800063f */
[----:B------:R-:W-:-:S07]  /*2590*/  USHF.L.U32 UR45, UR45, 0x7, URZ ;  /* 0x000000072d2d7899 */ /* 0x000fce000800063f */
[----:B------:R-:W-:Y:S05]  /*25a0*/  @!P0 BRA `(.L_x_38) ;  /* 0x00000000007c8947 */ /* 0x000fea0003800000 */
[----:B------:R-:W-:Y:S01]  /*25b0*/  MOV R19, 0x0 ;  /* 0x0000000000137802 */ /* 0x000fe20000000f00 */
[----:B------:R-:W-:Y:S01]  /*25c0*/  ULDC.64 UR4, c[0x4][0x80] ;  /* 0x0100200000047ab9 */ /* 0x000fe20000000a00 */
[----:B------:R-:W-:Y:S01]  /*25d0*/  ULDC.64 UR6, c[0x4][0x10] ;  /* 0x0100040000067ab9 */ /* 0x000fe20000000a00 */
[----:B--23--:R-:W-:Y:S01]  /*25e0*/  MOV R4, UR4 ;  /* 0x0000000400047c02 */ /* 0x00cfe20008000f00 */
        /* <DEDUP_REMOVED lines=12> */
.L_x_39:
[----:B------:R1:W2:Y:S01]  /*26b0*/  LDC.64 R14, c[0x4][R19] ;  /* 0x01000000130e7b82 */ /* 0x0002a20000000a00 */
[----:B------:R-:W-:Y:S01]  /*26c0*/  ULDC.64 UR4, c[0x4][0x80] ;  /* 0x0100200000047ab9 */ /* 0x000fe20000000a00 */
[----:B------:R-:W-:Y:S01]  /*26d0*/  ULDC.64 UR6, c[0x4][0x10] ;  /* 0x0100040000067ab9 */ /* 0x000fe20000000a00 */
[----:B------:R-:W-:Y:S01]  /*26e0*/  MOV R4, UR4 ;  /* 0x0000000400047c02 */ /* 0x000fe20008000f00 */
[----:B------:R-:W-:Y:S01]  /*26f0*/  IMAD.MOV.U32 R13, RZ, RZ, RZ ;  /* 0x000000ffff0d7224 */ /* 0x000fe200078e00ff */
[----:B------:R-:W-:Y:S01]  /*2700*/  MOV R5, UR5 ;  /* 0x0000000500057c02 */ /* 0x000fe20008000f00 */
[----:B------:R-:W-:Y:S01]  /*2710*/  ULDC.64 UR4, c[0x4][0x88] ;  /* 0x0100220000047ab9 */ /* 0x000fe20000000a00 */
[----:B------:R-:W-:Y:S01]  /*2720*/  MOV R10, UR6 ;  /* 0x00000006000a7c02 */ /* 0x000fe20008000f00 */
[----:B------:R-:W-:Y:S01]  /*2730*/  IMAD.U32 R6, RZ, RZ, UR4 ;  /* 0x00000004ff067e24 */ /* 0x000fe2000f8e00ff */
[----:B------:R-:W-:Y:S02]  /*2740*/  MOV R7, UR5 ;  /* 0x0000000500077c02 */ /* 0x000fe40008000f00 */
[----:B------:R-:W-:-:S02]  /*2750*/  MOV R11, UR7 ;  /* 0x00000007000b7c02 */ /* 0x000fc40008000f00 */
[----:B------:R-:W-:Y:S02]  /*2760*/  MOV R8, 0x70 ;  /* 0x0000007000087802 */ /* 0x000fe40000000f00 */
[----:B-1----:R-:W-:-:S07]  /*2770*/  MOV R12, 0x1 ;  /* 0x00000001000c7802 */ /* 0x002fce0000000f00 */
[----:B------:R-:W-:-:S07]  /*2780*/  LEPC R20, `(.L_x_38) ;  /* 0x000000001014794e */ /* 0x000fce0000000000 */
[----:B--2---:R-:W-:Y:S05]  /*2790*/  CALL.ABS.NOINC R14 ;  /* 0x000000000e007343 */ /* 0x004fea0003c00000 */
.L_x_38:
[----:B------:R-:W-:Y:S02]  /*27a0*/  ULDC.64 UR4, c[0x0][0x590] ;  /* 0x0001640000047ab9 */ /* 0x000fe40000000a00 */
[----:B------:R-:W-:Y:S02]  /*27b0*/  MOV R174, UR4 ;  /* 0x0000000400ae7c02 */ /* 0x000fe40008000f00 */
[----:B------:R-:W-:Y:S02]  /*27c0*/  MOV R175, UR5 ;  /* 0x0000000500af7c02 */ /* 0x000fe40008000f00 */
[----:B------:R-:W-:-:S04]  /*27d0*/  ISETP.NE.U32.AND P3, PT, R174, RZ, PT ;  /* 0x000000ffae00720c */ /* 0x000fc80003f65070 */
[----:B------:R-:W-:-:S13]  /*27e0*/  ISETP.NE.AND.EX P3, PT, R175, RZ, PT, P3 ;  /* 0x000000ffaf00720c */ /* 0x000fda0003f65330 */
[----:B------:R-:W-:Y:S05]  /*27f0*/  @!P3 BRA `(.L_x_40) ;  /* 0x000000000034b947 */ /* 0x000fea0003800000 */
[----:B------:R-:W-:Y:S02]  /*2800*/  ULDC.64 UR4, c[0x0][0x588] ;  /* 0x0001620000047ab9 */ /* 0x000fe40000000a00 */
[----:B------:R-:W-:-:S04]  /*2810*/  ISETP.NE.U32.AND P0, PT, RZ, UR4, PT ;  /* 0x00000004ff007c0c */ /* 0x000fc8000bf05070 */
[----:B------:R-:W-:-:S13]  /*2820*/  ISETP.NE.AND.EX P0, PT, RZ, UR5, PT, P0 ;  /* 0x00000005ff007c0c */ /* 0x000fda000bf05300 */
[----:B------:R-:W-:Y:S05]  /*2830*/  @!P0 BRA `(.L_x_41) ;  /* 0x0000000000188947 */ /* 0x000fea0003800000 */
[----:B--23--:R-:W2:Y:S01]  /*2840*/  LDC.64 R4, c[0x0][0x588] ;  /* 0x00016200ff047b82 */ /* 0x00cea20000000a00 */
[----:B------:R-:W-:-:S04]  /*2850*/  IMAD R3, R174, UR47, RZ ;  /* 0x0000002fae037c24 */ /* 0x000fc8000f8e02ff */
[----:B--2---:R-:W-:-:S05]  /*2860*/  IMAD.WIDE R4, R3, 0x4, R4 ;  /* 0x0000000403047825 */ /* 0x004fca00078e0204 */
[----:B-----5:R4:W5:Y:S01]  /*2870*/  LDG.E R153, desc[UR56][R4.64] ;  /* 0x0000003804997981 */ /* 0x020962000c1e1900 */
[----:B------:R-:W-:Y:S01]  /*2880*/  MOV R22, 0x1 ;  /* 0x0000000100167802 */ /* 0x000fe20000000f00 */
[----:B------:R-:W-:Y:S06]  /*2890*/  BRA `(.L_x_40) ;  /* 0x00000000000c7947 */ /* 0x000fec0003800000 */
.L_x_41:
[----:B------:R-:W-:Y:S01]  /*28a0*/  ULDC UR4, c[0x0][0x580] ;  /* 0x0001600000047ab9 */ /* 0x000fe20000000800 */
[----:B------:R-:W-:Y:S02]  /*28b0*/  MOV R22, 0x1 ;  /* 0x0000000100167802 */ /* 0x000fe40000000f00 */
[----:B-----5:R-:W-:-:S07]  /*28c0*/  MOV R153, UR4 ;  /* 0x0000000400997c02 */ /* 0x020fce0008000f00 */
.L_x_40:
[----:B------:R-:W1:Y:S02]  /*28d0*/  LDC.64 R6, c[0x0][0x5b0] ;  /* 0x00016c00ff067b82 */ /* 0x000e640000000a00 */
[----:B-1----:R-:W-:-:S04]  /*28e0*/  ISETP.NE.U32.AND P0, PT, R6, RZ, PT ;  /* 0x000000ff0600720c */ /* 0x002fc80003f05070 */
[----:B------:R-:W-:-:S13]  /*28f0*/  ISETP.NE.AND.EX P0, PT, R7, RZ, PT, P0 ;  /* 0x000000ff0700720c */ /* 0x000fda0003f05300 */
[----:B------:R-:W-:Y:S05]  /*2900*/  @!P0 BRA `(.L_x_42) ;  /* 0x00000000002c8947 */ /* 0x000fea0003800000 */
[----:B------:R-:W-:Y:S02]  /*2910*/  ULDC.64 UR4, c[0x0][0x5a8] ;  /* 0x00016a0000047ab9 */ /* 0x000fe40000000a00 */
[----:B------:R-:W-:-:S04]  /*2920*/  ISETP.NE.U32.AND P0, PT, RZ, UR4, PT ;  /* 0x00000004ff007c0c */ /* 0x000fc8000bf05070 */
[----:B------:R-:W-:-:S13]  /*2930*/  ISETP.NE.AND.EX P0, PT, RZ, UR5, PT, P0 ;  /* 0x00000005ff007c0c */ /* 0x000fda000bf05300 */
[----:B------:R-:W-:Y:S05]  /*2940*/  @!P0 BRA `(.L_x_43) ;  /* 0x0000000000148947 */ /* 0x000fea0003800000 */
[----:B--234-:R-:W1:Y:S01]  /*2950*/  LDC.64 R4, c[0x0][0x5a8] ;  /* 0x00016a00ff047b82 */ /* 0x01ce620000000a00 */
[----:B------:R-:W-:-:S04]  /*2960*/  IMAD R3, R6, UR47, RZ ;  /* 0x0000002f06037c24 */ /* 0x000fc8000f8e02ff */
[----:B-1----:R-:W-:-:S05]  /*2970*/  IMAD.WIDE R4, R3, 0x4, R4 ;  /* 0x0000000403047825 */ /* 0x002fca00078e0204 */
[----:B-----5:R1:W5:Y:S01]  /*2980*/  LDG.E R154, desc[UR56][R4.64] ;  /* 0x00000038049a7981 */ /* 0x020362000c1e1900 */
[----:B------:R-:W-:Y:S05]  /*2990*/  BRA `(.L_x_42) ;  /* 0x0000000000087947 */ /* 0x000fea0003800000 */
.L_x_43:
[----:B------:R-:W-:Y:S02]  /*29a0*/  ULDC UR4, c[0x0][0x5a0] ;  /* 0x0001680000047ab9 */ /* 0x000fe40000000800 */
[----:B-----5:R-:W-:-:S07]  /*29b0*/  IMAD.U32 R154, RZ, RZ, UR4 ;  /* 0x00000004ff9a7e24 */ /* 0x020fce000f8e00ff */
.L_x_42:
[----:B------:R-:W-:Y:S01]  /*29c0*/  ULDC.64 UR4, c[0x0][0x588] ;  /* 0x0001620000047ab9 */ /* 0x000fe20000000a00 */
[----:B------:R-:W-:Y:S01]  /*29d0*/  ISETP.NE.U32.AND P1, PT, R174, RZ, PT ;  /* 0x000000ffae00720c */ /* 0x000fe20003f25070 */
[----:B------:R-:W-:Y:S02]  /*29e0*/  UISETP.NE.U32.AND UP0, UPT, UR4, URZ, UPT ;  /* 0x0000003f0400728c */ /* 0x000fe4000bf05070 */
[----:B------:R-:W-:Y:S02]  /*29f0*/  ISETP.NE.U32.AND P4, PT, RZ, UR4, PT ;  /* 0x00000004ff007c0c */ /* 0x000fe4000bf85070 */
[----:B------:R-:W-:Y:S01]  /*2a00*/  ISETP.NE.AND.EX P5, PT, R175, RZ, PT, P1 ;  /* 0x000000ffaf00720c */ /* 0x000fe20003fa5310 */
[----:B------:R-:W-:Y:S02]  /*2a10*/  UISETP.NE.AND.EX UP0, UPT, UR5, URZ, UPT, UP0 ;  /* 0x0000003f0500728c */ /* 0x000fe4000bf05300 */
[----:B------:R-:W-:Y:S02]  /*2a20*/  ISETP.NE.AND.EX P4, PT, RZ, UR5, PT, P4 ;  /* 0x00000005ff007c0c */ /* 0x000fe4000bf85340 */
[----:B------:R-:W-:-:S02]  /*2a30*/  PLOP3.LUT P0, PT, PT, PT, PT, 0x8, 0x0 ;  /* 0x000000000000781c */ /* 0x000fc40003f0e170 */
[----:B------:R-:W-:-:S04]  /*2a40*/  PLOP3.LUT P2, PT, PT, PT, UP0, 0x80, 0x0 ;  /* 0x000000000000781c */ /* 0x000fc80003f4f008 */
[----:B------:R-:W-:-:S05]  /*2a50*/  PLOP3.LUT P2, PT, P2, PT, PT, 0x8, 0x0 ;  /* 0x000000000000781c */ /* 0x000fca000174e170 */
[----:B------:R-:W-:Y:S08]  /*2a60*/  @P4 BRA P5, `(.L_x_44) ;  /* 0x0000000000244947 */ /* 0x000ff00002800000 */
[----:B------:R-:W-:Y:S04]  /*2a70*/  BSSY B0, `(.L_x_44) ;  /* 0x0000008000007945 */ /* 0x000fe80003800000 */
[----:B------:R-:W-:Y:S05]  /*2a80*/  @!P3 BRA `(.L_x_45) ;  /* 0x000000000014b947 */ /* 0x000fea0003800000 */
[----:B------:R-:W-:Y:S02]  /*2a90*/  LOP3.LUT P4, RZ, R22, 0xff, RZ, 0xc0, !PT ;  /* 0x000000ff16ff7812 */ /* 0x000fe4000788c0ff */
[----:B------:R-:W-:-:S11]  /*2aa0*/  PLOP3.LUT P0, PT, P2, PT, PT, 0x80, 0x0 ;  /* 0x000000000000781c */ /* 0x000fd6000170f070 */
[----:B------:R-:W-:Y:S05]  /*2ab0*/  @!P4 BRA `(.L_x_46) ;  /* 0x00000000000cc947 */ /* 0x000fea0003800000 */
[----:B-----5:R-:W-:Y:S01]  /*2ac0*/  FSETP.EQ.AND P0, PT, R153, RZ, PT ;  /* 0x000000ff9900720b */ /* 0x020fe20003f02000 */
[----:B------:R-:W-:-:S12]  /*2ad0*/  BRA `(.L_x_46) ;  /* 0x0000000000047947 */ /* 0x000fd80003800000 */
.L_x_45:
[----:B-----5:R-:W-:-:S13]  /*2ae0*/  FSETP.EQ.AND P0, PT, R153, RZ, PT ;  /* 0x000000ff9900720b */ /* 0x020fda0003f02000 */
.L_x_46:
[----:B------:R-:W-:Y:S05]  /*2af0*/  BSYNC B0 ;  /* 0x0000000000007941 */ /* 0x000fea0003800000 */
.L_x_44:
[----:B------:R-:W-:Y:S04]  /*2b00*/  BSSY B0, `(.L_x_47) ;  /* 0x0000007000007945 */ /* 0x000fe80003800000 */
[----:B------:R-:W-:Y:S05]  /*2b10*/  @!P3 BRA `(.L_x_48) ;  /* 0x000000000010b947 */ /* 0x000fea0003800000 */
[----:B------:R-:W-:-:S13]  /*2b20*/  LOP3.LUT P3, RZ, R22, 0xff, RZ, 0xc0, !PT ;  /* 0x000000ff16ff7812 */ /* 0x000fda000786c0ff */
[----:B------:R-:W-:Y:S05]  /*2b30*/  @!P3 BRA `(.L_x_49) ;  /* 0x00000000000cb947 */ /* 0x000fea0003800000 */
[----:B-----5:R-:W-:Y:S01]  /*2b40*/  FSETP.EQ.AND P2, PT, R153, RZ, PT ;  /* 0x000000ff9900720b */ /* 0x020fe20003f42000 */
[----:B------:R-:W-:-:S12]  /*2b50*/  BRA `(.L_x_49) ;  /* 0x0000000000047947 */ /* 0x000fd80003800000 */
.L_x_48:
[----:B-----5:R-:W-:-:S13]  /*2b60*/  FSETP.EQ.AND P2, PT, R153, RZ, PT ;  /* 0x000000ff9900720b */ /* 0x020fda0003f42000 */
.L_x_49:
[----:B------:R-:W-:Y:S05]  /*2b70*/  BSYNC B0 ;  /* 0x0000000000007941 */ /* 0x000fea0003800000 */
.L_x_47:
[----:B------:R-:W-:Y:S01]  /*2b80*/  BSSY B0, `(.L_x_50) ;  /* 0x0000025000007945 */ /* 0x000fe20003800000 */
[----:B------:R-:W-:Y:S02]  /*2b90*/  MOV R0, RZ ;  /* 0x000000ff00007202 */ /* 0x000fe40000000f00 */
[----:B------:R-:W-:Y:S02]  /*2ba0*/  CS2R R10, SRZ ;  /* 0x00000000000a7805 */ /* 0x000fe4000001ff00 */
[----:B------:R-:W-:Y:S02]  /*2bb0*/  CS2R R8, SRZ ;  /* 0x0000000000087805 */ /* 0x000fe4000001ff00 */
[----:B------:R-:W-:Y:S02]  /*2bc0*/  CS2R R6, SRZ ;  /* 0x0000000000067805 */ /* 0x000fe4000001ff00 */
[----:B-1234-:R-:W-:Y:S01]  /*2bd0*/  CS2R R4, SRZ ;  /* 0x0000000000047805 */ /* 0x01efe2000001ff00 */
[----:B------:R-:W-:Y:S06]  /*2be0*/  @P0 BRA `(.L_x_51) ;  /* 0x0000000000780947 */ /* 0x000fec0003800000 */
[----:B------:R-:W-:-:S06]  /*2bf0*/  UISETP.NE.AND UP0, UPT, UR49, 0x3, UPT ;  /* 0x000000033100788c */ /* 0x000fcc000bf05270 */
[----:B------:R-:W-:-:S13]  /*2c00*/  PLOP3.LUT P3, PT, PT, PT, UP0, 0x80, 0x0 ;  /* 0x000000000000781c */ /* 0x000fda0003f6f008 */
[----:B------:R-:W-:Y:S05]  /*2c10*/  @!P3 BRA `(.L_x_52) ;  /* 0x000000000004b947 */ /* 0x000fea0003800000 */
[----:B------:R-:W-:Y:S01]  /*2c20*/  BPT.TRAP 0x1 ;  /* 0x000000040000795c */ /* 0x000fe20000300000 */
.L_x_52:
[----:B------:R-:W-:Y:S02]  /*2c30*/  SHF.L.U32 R3, RZ, 0x1f, RZ ;  /* 0x0000001fff037819 */ /* 0x000fe400000006ff */
[----:B------:R-:W-:Y:S02]  /*2c40*/  MOV R0, 0x1 ;  /* 0x0000000100007802 */ /* 0x000fe40000000f00 */
[----:B------:R-:W1:Y:S01]  /*2c50*/  SYNCS.PHASECHK.TRANS64.TRYWAIT P3, [UR51+0x40], R3 ;  /* 0x00004003ff0075a7 */ /* 0x000e620008060173 */
[----:B------:R-:W-:Y:S01]  /*2c60*/  MOV R11, RZ ;  /* 0x000000ff000b7202 */ /* 0x000fe20000000f00 */
[----:B-1----:R-:W-:Y:S06]  /*2c70*/  @!P3 BRA `(.L_x_53) ;  /* 0x0000013800fcb947 */ /* 0x002fec0003800000 */
.L_x_230:
[----:B------:R-:W-:Y:S02]  /*2c80*/  MOV R10, RZ ;  /* 0x000000ff000a7202 */ /* 0x000fe40000000f00 */
[----:B------:R-:W-:Y:S02]  /*2c90*/  CS2R R8, SRZ ;  /* 0x0000000000087805 */ /* 0x000fe4000001ff00 */
[----:B------:R-:W-:Y:S02]  /*2ca0*/  CS2R R6, SRZ ;  /* 0x0000000000067805 */ /* 0x000fe4000001ff00 */
[----:B-1----:R-:W-:Y:S01]  /*2cb0*/  CS2R R4, SRZ ;  /* 0x0000000000047805 */ /* 0x002fe2000001ff00 */
[----:B------:R-:W-:Y:S06]  /*2cc0*/  @P2 BRA `(.L_x_51) ;  /* 0x0000000000402947 */ /* 0x000fec0003800000 */
[C---:B------:R-:W-:Y:S01]  /*2cd0*/  IMAD.SHL.U32 R4, R18.reuse, 0x20, RZ ;  /* 0x0000002012047824 */ /* 0x040fe200078e00ff */
[----:B------:R-:W-:Y:S01]  /*2ce0*/  SHF.L.U32 R3, R18, 0x4, RZ ;  /* 0x0000000412037819 */ /* 0x000fe200000006ff */
[----:B------:R-:W-:Y:S05]  /*2cf0*/  WARPSYNC.ALL ;  /* 0x0000000000007948 */ /* 0x000fea0003800000 */
[----:B------:R-:W-:Y:S02]  /*2d00*/  SHF.R.U32.HI R6, RZ, 0x1, R18 ;  /* 0x00000001ff067819 */ /* 0x000fe40000011612 */
[----:B------:R-:W-:Y:S02]  /*2d10*/  LOP3.LUT R3, R3, 0xe00, RZ, 0xc0, !PT ;  /* 0x00000e0003037812 */ /* 0x000fe400078ec0ff */
[----:B------:R-:W-:-:S02]  /*2d20*/  LOP3.LUT R5, R4, 0xc0, RZ, 0xc0, !PT ;  /* 0x000000c004057812 */ /* 0x000fc400078ec0ff */
[----:B------:R-:W-:Y:S02]  /*2d30*/  SHF.L.U32 R8, R18, 0x2, RZ ;  /* 0x0000000212087819 */ /* 0x000fe400000006ff */
[----:B------:R-:W-:Y:S02]  /*2d40*/  LOP3.LUT R3, R3, 0x20, R4, 0xf8, !PT ;  /* 0x0000002003037812 */ /* 0x000fe400078ef804 */
[----:B------:R-:W-:Y:S02]  /*2d50*/  LOP3.LUT R5, R5, 0x8, R6, 0xf8, !PT ;  /* 0x0000000805057812 */ /* 0x000fe400078ef806 */
[----:B------:R-:W-:Y:S02]  /*2d60*/  LOP3.LUT R3, R3, 0x100, R4, 0xf8, !PT ;  /* 0x0000010003037812 */ /* 0x000fe400078ef804 */
[----:B------:R-:W-:-:S04]  /*2d70*/  LOP3.LUT R8, R5, 0x18, R8, 0x78, !PT ;  /* 0x0000001805087812 */ /* 0x000fc800078e7808 */
[----:B------:R-:W-:-:S04]  /*2d80*/  LOP3.LUT R3, R3, R8, RZ, 0xfc, !PT ;  /* 0x0000000803037212 */ /* 0x000fc800078efcff */
[----:B------:R-:W-:-:S04]  /*2d90*/  LEA R3, R3, UR51, 0x1 ;  /* 0x0000003303037c11 */ /* 0x000fc8000f8e08ff */
[----:B------:R-:W-:Y:S01]  /*2da0*/  LEA R8, R156, R3, 0x1 ;  /* 0x000000039c087211 */ /* 0x000fe200078e08ff */
[----:B------:R1:W2:Y:S05]  /*2db0*/  LDSM.16.M88.4 R4, [R3+0x200] ;  /* 0x000200000304783b */ /* 0x0002aa0000000200 */
[----:B------:R-:W3:Y:S02]  /*2dc0*/  LDSM.16.M88.4 R8, [R8+0x200] ;  /* 0x000200000808783b */ /* 0x000ee40000000200 */
.L_x_51:
[----:B------:R-:W-:Y:S05]  /*2dd0*/  BSYNC B0 ;  /* 0x0000000000007941 */ /* 0x000fea0003800000 */
.L_x_50:
[----:B--2---:R-:W-:Y:S02]  /*2de0*/  HADD2.F32 R12, -RZ, R5.H0_H0 ;  /* 0x20000005ff0c7230 */ /* 0x004fe40000004100 */
[C---:B-----5:R-:W-:Y:S01]  /*2df0*/  FMUL R90, R154.reuse, R90 ;  /* 0x0000005a9a5a7220 */ /* 0x060fe20000400000 */
[----:B-1----:R-:W-:Y:S01]  /*2e00*/  MOV R3, 0x38eb4c3a ;  /* 0x38eb4c3a00037802 */ /* 0x002fe20000000f00 */
[C---:B------:R-:W-:Y:S01]  /*2e10*/  FMUL R162, R154.reuse, R91 ;  /* 0x0000005b9aa27220 */ /* 0x040fe20000400000 */
[----:B------:R-:W-:Y:S01]  /*2e20*/  MOV R13, 0x3c09919f ;  /* 0x3c09919f000d7802 */ /* 0x000fe20000000f00 */
[----:B------:R-:W-:Y:S01]  /*2e30*/  FFMA R90, R153, R12, R90 ;  /* 0x0000000c995a7223 */ /* 0x000fe2000000005a */
[----:B------:R-:W-:Y:S01]  /*2e40*/  MOV R12, 0x3aae005b ;  /* 0x3aae005b000c7802 */ /* 0x000fe20000000f00 */
[----:B------:R-:W-:Y:S01]  /*2e50*/  FMUL R93, R154, R93 ;  /* 0x0000005d9a5d7220 */ /* 0x000fe20000400000 */
[----:B------:R-:W-:Y:S01]  /*2e60*/  MOV R15, 0x3e235519 ;  /* 0x3e235519000f7802 */ /* 0x000fe20000000f00 */
[----:B------:R-:W-:Y:S01]  /*2e70*/  FMUL R163, R90, 0.70710676908493041992 ;  /* 0x3f3504f35aa37820 */ /* 0x000fe20000400000 */
[C---:B------:R-:W-:Y:S01]  /*2e80*/  FMUL R95, R154.reuse, R95 ;  /* 0x0000005f9a5f7220 */ /* 0x040fe20000400000 */
[C---:B------:R-:W-:Y:S01]  /*2e90*/  FMUL R99, R154.reuse, R99 ;  /* 0x000000639a637220 */ /* 0x040fe20000400000 */
[C---:B------:R-:W-:Y:S01]  /*2ea0*/  FMUL R101, R154.reuse, R101 ;  /* 0x000000659a657220 */ /* 0x040fe20000400000 */
[C---:B------:R-:W-:Y:S01]  /*2eb0*/  FMUL R14, R163.reuse, R163 ;  /* 0x000000a3a30e7220 */ /* 0x040fe20000400000 */
[C---:B------:R-:W-:Y:S01]  /*2ec0*/  FSETP.GE.AND P3, PT, |R163|.reuse, 1.0029599666595458984, PT ;  /* 0x3f8060fea300780b */ /* 0x040fe20003f66200 */
[----:B------:R-:W-:Y:S01]  /*2ed0*/  FMUL R89, R154, R89 ;  /* 0x000000599a597220 */ /* 0x000fe20000400000 */
[----:B------:R-:W-:Y:S01]  /*2ee0*/  FMUL R90, R90, 0.5 ;  /* 0x3f0000005a5a7820 */ /* 0x000fe20000400000 */
[----:B------:R-:W-:Y:S05]  /*2ef0*/  WARPSYNC.ALL ;  /* 0x0000000000007948 */ /* 0x000fea0003800000 */
[----:B------:R-:W-:Y:S01]  /*2f00*/  FSEL R21, |R163|, R14, P3 ;  /* 0x0000000ea3157208 */ /* 0x000fe20001800200 */
[----:B------:R-:W-:Y:S01]  /*2f10*/  IMAD.MOV.U32 R14, RZ, RZ, 0x3d24d99a ;  /* 0x3d24d99aff0e7424 */ /* 0x000fe200078e00ff */
[----:B------:R-:W-:Y:S01]  /*2f20*/  FSEL R20, R3, 8.4834944573231041431e-05, P3 ;  /* 0x38b1e96a03147808 */ /* 0x000fe20001800000 */
[----:B------:R-:W-:Y:S01]  /*2f30*/  BSSY B0, `(.L_x_54) ;  /* 0x00001df000007945 */ /* 0x000fe20003800000 */
[----:B------:R-:W-:-:S02]  /*2f40*/  FSEL R158, -R12, -0.00082130916416645050049, P3 ;  /* 0xba574d200c9e7808 */ /* 0x000fc40001800100 */
[----:B------:R-:W-:Y:S02]  /*2f50*/  FSEL R19, R13, 0.0052134888246655464172, P3 ;  /* 0x3baad5ea0d137808 */ /* 0x000fe40001800000 */
[----:B------:R-:W-:Y:S01]  /*2f60*/  FSEL R159, -R14, -0.026868773624300956726, P3 ;  /* 0xbcdc1be70e9f7808 */ /* 0x000fe20001800100 */
[----:B------:R-:W-:Y:S01]  /*2f70*/  FFMA R20, R21, R20, R158 ;  /* 0x0000001415147223 */ /* 0x000fe2000000009e */
[----:B------:R-:W-:Y:S02]  /*2f80*/  FSEL R161, R15, 0.11284004896879196167, P3 ;  /* 0x3de718af0fa17808 */ /* 0x000fe40001800000 */
[----:B------:R-:W-:Y:S01]  /*2f90*/  FSEL R160, -|R163|, R163, P3 ;  /* 0x000000a3a3a07208 */ /* 0x000fe20001800300 */
[----:B------:R-:W-:Y:S01]  /*2fa0*/  FFMA R20, R21, R20, R19 ;  /* 0x0000001415147223 */ /* 0x000fe20000000013 */
[----:B------:R-:W-:-:S03]  /*2fb0*/  MOV R19, 0x3f69b4f9 ;  /* 0x3f69b4f900137802 */ /* 0x000fc60000000f00 */
[----:B------:R-:W-:Y:S01]  /*2fc0*/  FFMA R158, R21, R20, R159 ;  /* 0x00000014159e7223 */ /* 0x000fe2000000009f */
[----:B------:R-:W-:Y:S02]  /*2fd0*/  MOV R20, 0x3f210a14 ;  /* 0x3f210a1400147802 */ /* 0x000fe40000000f00 */
[----:B------:R-:W-:Y:S01]  /*2fe0*/  FSEL R159, R19, -0.37612664699554443359, P3 ;  /* 0xbec093ac139f7808 */ /* 0x000fe20001800000 */
[----:B------:R-:W-:Y:S01]  /*2ff0*/  FFMA R158, R21, R158, R161 ;  /* 0x0000009e159e7223 */ /* 0x000fe200000000a1 */
[----:B------:R-:W-:-:S03]  /*3000*/  FSEL R161, R20, 0.12837915122509002686, P3 ;  /* 0x3e0375d314a17808 */ /* 0x000fc60001800000 */
[C---:B------:R-:W-:Y:S01]  /*3010*/  FFMA R158, R21.reuse, R158, R159 ;  /* 0x0000009e159e7223 */ /* 0x040fe2000000009f */
[----:B------:R-:W-:Y:S01]  /*3020*/  FMUL R159, R154, R92 ;  /* 0x0000005c9a9f7220 */ /* 0x000fe20000400000 */
[----:B------:R-:W-:Y:S02]  /*3030*/  HADD2.F32 R92, -RZ, R5.H1_H1 ;  /* 0x30000005ff5c7230 */ /* 0x000fe40000004100 */
[----:B------:R-:W-:Y:S01]  /*3040*/  FFMA R21, R21, R158, R161 ;  /* 0x0000009e15157223 */ /* 0x000fe200000000a1 */
[--C-:B------:R-:W-:Y:S02]  /*3050*/  HADD2.F32 R158, -RZ, R6.reuse.H0_H0 ;  /* 0x20000006ff9e7230 */ /* 0x100fe40000004100 */
[----:B------:R-:W-:Y:S01]  /*3060*/  FFMA R91, R153, R92, R162 ;  /* 0x0000005c995b7223 */ /* 0x000fe200000000a2 */
[----:B------:R-:W-:Y:S01]  /*3070*/  FFMA R21, R21, R160, R160 ;  /* 0x000000a015157223 */ /* 0x000fe200000000a0 */
[----:B------:R-:W-:Y:S02]  /*3080*/  HADD2.F32 R160, -RZ, R6.H1_H1 ;  /* 0x30000006ffa07230 */ /* 0x000fe40000004100 */
[----:B------:R-:W-:Y:S01]  /*3090*/  FFMA R92, R153, R158, R159 ;  /* 0x0000009e995c7223 */ /* 0x000fe2000000009f */
[C---:B------:R-:W-:Y:S01]  /*30a0*/  FMUL R170, R91.reuse, 0.70710676908493041992 ;  /* 0x3f3504f35baa7820 */ /* 0x040fe20000400000 */
[----:B------:R-:W1:Y:S01]  /*30b0*/  @P3 MUFU.EX2 R161, R21 ;  /* 0x0000001500a13308 */ /* 0x000e620000000800 */
[----:B------:R-:W-:Y:S01]  /*30c0*/  FMUL R91, R91, 0.5 ;  /* 0x3f0000005b5b7820 */ /* 0x000fe20000400000 */
[C---:B------:R-:W-:Y:S01]  /*30d0*/  FMUL R162, R92.reuse, 0.70710676908493041992 ;  /* 0x3f3504f35ca27820 */ /* 0x040fe20000400000 */
[----:B------:R-:W-:Y:S01]  /*30e0*/  FFMA R93, R153, R160, R93 ;  /* 0x000000a0995d7223 */ /* 0x000fe2000000005d */
[----:B------:R-:W-:-:S02]  /*30f0*/  FMUL R92, R92, 0.5 ;  /* 0x3f0000005c5c7820 */ /* 0x000fc40000400000 */
[C---:B------:R-:W-:Y:S01]  /*3100*/  FMUL R165, R162.reuse, R162 ;  /* 0x000000a2a2a57220 */ /* 0x040fe20000400000 */
[----:B------:R-:W-:-:S04]  /*3110*/  FSETP.GE.AND P4, PT, |R162|, 1.0029599666595458984, PT ;  /* 0x3f8060fea200780b */ /* 0x000fc80003f86200 */
[----:B------:R-:W-:Y:S02]  /*3120*/  FSEL R164, |R162|, R165, P4 ;  /* 0x000000a5a2a47208 */ /* 0x000fe40002000200 */
[----:B------:R-:W-:Y:S02]  /*3130*/  FSEL R165, R3, 8.4834944573231041431e-05, P4 ;  /* 0x38b1e96a03a57808 */ /* 0x000fe40002000000 */
[----:B------:R-:W-:Y:S01]  /*3140*/  FSEL R167, -R12, -0.00082130916416645050049, P4 ;  /* 0xba574d200ca77808 */ /* 0x000fe20002000100 */
[----:B-1----:R-:W-:Y:S01]  /*3150*/  @P3 FADD R158, -R161, 1 ;  /* 0x3f800000a19e3421 */ /* 0x002fe20000000100 */
[----:B------:R-:W-:Y:S01]  /*3160*/  FMUL R161, R93, 0.70710676908493041992 ;  /* 0x3f3504f35da17820 */ /* 0x000fe20000400000 */
[----:B------:R-:W-:Y:S02]  /*3170*/  FSEL R169, R13, 0.0052134888246655464172, P4 ;  /* 0x3baad5ea0da97808 */ /* 0x000fe40002000000 */
[----:B------:R-:W-:Y:S01]  /*3180*/  FFMA R167, R164, R165, R167 ;  /* 0x000000a5a4a77223 */ /* 0x000fe200000000a7 */
[----:B------:R-:W-:Y:S01]  /*3190*/  FMUL R93, R93, 0.5 ;  /* 0x3f0000005d5d7820 */ /* 0x000fe20000400000 */
[----:B------:R-:W-:Y:S01]  /*31a0*/  @P3 LOP3.LUT R21, R158, 0x80000000, R163, 0xb8, !PT ;  /* 0x800000009e153812 */ /* 0x000fe200078eb8a3 */
[C---:B------:R-:W-:Y:S01]  /*31b0*/  FMUL R158, R170.reuse, R170 ;  /* 0x000000aaaa9e7220 */ /* 0x040fe20000400000 */
[----:B------:R-:W-:Y:S01]  /*31c0*/  FSETP.GE.AND P3, PT, |R170|, 1.0029599666595458984, PT ;  /* 0x3f8060feaa00780b */ /* 0x000fe20003f66200 */
[C---:B------:R-:W-:Y:S01]  /*31d0*/  FMUL R160, R161.reuse, R161 ;  /* 0x000000a1a1a07220 */ /* 0x040fe20000400000 */
[----:B------:R-:W-:Y:S01]  /*31e0*/  FSETP.GE.AND P5, PT, |R161|, 1.0029599666595458984, PT ;  /* 0x3f8060fea100780b */ /* 0x000fe20003fa6200 */
[----:B------:R-:W-:Y:S01]  /*31f0*/  FFMA R167, R164, R167, R169 ;  /* 0x000000a7a4a77223 */ /* 0x000fe200000000a9 */
[----:B------:R-:W-:Y:S01]  /*3200*/  FSEL R158, |R170|, R158, P3 ;  /* 0x0000009eaa9e7208 */ /* 0x000fe20001800200 */
[----:B------:R-:W-:Y:S01]  /*3210*/  FADD R21, R21, 1 ;  /* 0x3f80000015157421 */ /* 0x000fe20000000000 */
[----:B------:R-:W-:-:S02]  /*3220*/  FSEL R159, R3, 8.4834944573231041431e-05, P3 ;  /* 0x38b1e96a039f7808 */ /* 0x000fc40001800000 */
[----:B------:R-:W-:Y:S02]  /*3230*/  FSEL R163, -R12, -0.00082130916416645050049, P3 ;  /* 0xba574d200ca37808 */ /* 0x000fe40001800100 */
[----:B------:R-:W-:Y:S02]  /*3240*/  FSEL R165, -R14, -0.026868773624300956726, P3 ;  /* 0xbcdc1be70ea57808 */ /* 0x000fe40001800100 */
[----:B------:R-:W-:Y:S01]  /*3250*/  FSEL R166, |R161|, R160, P5 ;  /* 0x000000a0a1a67208 */ /* 0x000fe20002800200 */
[----:B------:R-:W-:Y:S01]  /*3260*/  FFMA R159, R158, R159, R163 ;  /* 0x0000009f9e9f7223 */ /* 0x000fe200000000a3 */
[----:B------:R-:W-:Y:S02]  /*3270*/  FSEL R163, R13, 0.0052134888246655464172, P3 ;  /* 0x3baad5ea0da37808 */ /* 0x000fe40001800000 */
[----:B------:R-:W-:Y:S02]  /*3280*/  FSEL R171, R3, 8.4834944573231041431e-05, P5 ;  /* 0x38b1e96a03ab7808 */ /* 0x000fe40002800000 */
[----:B------:R-:W-:Y:S01]  /*3290*/  FSEL R173, -R12, -0.00082130916416645050049, P5 ;  /* 0xba574d200cad7808 */ /* 0x000fe20002800100 */
[----:B------:R-:W-:Y:S01]  /*32a0*/  FFMA R159, R158, R159, R163 ;  /* 0x0000009f9e9f7223 */ /* 0x000fe200000000a3 */
[----:B------:R-:W-:-:S02]  /*32b0*/  FSEL R163, R15, 0.11284004896879196167, P3 ;  /* 0x3de718af0fa37808 */ /* 0x000fc40001800000 */
[----:B------:R-:W-:Y:S01]  /*32c0*/  FSEL R177, R13, 0.0052134888246655464172, P5 ;  /* 0x3baad5ea0db17808 */ /* 0x000fe20002800000 */
[----:B------:R-:W-:Y:S01]  /*32d0*/  FFMA R159, R158, R159, R165 ;  /* 0x0000009f9e9f7223 */ /* 0x000fe200000000a5 */
[----:B------:R-:W-:Y:S01]  /*32e0*/  FFMA R171, R166, R171, R173 ;  /* 0x000000aba6ab7223 */ /* 0x000fe200000000ad */
[----:B------:R-:W-:Y:S02]  /*32f0*/  FSEL R169, -R14, -0.026868773624300956726, P4 ;  /* 0xbcdc1be70ea97808 */ /* 0x000fe40002000100 */
[----:B------:R-:W-:Y:S01]  /*3300*/  FSEL R165, R19, -0.37612664699554443359, P3 ;  /* 0xbec093ac13a57808 */ /* 0x000fe20001800000 */
[----:B------:R-:W-:Y:S01]  /*3310*/  FFMA R159, R158, R159, R163 ;  /* 0x0000009f9e9f7223 */ /* 0x000fe200000000a3 */
[----:B------:R-:W-:Y:S01]  /*3320*/  FFMA R177, R166, R171, R177 ;  /* 0x000000aba6b17223 */ /* 0x000fe200000000b1 */
[----:B------:R-:W-:Y:S01]  /*3330*/  FSEL R171, R15, 0.11284004896879196167, P4 ;  /* 0x3de718af0fab7808 */ /* 0x000fe20002000000 */
[----:B------:R-:W-:Y:S01]  /*3340*/  FFMA R167, R164, R167, R169 ;  /* 0x000000a7a4a77223 */ /* 0x000fe200000000a9 */
[----:B------:R-:W-:Y:S01]  /*3350*/  FSEL R163, R20, 0.12837915122509002686, P3 ;  /* 0x3e0375d314a37808 */ /* 0x000fe20001800000 */
[----:B------:R-:W-:Y:S01]  /*3360*/  FFMA R159, R158, R159, R165 ;  /* 0x0000009f9e9f7223 */ /* 0x000fe200000000a5 */
[----:B------:R-:W-:Y:S01]  /*3370*/  FSEL R173, -R14, -0.026868773624300956726, P5 ;  /* 0xbcdc1be70ead7808 */ /* 0x000fe20002800100 */
[----:B------:R-:W-:Y:S01]  /*3380*/  FFMA R167, R164, R167, R171 ;  /* 0x000000a7a4a77223 */ /* 0x000fe200000000ab */
[----:B------:R-:W-:Y:S01]  /*3390*/  FSEL R165, R19, -0.37612664699554443359, P4 ;  /* 0xbec093ac13a57808 */ /* 0x000fe20002000000 */
[----:B------:R-:W-:Y:S01]  /*33a0*/  FFMA R159, R158, R159, R163 ;  /* 0x0000009f9e9f7223 */ /* 0x000fe200000000a3 */
[----:B------:R-:W-:Y:S01]  /*33b0*/  FSEL R160, -|R170|, R170, P3 ;  /* 0x000000aaaaa07208 */ /* 0x000fe20001800300 */
[----:B------:R-:W-:Y:S01]  /*33c0*/  FFMA R173, R166, R177, R173 ;  /* 0x000000b1a6ad7223 */ /* 0x000fe200000000ad */
[----:B------:R-:W-:Y:S01]  /*33d0*/  FSEL R169, R15, 0.11284004896879196167, P5 ;  /* 0x3de718af0fa97808 */ /* 0x000fe20002800000 */
[----:B------:R-:W-:Y:S01]  /*33e0*/  FFMA R165, R164, R167, R165 ;  /* 0x000000a7a4a57223 */ /* 0x000fe200000000a5 */
[----:B------:R-:W-:Y:S01]  /*33f0*/  FSEL R163, R20, 0.12837915122509002686, P4 ;  /* 0x3e0375d314a37808 */ /* 0x000fe20002000000 */
[----:B------:R-:W-:Y:S01]  /*3400*/  FFMA R160, R159, R160, R160 ;  /* 0x000000a09fa07223 */ /* 0x000fe200000000a0 */
[----:B------:R-:W-:Y:S01]  /*3410*/  FSEL R159, R19, -0.37612664699554443359, P5 ;  /* 0xbec093ac139f7808 */ /* 0x000fe20002800000 */
[----:B------:R-:W-:Y:S01]  /*3420*/  FFMA R169, R166, R173, R169 ;  /* 0x000000ada6a97223 */ /* 0x000fe200000000a9 */
[----:B------:R-:W-:Y:S01]  /*3430*/  FSEL R158, -|R162|, R162, P4 ;  /* 0x000000a2a29e7208 */ /* 0x000fe20002000300 */
[----:B------:R-:W-:Y:S01]  /*3440*/  FFMA R163, R164, R165, R163 ;  /* 0x000000a5a4a37223 */ /* 0x000fe200000000a3 */
[----:B------:R-:W-:Y:S01]  /*3450*/  FSEL R164, R20, 0.12837915122509002686, P5 ;  /* 0x3e0375d314a47808 */ /* 0x000fe20002800000 */
[C---:B------:R-:W-:Y:S01]  /*3460*/  FFMA R169, R166.reuse, R169, R159 ;  /* 0x000000a9a6a97223 */ /* 0x040fe2000000009f */
[----:B------:R-:W1:Y:S01]  /*3470*/  @P3 MUFU.EX2 R165, R160 ;  /* 0x000000a000a53308 */ /* 0x000e620000000800 */
[----:B------:R-:W-:Y:S01]  /*3480*/  FFMA R159, R163, R158, R158 ;  /* 0x0000009ea39f7223 */ /* 0x000fe2000000009e */
[----:B------:R-:W-:Y:S01]  /*3490*/  FSEL R163, -|R161|, R161, P5 ;  /* 0x000000a1a1a37208 */ /* 0x000fe20002800300 */
[----:B------:R-:W-:Y:S01]  /*34a0*/  FFMA R164, R166, R169, R164 ;  /* 0x000000a9a6a47223 */ /* 0x000fe200000000a4 */
[----:B------:R-:W-:Y:S01]  /*34b0*/  FMUL R166, R154, R94 ;  /* 0x0000005e9aa67220 */ /* 0x000fe20000400000 */
[----:B------:R-:W-:-:S02]  /*34c0*/  HADD2.F32 R94, -RZ, R7.H0_H0 ;  /* 0x20000007ff5e7230 */ /* 0x000fc40000004100 */
[----:B------:R-:W-:Y:S01]  /*34d0*/  FFMA R158, R164, R163, R163 ;  /* 0x000000a3a49e7223 */ /* 0x000fe200000000a3 */
[----:B------:R-:W2:Y:S01]  /*34e0*/  @P4 MUFU.EX2 R167, R159 ;  /* 0x0000009f00a74308 */ /* 0x000ea20000000800 */
[----:B------:R-:W-:Y:S01]  /*34f0*/  FMUL R163, R154, R96 ;  /* 0x000000609aa37220 */ /* 0x000fe20000400000 */
[----:B------:R-:W-:Y:S02]  /*3500*/  HADD2.F32 R96, -RZ, R7.H1_H1 ;  /* 0x30000007ff607230 */ /* 0x000fe40000004100 */
[C---:B------:R-:W-:Y:S01]  /*3510*/  FFMA R94, R153.reuse, R94, R166 ;  /* 0x0000005e995e7223 */ /* 0x040fe200000000a6 */
[----:B---3--:R-:W-:Y:S02]  /*3520*/  HADD2.F32 R164, -RZ, R8.H0_H0 ;  /* 0x20000008ffa47230 */ /* 0x008fe40000004100 */
[----:B------:R-:W-:Y:S01]  /*3530*/  FFMA R95, R153, R96, R95 ;  /* 0x00000060995f7223 */ /* 0x000fe2000000005f */
[----:B------:R-:W3:Y:S01]  /*3540*/  @P5 MUFU.EX2 R168, R158 ;  /* 0x0000009e00a85308 */ /* 0x000ee20000000800 */
[----:B-1----:R-:W-:Y:S01]  /*3550*/  @P3 FADD R165, -R165, 1 ;  /* 0x3f800000a5a53421 */ /* 0x002fe20000000100 */
[C---:B------:R-:W-:Y:S01]  /*3560*/  FMUL R166, R94.reuse, 0.70710676908493041992 ;  /* 0x3f3504f35ea67820 */ /* 0x040fe20000400000 */
[----:B------:R-:W-:Y:S01]  /*3570*/  FFMA R96, R153, R164, R163 ;  /* 0x000000a499607223 */ /* 0x000fe200000000a3 */
[----:B------:R-:W-:-:S02]  /*3580*/  FMUL R94, R94, 0.5 ;  /* 0x3f0000005e5e7820 */ /* 0x000fc40000400000 */
[----:B------:R-:W-:Y:S01]  /*3590*/  @P3 LOP3.LUT R160, R165, 0x80000000, R170, 0xb8, !PT ;  /* 0x80000000a5a03812 */ /* 0x000fe200078eb8aa */
[----:B------:R-:W-:Y:S01]  /*35a0*/  FMUL R165, R95, 0.70710676908493041992 ;  /* 0x3f3504f35fa57820 */ /* 0x000fe20000400000 */
[----:B------:R-:W-:Y:S01]  /*35b0*/  FSETP.GE.AND P3, PT, |R166|, 1.0029599666595458984, PT ;  /* 0x3f8060fea600780b */ /* 0x000fe20003f66200 */
[----:B--2---:R-:W-:Y:S01]  /*35c0*/  @P4 FADD R167, -R167, 1 ;  /* 0x3f800000a7a74421 */ /* 0x004fe20000000100 */
[----:B------:R-:W-:Y:S01]  /*35d0*/  FMUL R164, R96, 0.70710676908493041992 ;  /* 0x3f3504f360a47820 */ /* 0x000fe20000400000 */
[----:B------:R-:W-:Y:S01]  /*35e0*/  FMUL R170, R165, R165 ;  /* 0x000000a5a5aa7220 */ /* 0x000fe20000400000 */
[----:B------:R-:W-:Y:S02]  /*35f0*/  FADD R160, R160, 1 ;  /* 0x3f800000a0a07421 */ /* 0x000fe40000000000 */
[----:B------:R-:W-:Y:S01]  /*3600*/  @P4 LOP3.LUT R159, R167, 0x80000000, R162, 0xb8, !PT ;  /* 0x80000000a79f4812 */ /* 0x000fe200078eb8a2 */
[----:B------:R-:W-:Y:S01]  /*3610*/  FMUL R167, R164, R164 ;  /* 0x000000a4a4a77220 */ /* 0x000fe20000400000 */
[----:B------:R-:W-:Y:S01]  /*3620*/  FSETP.GE.AND P4, PT, |R165|, 1.0029599666595458984, PT ;  /* 0x3f8060fea500780b */ /* 0x000fe20003f86200 */
[----:B---3--:R-:W-:Y:S01]  /*3630*/  @P5 FADD R168, -R168, 1 ;  /* 0x3f800000a8a85421 */ /* 0x008fe20000000100 */
[----:B------:R-:W-:Y:S01]  /*3640*/  FSEL R162, R3, 8.4834944573231041431e-05, P3 ;  /* 0x38b1e96a03a27808 */ /* 0x000fe20001800000 */
[----:B------:R-:W-:Y:S01]  /*3650*/  FADD R159, R159, 1 ;  /* 0x3f8000009f9f7421 */ /* 0x000fe20000000000 */
[----:B------:R-:W-:Y:S01]  /*3660*/  FSEL R163, |R165|, R170, P4 ;  /* 0x000000aaa5a37208 */ /* 0x000fe20002000200 */
[----:B------:R-:W-:Y:S01]  /*3670*/  FMUL R160, R160, R91 ;  /* 0x0000005ba0a07220 */ /* 0x000fe20000400000 */
[----:B------:R-:W-:Y:S01]  /*3680*/  @P5 LOP3.LUT R158, R168, 0x80000000, R161, 0xb8, !PT ;  /* 0x80000000a89e5812 */ /* 0x000fe200078eb8a1 */
[----:B------:R-:W-:Y:S01]  /*3690*/  FMUL R161, R166, R166 ;  /* 0x000000a6a6a17220 */ /* 0x000fe20000400000 */
[----:B------:R-:W-:Y:S01]  /*36a0*/  FSEL R168, -R12, -0.00082130916416645050049, P3 ;  /* 0xba574d200ca87808 */ /* 0x000fe20001800100 */
[----:B------:R-:W-:Y:S01]  /*36b0*/  FMUL R159, R159, R92 ;  /* 0x0000005c9f9f7220 */ /* 0x000fe20000400000 */
[----:B------:R-:W-:Y:S01]  /*36c0*/  FSETP.GE.AND P5, PT, |R164|, 1.0029599666595458984, PT ;  /* 0x3f8060fea400780b */ /* 0x000fe20003fa6200 */
[----:B------:R-:W-:Y:S01]  /*36d0*/  FADD R158, R158, 1 ;  /* 0x3f8000009e9e7421 */ /* 0x000fe20000000000 */
[----:B------:R-:W-:-:S02]  /*36e0*/  FSEL R161, |R166|, R161, P3 ;  /* 0x000000a1a6a17208 */ /* 0x000fc40001800200 */
[----:B------:R-:W-:Y:S01]  /*36f0*/  FSEL R170, R3, 8.4834944573231041431e-05, P4 ;  /* 0x38b1e96a03aa7808 */ /* 0x000fe20002000000 */
[----:B------:R-:W-:Y:S01]  /*3700*/  FMUL R158, R158, R93 ;  /* 0x0000005d9e9e7220 */ /* 0x000fe20000400000 */
[----:B------:R-:W-:Y:S01]  /*3710*/  FSEL R172, -R12, -0.00082130916416645050049, P4 ;  /* 0xba574d200cac7808 */ /* 0x000fe20002000100 */
[----:B------:R-:W-:Y:S01]  /*3720*/  FFMA R162, R161, R162, R168 ;  /* 0x000000a2a1a27223 */ /* 0x000fe200000000a8 */
[----:B------:R-:W-:Y:S02]  /*3730*/  FSEL R168, R13, 0.0052134888246655464172, P3 ;  /* 0x3baad5ea0da87808 */ /* 0x000fe40001800000 */
[----:B------:R-:W-:Y:S01]  /*3740*/  FSEL R167, |R164|, R167, P5 ;  /* 0x000000a7a4a77208 */ /* 0x000fe20002800200 */
[----:B------:R-:W-:Y:S01]  /*3750*/  FFMA R172, R163, R170, R172 ;  /* 0x000000aaa3ac7223 */ /* 0x000fe200000000ac */
[----:B------:R-:W-:Y:S01]  /*3760*/  FSEL R178, R3, 8.4834944573231041431e-05, P5 ;  /* 0x38b1e96a03b27808 */ /* 0x000fe20002800000 */
[----:B------:R-:W-:Y:S01]  /*3770*/  FFMA R162, R161, R162, R168 ;  /* 0x000000a2a1a27223 */ /* 0x000fe200000000a8 */
[----:B------:R-:W-:-:S02]  /*3780*/  FSEL R180, -R12, -0.00082130916416645050049, P5 ;  /* 0xba574d200cb47808 */ /* 0x000fc40002800100 */
[----:B------:R-:W-:Y:S02]  /*3790*/  FSEL R176, R13, 0.0052134888246655464172, P4 ;  /* 0x3baad5ea0db07808 */ /* 0x000fe40002000000 */
[C---:B------:R-:W-:Y:S01]  /*37a0*/  FSEL R170, -R14.reuse, -0.026868773624300956726, P3 ;  /* 0xbcdc1be70eaa7808 */ /* 0x040fe20001800100 */
[----:B------:R-:W-:Y:S01]  /*37b0*/  FFMA R178, R167, R178, R180 ;  /* 0x000000b2a7b27223 */ /* 0x000fe200000000b4 */
[----:B------:R-:W-:Y:S01]  /*37c0*/  FSEL R182, R13, 0.0052134888246655464172, P5 ;  /* 0x3baad5ea0db67808 */ /* 0x000fe20002800000 */
[----:B------:R-:W-:Y:S01]  /*37d0*/  FFMA R172, R163, R172, R176 ;  /* 0x000000aca3ac7223 */ /* 0x000fe200000000b0 */
[C---:B------:R-:W-:Y:S01]  /*37e0*/  FSEL R176, -R14.reuse, -0.026868773624300956726, P4 ;  /* 0xbcdc1be70eb07808 */ /* 0x040fe20002000100 */
[----:B------:R-:W-:Y:S01]  /*37f0*/  FFMA R162, R161, R162, R170 ;  /* 0x000000a2a1a27223 */ /* 0x000fe200000000aa */
[----:B------:R-:W-:Y:S01]  /*3800*/  FSEL R168, R15, 0.11284004896879196167, P3 ;  /* 0x3de718af0fa87808 */ /* 0x000fe20001800000 */
[----:B------:R-:W-:Y:S01]  /*3810*/  FFMA R182, R167, R178, R182 ;  /* 0x000000b2a7b67223 */ /* 0x000fe200000000b6 */
[----:B------:R-:W-:Y:S01]  /*3820*/  FSEL R178, R15, 0.11284004896879196167, P4 ;  /* 0x3de718af0fb27808 */ /* 0x000fe20002000000 */
[----:B------:R-:W-:Y:S01]  /*3830*/  FFMA R172, R163, R172, R176 ;  /* 0x000000aca3ac7223 */ /* 0x000fe200000000b0 */
[----:B------:R-:W-:Y:S01]  /*3840*/  FSEL R170, R19, -0.37612664699554443359, P3 ;  /* 0xbec093ac13aa7808 */ /* 0x000fe20001800000 */
[----:B------:R-:W-:Y:S01]  /*3850*/  FFMA R162, R161, R162, R168 ;  /* 0x000000a2a1a27223 */ /* 0x000fe200000000a8 */
[----:B------:R-:W-:Y:S01]  /*3860*/  FSEL R180, -R14, -0.026868773624300956726, P5 ;  /* 0xbcdc1be70eb47808 */ /* 0x000fe20002800100 */
[----:B------:R-:W-:Y:S01]  /*3870*/  FFMA R172, R163, R172, R178 ;  /* 0x000000aca3ac7223 */ /* 0x000fe200000000b2 */
[C---:B------:R-:W-:Y:S01]  /*3880*/  FSEL R168, R20.reuse, 0.12837915122509002686, P3 ;  /* 0x3e0375d314a87808 */ /* 0x040fe20001800000 */
[----:B------:R-:W-:Y:S01]  /*3890*/  FFMA R162, R161, R162, R170 ;  /* 0x000000a2a1a27223 */ /* 0x000fe200000000aa */
[----:B------:R-:W-:Y:S01]  /*38a0*/  FSEL R178, R15, 0.11284004896879196167, P5 ;  /* 0x3de718af0fb27808 */ /* 0x000fe20002800000 */
[----:B------:R-:W-:Y:S01]  /*38b0*/  FFMA R180, R167, R182, R180 ;  /* 0x000000b6a7b47223 */ /* 0x000fe200000000b4 */
[----:B------:R-:W-:Y:S01]  /*38c0*/  FSEL R176, R19, -0.37612664699554443359, P4 ;  /* 0xbec093ac13b07808 */ /* 0x000fe20002000000 */
[----:B------:R-:W-:Y:S01]  /*38d0*/  FFMA R161, R161, R162, R168 ;  /* 0x000000a2a1a17223 */ /* 0x000fe200000000a8 */
[----:B------:R-:W-:Y:S01]  /*38e0*/  FSEL R168, R19, -0.37612664699554443359, P5 ;  /* 0xbec093ac13a87808 */ /* 0x000fe20002800000 */
[----:B------:R-:W-:Y:S01]  /*38f0*/  FFMA R178, R167, R180, R178 ;  /* 0x000000b4a7b27223 */ /* 0x000fe200000000b2 */
[----:B------:R-:W-:Y:S01]  /*3900*/  FSEL R162, R20, 0.12837915122509002686, P4 ;  /* 0x3e0375d314a27808 */ /* 0x000fe20002000000 */
[----:B------:R-:W-:Y:S01]  /*3910*/  FFMA R172, R163, R172, R176 ;  /* 0x000000aca3ac7223 */ /* 0x000fe200000000b0 */
[----:B------:R-:W-:Y:S01]  /*3920*/  FSEL R170, -|R166|, R166, P3 ;  /* 0x000000a6a6aa7208 */ /* 0x000fe20001800300 */
[----:B------:R-:W-:Y:S01]  /*3930*/  FFMA R168, R167, R178, R168 ;  /* 0x000000b2a7a87223 */ /* 0x000fe200000000a8 */
[----:B------:R-:W-:Y:S01]  /*3940*/  FSEL R171, R20, 0.12837915122509002686, P5 ;  /* 0x3e0375d314ab7808 */ /* 0x000fe20002800000 */
[----:B------:R-:W-:Y:S01]  /*3950*/  FFMA R162, R163, R172, R162 ;  /* 0x000000aca3a27223 */ /* 0x000fe200000000a2 */
[----:B------:R-:W-:Y:S01]  /*3960*/  FSEL R163, -|R165|, R165, P4 ;  /* 0x000000a5a5a37208 */ /* 0x000fe20002000300 */
[----:B------:R-:W-:Y:S01]  /*3970*/  FFMA R161, R161, R170, R170 ;  /* 0x000000aaa1a17223 */ /* 0x000fe200000000aa */
[----:B------:R-:W-:Y:S01]  /*3980*/  FSEL R173, -|R164|, R164, P5 ;  /* 0x000000a4a4ad7208 */ /* 0x000fe20002800300 */
[----:B------:R-:W-:Y:S01]  /*3990*/  FFMA R168, R167, R168, R171 ;  /* 0x000000a8a7a87223 */ /* 0x000fe200000000ab */
[----:B------:R-:W-:Y:S01]  /*39a0*/  FMUL R167, R154, R98 ;  /* 0x000000629aa77220 */ /* 0x000fe20000400000 */
[----:B------:R-:W-:Y:S01]  /*39b0*/  FFMA R163, R162, R163, R163 ;  /* 0x000000a3a2a37223 */ /* 0x000fe200000000a3 */
[----:B------:R-:W1:Y:S01]  /*39c0*/  @P3 MUFU.EX2 R169, R161 ;  /* 0x000000a100a93308 */ /* 0x000e620000000800 */
[----:B------:R-:W-:Y:S01]  /*39d0*/  FFMA R162, R168, R173, R173 ;  /* 0x000000ada8a27223 */ /* 0x000fe200000000ad */
[----:B------:R-:W-:-:S02]  /*39e0*/  HADD2.F32 R98, -RZ, R8.H1_H1 ;  /* 0x30000008ff627230 */ /* 0x000fc40000004100 */
[----:B------:R-:W-:Y:S01]  /*39f0*/  FMUL R172, R154, R97 ;  /* 0x000000619aac7220 */ /* 0x000fe20000400000 */
[--C-:B------:R-:W-:Y:S02]  /*3a00*/  HADD2.F32 R168, -RZ, R9.reuse.H0_H0 ;  /* 0x20000009ffa87230 */ /* 0x100fe40000004100 */
[----:B------:R-:W-:Y:S02]  /*3a10*/  HADD2.F32 R170, -RZ, R9.H1_H1 ;  /* 0x30000009ffaa7230 */ /* 0x000fe40000004100 */
[C---:B------:R-:W-:Y:S01]  /*3a20*/  FFMA R97, R153.reuse, R98, R172 ;  /* 0x0000006299617223 */ /* 0x040fe200000000ac */
[----:B------:R-:W2:Y:S01]  /*3a30*/  @P5 MUFU.EX2 R173, R162 ;  /* 0x000000a200ad5308 */ /* 0x000ea20000000800 */
[C---:B------:R-:W-:Y:S01]  /*3a40*/  FFMA R98, R153.reuse, R168, R167 ;  /* 0x000000a899627223 */ /* 0x040fe200000000a7 */
[----:B------:R-:W-:-:S03]  /*3a50*/  FFMA R99, R153, R170, R99 ;  /* 0x000000aa99637223 */ /* 0x000fc60000000063 */
[----:B------:R-:W-:Y:S01]  /*3a60*/  FMUL R168, R98, 0.70710676908493041992 ;  /* 0x3f3504f362a87820 */ /* 0x000fe20000400000 */
[----:B------:R-:W-:Y:S02]  /*3a70*/  FMUL R167, R99, 0.70710676908493041992 ;  /* 0x3f3504f363a77820 */ /* 0x000fe40000400000 */
[----:B------:R-:W3:Y:S01]  /*3a80*/  @P4 MUFU.EX2 R171, R163 ;  /* 0x000000a300ab4308 */ /* 0x000ee20000000800 */
[----:B-1----:R-:W-:-:S05]  /*3a90*/  @P3 FADD R169, -R169, 1 ;  /* 0x3f800000a9a93421 */ /* 0x002fca0000000100 */
[----:B------:R-:W-:Y:S01]  /*3aa0*/  @P3 LOP3.LUT R161, R169, 0x80000000, R166, 0xb8, !PT ;  /* 0x80000000a9a13812 */ /* 0x000fe200078eb8a6 */
[----:B------:R-:W-:Y:S01]  /*3ab0*/  FMUL R169, R97, 0.70710676908493041992 ;  /* 0x3f3504f361a97820 */ /* 0x000fe20000400000 */
[----:B------:R-:W-:Y:S01]  /*3ac0*/  FMUL R166, R167, R167 ;  /* 0x000000a7a7a67220 */ /* 0x000fe20000400000 */
[----:B--2---:R-:W-:Y:S01]  /*3ad0*/  @P5 FADD R173, -R173, 1 ;  /* 0x3f800000adad5421 */ /* 0x004fe20000000100 */
[----:B------:R-:W-:Y:S01]  /*3ae0*/  FMUL R97, R97, 0.5 ;  /* 0x3f00000061617820 */ /* 0x000fe20000400000 */
[----:B------:R-:W-:Y:S01]  /*3af0*/  FADD R161, R161, 1 ;  /* 0x3f800000a1a17421 */ /* 0x000fe20000000000 */
[----:B------:R-:W-:Y:S02]  /*3b00*/  FSETP.GE.AND P3, PT, |R169|, 1.0029599666595458984, PT ;  /* 0x3f8060fea900780b */ /* 0x000fe40003f66200 */
[----:B------:R-:W-:Y:S01]  /*3b10*/  @P5 LOP3.LUT R162, R173, 0x80000000, R164, 0xb8, !PT ;  /* 0x80000000ada25812 */ /* 0x000fe200078eb8a4 */
[----:B------:R-:W-:Y:S01]  /*3b20*/  FMUL R164, R169, R169 ;  /* 0x000000a9a9a47220 */ /* 0x000fe20000400000 */
[----:B------:R-:W-:Y:S01]  /*3b30*/  FMUL R173, R168, R168 ;  /* 0x000000a8a8ad7220 */ /* 0x000fe20000400000 */
[----:B---3--:R-:W-:Y:S01]  /*3b40*/  @P4 FADD R172, -R171, 1 ;  /* 0x3f800000abac4421 */ /* 0x008fe20000000100 */
[----:B------:R-:W-:Y:S01]  /*3b50*/  FSEL R171, -R12, -0.00082130916416645050049, P3 ;  /* 0xba574d200cab7808 */ /* 0x000fe20001800100 */
[----:B------:R-:W-:Y:S01]  /*3b60*/  FADD R162, R162, 1 ;  /* 0x3f800000a2a27421 */ /* 0x000fe20000000000 */
[----:B------:R-:W-:-:S02]  /*3b70*/  FSEL R164, |R169|, R164, P3 ;  /* 0x000000a4a9a47208 */ /* 0x000fc40001800200 */
[----:B------:R-:W-:Y:S02]  /*3b80*/  @P4 LOP3.LUT R163, R172, 0x80000000, R165, 0xb8, !PT ;  /* 0x80000000aca34812 */ /* 0x000fe400078eb8a5 */
[C---:B------:R-:W-:Y:S02]  /*3b90*/  FSETP.GE.AND P4, PT, |R168|.reuse, 1.0029599666595458984, PT ;  /* 0x3f8060fea800780b */ /* 0x040fe40003f86200 */
[----:B------:R-:W-:Y:S01]  /*3ba0*/  FSEL R165, R3, 8.4834944573231041431e-05, P3 ;  /* 0x38b1e96a03a57808 */ /* 0x000fe20001800000 */
[----:B------:R-:W-:Y:S01]  /*3bb0*/  FADD R163, R163, 1 ;  /* 0x3f800000a3a37421 */ /* 0x000fe20000000000 */
[----:B------:R-:W-:Y:S02]  /*3bc0*/  FSEL R170, |R168|, R173, P4 ;  /* 0x000000ada8aa7208 */ /* 0x000fe40002000200 */
[----:B------:R-:W-:Y:S01]  /*3bd0*/  FSEL R173, R3, 8.4834944573231041431e-05, P4 ;  /* 0x38b1e96a03ad7808 */ /* 0x000fe20002000000 */
[----:B------:R-:W-:Y:S01]  /*3be0*/  FFMA R165, R164, R165, R171 ;  /* 0x000000a5a4a57223 */ /* 0x000fe200000000ab */
[----:B------:R-:W-:-:S02]  /*3bf0*/  FSEL R177, -R12, -0.00082130916416645050049, P4 ;  /* 0xba574d200cb17808 */ /* 0x000fc40002000100 */
[----:B------:R-:W-:Y:S02]  /*3c00*/  FSEL R171, R13, 0.0052134888246655464172, P3 ;  /* 0x3baad5ea0dab7808 */ /* 0x000fe40001800000 */
[C---:B------:R-:W-:Y:S01]  /*3c10*/  FSETP.GE.AND P5, PT, |R167|.reuse, 1.0029599666595458984, PT ;  /* 0x3f8060fea700780b */ /* 0x040fe20003fa6200 */
[----:B------:R-:W-:Y:S01]  /*3c20*/  FFMA R177, R170, R173, R177 ;  /* 0x000000adaab17223 */ /* 0x000fe200000000b1 */
[----:B------:R-:W-:Y:S01]  /*3c30*/  FSEL R173, -R14, -0.026868773624300956726, P3 ;  /* 0xbcdc1be70ead7808 */ /* 0x000fe20001800100 */
[C---:B------:R-:W-:Y:S01]  /*3c40*/  FFMA R165, R164.reuse, R165, R171 ;  /* 0x000000a5a4a57223 */ /* 0x040fe200000000ab */
[----:B------:R-:W-:Y:S02]  /*3c50*/  FSEL R172, |R167|, R166, P5 ;  /* 0x000000a6a7ac7208 */ /* 0x000fe40002800200 */
[----:B------:R-:W-:Y:S01]  /*3c60*/  FSEL R181, R3, 8.4834944573231041431e-05, P5 ;  /* 0x38b1e96a03b57808 */ /* 0x000fe20002800000 */
[----:B------:R-:W-:Y:S01]  /*3c70*/  FFMA R165, R164, R165, R173 ;  /* 0x000000a5a4a57223 */ /* 0x000fe200000000ad */
[----:B------:R-:W-:-:S02]  /*3c80*/  FSEL R183, -R12, -0.00082130916416645050049, P5 ;  /* 0xba574d200cb77808 */ /* 0x000fc40002800100 */
[----:B------:R-:W-:Y:S02]  /*3c90*/  FSEL R179, R13, 0.0052134888246655464172, P4 ;  /* 0x3baad5ea0db37808 */ /* 0x000fe40002000000 */
[----:B------:R-:W-:Y:S01]  /*3ca0*/  FSEL R171, R15, 0.11284004896879196167, P3 ;  /* 0x3de718af0fab7808 */ /* 0x000fe20001800000 */
[----:B------:R-:W-:Y:S01]  /*3cb0*/  FFMA R181, R172, R181, R183 ;  /* 0x000000b5acb57223 */ /* 0x000fe200000000b7 */
[----:B------:R-:W-:Y:S01]  /*3cc0*/  FSEL R185, R13, 0.0052134888246655464172, P5 ;  /* 0x3baad5ea0db97808 */ /* 0x000fe20002800000 */
[----:B------:R-:W-:Y:S01]  /*3cd0*/  FFMA R177, R170, R177, R179 ;  /* 0x000000b1aab17223 */ /* 0x000fe200000000b3 */
[----:B------:R-:W-:Y:S01]  /*3ce0*/  FSEL R179, -R14, -0.026868773624300956726, P4 ;  /* 0xbcdc1be70eb37808 */ /* 0x000fe20002000100 */
[----:B------:R-:W-:Y:S01]  /*3cf0*/  FFMA R165, R164, R165, R171 ;  /* 0x000000a5a4a57223 */ /* 0x000fe200000000ab */
[----:B------:R-:W-:Y:S01]  /*3d00*/  FSEL R173, R19, -0.37612664699554443359, P3 ;  /* 0xbec093ac13ad7808 */ /* 0x000fe20001800000 */
        /* <DEDUP_REMOVED lines=20> */
[----:B------:R-:W-:Y:S01]  /*3e50*/  FFMA R165, R172, R179, R165 ;  /* 0x000000b3aca57223 */ /* 0x000fe200000000a5 */
[----:B------:R-:W-:Y:S01]  /*3e60*/  FSEL R164, -|R168|, R168, P4 ;  /* 0x000000a8a8a47208 */ /* 0x000fe20002000300 */
[----:B------:R-:W1:Y:S02]  /*3e70*/  @P3 MUFU.EX2 R173, R166 ;  /* 0x000000a600ad3308 */ /* 0x000e640000000800 */
[----:B------:R-:W-:Y:S01]  /*3e80*/  FFMA R165, R172, R165, R170 ;  /* 0x000000a5aca57223 */ /* 0x000fe200000000aa */
[----:B------:R-:W-:Y:S01]  /*3e90*/  FMUL R172, R154, R100 ;  /* 0x000000649aac7220 */ /* 0x000fe20000400000 */
[----:B------:R-:W-:Y:S01]  /*3ea0*/  FFMA R164, R171, R164, R164 ;  /* 0x000000a4aba47223 */ /* 0x000fe200000000a4 */
[----:B------:R-:W-:-:S02]  /*3eb0*/  HADD2.F32 R100, -RZ, R10.H0_H0 ;  /* 0x2000000aff647230 */ /* 0x000fc40000004100 */
[----:B------:R-:W-:Y:S01]  /*3ec0*/  FFMA R165, R165, R176, R176 ;  /* 0x000000b0a5a57223 */ /* 0x000fe200000000b0 */
[----:B------:R-:W-:Y:S01]  /*3ed0*/  FMUL R171, R154, R102 ;  /* 0x000000669aab7220 */ /* 0x000fe20000400000 */
[----:B------:R-:W2:Y:S01]  /*3ee0*/  @P4 MUFU.EX2 R177, R164 ;  /* 0x000000a400b14308 */ /* 0x000ea20000000800 */
[----:B------:R-:W-:Y:S02]  /*3ef0*/  HADD2.F32 R102, -RZ, R10.H1_H1 ;  /* 0x3000000aff667230 */ /* 0x000fe40000004100 */
[C---:B------:R-:W-:Y:S01]  /*3f00*/  FFMA R100, R153.reuse, R100, R172 ;  /* 0x0000006499647223 */ /* 0x040fe200000000ac */
[----:B------:R-:W-:Y:S02]  /*3f10*/  HADD2.F32 R170, -RZ, R11.H0_H0 ;  /* 0x2000000bffaa7230 */ /* 0x000fe40000004100 */
[----:B------:R-:W-:Y:S01]  /*3f20*/  FFMA R101, R153, R102, R101 ;  /* 0x0000006699657223 */ /* 0x000fe20000000065 */
[C---:B------:R-:W-:Y:S01]  /*3f30*/  FMUL R172, R100.reuse, 0.70710676908493041992 ;  /* 0x3f3504f364ac7820 */ /* 0x040fe20000400000 */
[----:B------:R-:W3:Y:S01]  /*3f40*/  @P5 MUFU.EX2 R178, R165 ;  /* 0x000000a500b25308 */ /* 0x000ee20000000800 */
[----:B-1----:R-:W-:Y:S01]  /*3f50*/  @P3 FADD R176, -R173, 1 ;  /* 0x3f800000adb03421 */ /* 0x002fe20000000100 */
[----:B------:R-:W-:Y:S01]  /*3f60*/  FFMA R102, R153, R170, R171 ;  /* 0x000000aa99667223 */ /* 0x000fe200000000ab */
[C---:B------:R-:W-:Y:S01]  /*3f70*/  FMUL R171, R101.reuse, 0.70710676908493041992 ;  /* 0x3f3504f365ab7820 */ /* 0x040fe20000400000 */
[----:B------:R-:W-:Y:S01]  /*3f80*/  FMUL R100, R100, 0.5 ;  /* 0x3f00000064647820 */ /* 0x000fe20000400000 */
[----:B------:R-:W-:Y:S01]  /*3f90*/  FMUL R101, R101, 0.5 ;  /* 0x3f00000065657820 */ /* 0x000fe20000400000 */
[----:B------:R-:W-:Y:S01]  /*3fa0*/  @P3 LOP3.LUT R166, R176, 0x80000000, R169, 0xb8, !PT ;  /* 0x80000000b0a63812 */ /* 0x000fe200078eb8a9 */
[----:B------:R-:W-:Y:S01]  /*3fb0*/  FMUL R170, R102, 0.70710676908493041992 ;  /* 0x3f3504f366aa7820 */ /* 0x000fe20000400000 */
[----:B------:R-:W-:Y:S01]  /*3fc0*/  FSETP.GE.AND P3, PT, |R172|, 1.0029599666595458984, PT ;  /* 0x3f8060feac00780b */ /* 0x000fe20003f66200 */
[----:B--2---:R-:W-:Y:S01]  /*3fd0*/  @P4 FADD R177, -R177, 1 ;  /* 0x3f800000b1b14421 */ /* 0x004fe20000000100 */
[----:B------:R-:W-:Y:S01]  /*3fe0*/  FMUL R102, R102, 0.5 ;  /* 0x3f00000066667820 */ /* 0x000fe20000400000 */
[----:B------:R-:W-:Y:S01]  /*3ff0*/  FMUL R169, R170, R170 ;  /* 0x000000aaaaa97220 */ /* 0x000fe20000400000 */
[----:B------:R-:W-:Y:S01]  /*4000*/  FSEL R176, -R12, -0.00082130916416645050049, P3 ;  /* 0xba574d200cb07808 */ /* 0x000fe20001800100 */
[----:B------:R-:W-:Y:S01]  /*4010*/  FADD R166, R166, 1 ;  /* 0x3f800000a6a67421 */ /* 0x000fe20000000000 */
[----:B------:R-:W-:-:S02]  /*4020*/  @P4 LOP3.LUT R164, R177, 0x80000000, R168, 0xb8, !PT ;  /* 0x80000000b1a44812 */ /* 0x000fc400078eb8a8 */
[----:B------:R-:W-:Y:S01]  /*4030*/  FSETP.GE.AND P4, PT, |R171|, 1.0029599666595458984, PT ;  /* 0x3f8060feab00780b */ /* 0x000fe20003f86200 */
[----:B---3--:R-:W-:Y:S01]  /*4040*/  @P5 FADD R178, -R178, 1 ;  /* 0x3f800000b2b25421 */ /* 0x008fe20000000100 */
[----:B------:R-:W-:Y:S01]  /*4050*/  FSEL R168, R3, 8.4834944573231041431e-05, P3 ;  /* 0x38b1e96a03a87808 */ /* 0x000fe20001800000 */
[----:B------:R-:W-:Y:S01]  /*4060*/  FADD R164, R164, 1 ;  /* 0x3f800000a4a47421 */ /* 0x000fe20000000000 */
[----:B------:R-:W-:Y:S02]  /*4070*/  FSEL R180, -R12, -0.00082130916416645050049, P4 ;  /* 0xba574d200cb47808 */ /* 0x000fe40002000100 */
[----:B------:R-:W-:Y:S01]  /*4080*/  @P5 LOP3.LUT R165, R178, 0x80000000, R167, 0xb8, !PT ;  /* 0x80000000b2a55812 */ /* 0x000fe200078eb8a7 */
[----:B------:R-:W-:Y:S01]  /*4090*/  FMUL R167, R172, R172 ;  /* 0x000000acaca77220 */ /* 0x000fe20000400000 */
[----:B------:R-:W-:Y:S01]  /*40a0*/  FMUL R178, R171, R171 ;  /* 0x000000ababb27220 */ /* 0x000fe20000400000 */
[----:B------:R-:W-:Y:S02]  /*40b0*/  FSETP.GE.AND P5, PT, |R170|, 1.0029599666595458984, PT ;  /* 0x3f8060feaa00780b */ /* 0x000fe40003fa6200 */
[----:B------:R-:W-:Y:S01]  /*40c0*/  FSEL R182, R13, 0.0052134888246655464172, P4 ;  /* 0x3baad5ea0db67808 */ /* 0x000fe20002000000 */
[----:B------:R-:W-:Y:S01]  /*40d0*/  FADD R165, R165, 1 ;  /* 0x3f800000a5a57421 */ /* 0x000fe20000000000 */
[----:B------:R-:W-:-:S02]  /*40e0*/  FSEL R167, |R172|, R167, P3 ;  /* 0x000000a7aca77208 */ /* 0x000fc40001800200 */
[----:B------:R-:W-:Y:S02]  /*40f0*/  FSEL R173, |R171|, R178, P4 ;  /* 0x000000b2abad7208 */ /* 0x000fe40002000200 */
[----:B------:R-:W-:Y:S01]  /*4100*/  FSEL R178, R3, 8.4834944573231041431e-05, P4 ;  /* 0x38b1e96a03b27808 */ /* 0x000fe20002000000 */
[----:B------:R-:W-:Y:S01]  /*4110*/  FFMA R168, R167, R168, R176 ;  /* 0x000000a8a7a87223 */ /* 0x000fe200000000b0 */
[----:B------:R-:W-:Y:S02]  /*4120*/  FSEL R176, R13, 0.0052134888246655464172, P3 ;  /* 0x3baad5ea0db07808 */ /* 0x000fe40001800000 */
[----:B------:R-:W-:Y:S01]  /*4130*/  FSEL R179, |R170|, R169, P5 ;  /* 0x000000a9aab37208 */ /* 0x000fe20002800200 */
[----:B------:R-:W-:Y:S01]  /*4140*/  FFMA R180, R173, R178, R180 ;  /* 0x000000b2adb47223 */ /* 0x000fe200000000b4 */
[----:B------:R-:W-:Y:S01]  /*4150*/  FSEL R178, -R14, -0.026868773624300956726, P3 ;  /* 0xbcdc1be70eb27808 */ /* 0x000fe20001800100 */
[----:B------:R-:W-:Y:S01]  /*4160*/  FFMA R168, R167, R168, R176 ;  /* 0x000000a8a7a87223 */ /* 0x000fe200000000b0 */
[----:B------:R-:W-:Y:S01]  /*4170*/  FSEL R184, R3, 8.4834944573231041431e-05, P5 ;  /* 0x38b1e96a03b87808 */ /* 0x000fe20002800000 */
[----:B------:R-:W-:Y:S01]  /*4180*/  FFMA R180, R173, R180, R182 ;  /* 0x000000b4adb47223 */ /* 0x000fe200000000b6 */
[----:B------:R-:W-:Y:S01]  /*4190*/  FSEL R186, -R12, -0.00082130916416645050049, P5 ;  /* 0xba574d200cba7808 */ /* 0x000fe20002800100 */
[----:B------:R-:W-:Y:S01]  /*41a0*/  FFMA R168, R167, R168, R178 ;  /* 0x000000a8a7a87223 */ /* 0x000fe200000000b2 */
[----:B------:R-:W-:-:S02]  /*41b0*/  FSEL R176, R15, 0.11284004896879196167, P3 ;  /* 0x3de718af0fb07808 */ /* 0x000fc40001800000 */
        /* <DEDUP_REMOVED lines=31> */
[----:B------:R-:W-:-:S02]  /*43b0*/  HADD2.F32 R178, -RZ, R4.H1_H1 ;  /* 0x30000004ffb27230 */ /* 0x000fc40000004100 */
[----:B------:R-:W-:Y:S01]  /*43c0*/  FFMA R167, R173, R176, R176 ;  /* 0x000000b0ada77223 */ /* 0x000fe200000000b0 */
[----:B------:R-:W2:Y:S01]  /*43d0*/  @P4 MUFU.EX2 R179, R168 ;  /* 0x000000a800b34308 */ /* 0x000ea20000000800 */
[----:B------:R-:W-:Y:S01]  /*43e0*/  FMUL R173, R154, R88 ;  /* 0x000000589aad7220 */ /* 0x000fe20000400000 */
[----:B------:R-:W-:Y:S02]  /*43f0*/  HADD2.F32 R88, -RZ, R11.H1_H1 ;  /* 0x3000000bff587230 */ /* 0x000fe40000004100 */
[C---:B------:R-:W-:Y:S01]  /*4400*/  FFMA R89, R153.reuse, R178, R89 ;  /* 0x000000b299597223 */ /* 0x040fe20000000059 */
[----:B------:R-:W-:Y:S02]  /*4410*/  HADD2.F32 R176, -RZ, R4.H0_H0 ;  /* 0x20000004ffb07230 */ /* 0x000fe40000004100 */
[C---:B------:R-:W-:Y:S01]  /*4420*/  FFMA R88, R153.reuse, R88, R180 ;  /* 0x0000005899587223 */ /* 0x040fe200000000b4 */
[----:B------:R-:W3:Y:S02]  /*4430*/  @P5 MUFU.EX2 R181, R167 ;  /* 0x000000a700b55308 */ /* 0x000ee40000000800 */
[----:B------:R-:W-:Y:S01]  /*4440*/  FFMA R103, R153, R176, R173 ;  /* 0x000000b099677223 */ /* 0x000fe200000000ad */
[----:B-1----:R-:W-:Y:S01]  /*4450*/  @P3 FADD R177, -R177, 1 ;  /* 0x3f800000b1b13421 */ /* 0x002fe20000000100 */
[----:B------:R-:W-:-:S04]  /*4460*/  FMUL R173, R88, 0.70710676908493041992 ;  /* 0x3f3504f358ad7820 */ /* 0x000fc80000400000 */
[----:B------:R-:W-:Y:S01]  /*4470*/  FMUL R176, R173, R173 ;  /* 0x000000adadb07220 */ /* 0x000fe20000400000 */
[----:B------:R-:W-:Y:S01]  /*4480*/  @P3 LOP3.LUT R169, R177, 0x80000000, R172, 0xb8, !PT ;  /* 0x80000000b1a93812 */ /* 0x000fe200078eb8ac */
[----:B--2---:R-:W-:Y:S01]  /*4490*/  @P4 FADD R180, -R179, 1 ;  /* 0x3f800000b3b44421 */ /* 0x004fe20000000100 */
[----:B------:R-:W-:-:S03]  /*44a0*/  FMUL R172, R103, 0.70710676908493041992 ;  /* 0x3f3504f367ac7820 */ /* 0x000fc60000400000 */
[----:B------:R-:W-:Y:S01]  /*44b0*/  FADD R169, R169, 1 ;  /* 0x3f800000a9a97421 */ /* 0x000fe20000000000 */
[----:B------:R-:W-:Y:S01]  /*44c0*/  @P4 LOP3.LUT R168, R180, 0x80000000, R171, 0xb8, !PT ;  /* 0x80000000b4a84812 */ /* 0x000fe200078eb8ab */
[----:B------:R-:W-:Y:S01]  /*44d0*/  FMUL R171, R89, 0.70710676908493041992 ;  /* 0x3f3504f359ab7820 */ /* 0x000fe20000400000 */
[C---:B------:R-:W-:Y:S01]  /*44e0*/  FMUL R177, R172.reuse, R172 ;  /* 0x000000acacb17220 */ /* 0x040fe20000400000 */
[----:B---3--:R-:W-:Y:S01]  /*44f0*/  @P5 FADD R181, -R181, 1 ;  /* 0x3f800000b5b55421 */ /* 0x008fe20000000100 */
[----:B------:R-:W-:Y:S01]  /*4500*/  FSETP.GE.AND P4, PT, |R172|, 1.0029599666595458984, PT ;  /* 0x3f8060feac00780b */ /* 0x000fe20003f86200 */
[----:B------:R-:W-:Y:S01]  /*4510*/  FMUL R89, R89, 0.5 ;  /* 0x3f00000059597820 */ /* 0x000fe20000400000 */
[----:B------:R-:W-:Y:S01]  /*4520*/  FSETP.GE.AND P3, PT, |R171|, 1.0029599666595458984, PT ;  /* 0x3f8060feab00780b */ /* 0x000fe20003f66200 */
[----:B------:R-:W-:Y:S01]  /*4530*/  FADD R168, R168, 1 ;  /* 0x3f800000a8a87421 */ /* 0x000fe20000000000 */
[----:B------:R-:W-:Y:S01]  /*4540*/  @P5 LOP3.LUT R167, R181, 0x80000000, R170, 0xb8, !PT ;  /* 0x80000000b5a75812 */ /* 0x000fe200078eb8aa */
[----:B------:R-:W-:Y:S01]  /*4550*/  FMUL R170, R171, R171 ;  /* 0x000000ababaa7220 */ /* 0x000fe20000400000 */
[----:B------:R-:W-:Y:S01]  /*4560*/  FSETP.GE.AND P5, PT, |R173|, 1.0029599666595458984, PT ;  /* 0x3f8060fead00780b */ /* 0x000fe20003fa6200 */
[----:B------:R-:W-:Y:S01]  /*4570*/  FMUL R101, R168, R101 ;  /* 0x00000065a8657220 */ /* 0x000fe20000400000 */
[----:B------:R-:W-:Y:S01]  /*4580*/  FSEL R178, R3, 8.4834944573231041431e-05, P3 ;  /* 0x38b1e96a03b27808 */ /* 0x000fe20001800000 */
[----:B------:R-:W-:Y:S01]  /*4590*/  FADD R167, R167, 1 ;  /* 0x3f800000a7a77421 */ /* 0x000fe20000000000 */
[----:B------:R-:W-:-:S02]  /*45a0*/  FSEL R181, |R173|, R176, P5 ;  /* 0x000000b0adb57208 */ /* 0x000fc40002800200 */
[----:B------:R-:W-:Y:S01]  /*45b0*/  FSEL R176, R3, 8.4834944573231041431e-05, P5 ;  /* 0x38b1e96a03b07808 */ /* 0x000fe20002800000 */
[----:B------:R-:W-:Y:S01]  /*45c0*/  FMUL R102, R167, R102 ;  /* 0x00000066a7667220 */ /* 0x000fe20000400000 */
[C---:B------:R-:W-:Y:S02]  /*45d0*/  FSEL R182, -R12.reuse, -0.00082130916416645050049, P5 ;  /* 0xba574d200cb67808 */ /* 0x040fe40002800100 */
[----:B------:R-:W-:Y:S02]  /*45e0*/  FSEL R179, |R171|, R170, P3 ;  /* 0x000000aaabb37208 */ /* 0x000fe40001800200 */
[----:B------:R-:W-:Y:S01]  /*45f0*/  FSEL R180, -R12, -0.00082130916416645050049, P3 ;  /* 0xba574d200cb47808 */ /* 0x000fe20001800100 */
[----:B------:R-:W-:Y:S01]  /*4600*/  FFMA R184, R181, R176, R182 ;  /* 0x000000b0b5b87223 */ /* 0x000fe200000000b6 */
[----:B------:R-:W-:Y:S02]  /*4610*/  FSEL R177, |R172|, R177, P4 ;  /* 0x000000b1acb17208 */ /* 0x000fe40002000200 */
[----:B------:R-:W-:Y:S01]  /*4620*/  FSEL R170, R3, 8.4834944573231041431e-05, P4 ;  /* 0x38b1e96a03aa7808 */ /* 0x000fe20002000000 */
[----:B------:R-:W-:Y:S01]  /*4630*/  FFMA R180, R179, R178, R180 ;  /* 0x000000b2b3b47223 */ /* 0x000fe200000000b4 */
[----:B------:R-:W-:-:S02]  /*4640*/  FSEL R176, -R12, -0.00082130916416645050049, P4 ;  /* 0xba574d200cb07808 */ /* 0x000fc40002000100 */
[C---:B------:R-:W-:Y:S02]  /*4650*/  FSEL R186, R13.reuse, 0.0052134888246655464172, P5 ;  /* 0x3baad5ea0dba7808 */ /* 0x040fe40002800000 */
[----:B------:R-:W-:Y:S01]  /*4660*/  FSEL R178, R13, 0.0052134888246655464172, P4 ;  /* 0x3baad5ea0db27808 */ /* 0x000fe20002000000 */
[----:B------:R-:W-:Y:S01]  /*4670*/  FFMA R170, R177, R170, R176 ;  /* 0x000000aab1aa7223 */ /* 0x000fe200000000b0 */
[----:B------:R-:W-:Y:S01]  /*4680*/  FSEL R182, R13, 0.0052134888246655464172, P3 ;  /* 0x3baad5ea0db67808 */ /* 0x000fe20001800000 */
[----:B------:R-:W-:Y:S01]  /*4690*/  FFMA R184, R181, R184, R186 ;  /* 0x000000b8b5b87223 */ /* 0x000fe200000000ba */
[C---:B------:R-:W-:Y:S01]  /*46a0*/  FSEL R176, -R14.reuse, -0.026868773624300956726, P5 ;  /* 0xbcdc1be70eb07808 */ /* 0x040fe20002800100 */
        /* <DEDUP_REMOVED lines=13> */
[----:B------:R-:W-:Y:S01]  /*4780*/  FSEL R180, R19, -0.37612664699554443359, P3 ;  /* 0xbec093ac13b47808 */ /* 0x000fe20001800000 */
[----:B------:R-:W-:Y:S01]  /*4790*/  FFMA R170, R177, R170, R176 ;  /* 0x000000aab1aa7223 */ /* 0x000fe200000000b0 */
[----:B------:R-:W-:Y:S01]  /*47a0*/  FSEL R176, R15, 0.11284004896879196167, P4 ;  /* 0x3de718af0fb07808 */ /* 0x000fe20002000000 */
[----:B------:R-:W-:Y:S01]  /*47b0*/  FFMA R184, R181, R184, R182 ;  /* 0x000000b8b5b87223 */ /* 0x000fe200000000b6 */
[C---:B------:R-:W-:Y:S01]  /*47c0*/  FSEL R182, R20.reuse, 0.12837915122509002686, P3 ;  /* 0x3e0375d314b67808 */ /* 0x040fe20001800000 */
        /* <DEDUP_REMOVED lines=11> */
[----:B------:R-:W-:Y:S01]  /*4880*/  SHF.L.U32 R181, R18, 0x5, RZ ;  /* 0x0000000512b57819 */ /* 0x000fe200000006ff */
[----:B------:R-:W1:Y:S01]  /*4890*/  @P3 MUFU.EX2 R179, R176 ;  /* 0x000000b000b33308 */ /* 0x000e620000000800 */
[----:B------:R-:W-:Y:S01]  /*48a0*/  FFMA R170, R184, R183, R183 ;  /* 0x000000b7b8aa7223 */ /* 0x000fe200000000b7 */
[----:B------:R-:W-:Y:S01]  /*48b0*/  FFMA R177, R177, R180, R180 ;  /* 0x000000b4b1b17223 */ /* 0x000fe200000000b4 */
[----:B------:R-:W-:-:S02]  /*48c0*/  SHF.L.U32 R180, R18, 0x4, RZ ;  /* 0x0000000412b47819 */ /* 0x000fc400000006ff */
[----:B------:R-:W-:Y:S02]  /*48d0*/  LOP3.LUT R183, R181, 0xc0, RZ, 0xc0, !PT ;  /* 0x000000c0b5b77812 */ /* 0x000fe400078ec0ff */
[----:B------:R-:W-:Y:S01]  /*48e0*/  LOP3.LUT R180, R180, 0xe00, RZ, 0xc0, !PT ;  /* 0x00000e00b4b47812 */ /* 0x000fe200078ec0ff */
[----:B------:R-:W2:Y:S01]  /*48f0*/  @P4 MUFU.EX2 R178, R177 ;  /* 0x000000b100b24308 */ /* 0x000ea20000000800 */
[----:B------:R-:W-:Y:S02]  /*4900*/  SHF.R.U32.HI R186, RZ, 0x1, R18 ;  /* 0x00000001ffba7819 */ /* 0x000fe40000011612 */
[--C-:B------:R-:W-:Y:S02]  /*4910*/  LOP3.LUT R184, R180, 0x20, R181.reuse, 0xf8, !PT ;  /* 0x00000020b4b87812 */ /* 0x100fe400078ef8b5 */
[----:B------:R-:W-:Y:S02]  /*4920*/  LOP3.LUT R180, R18, 0xff, RZ, 0xc0, !PT ;  /* 0x000000ff12b47812 */ /* 0x000fe400078ec0ff */
[----:B------:R-:W-:Y:S01]  /*4930*/  LOP3.LUT R184, R184, 0x100, R181, 0xf8, !PT ;  /* 0x00000100b8b87812 */ /* 0x000fe200078ef8b5 */
[----:B------:R-:W3:Y:S01]  /*4940*/  @P5 MUFU.EX2 R182, R170 ;  /* 0x000000aa00b65308 */ /* 0x000ee20000000800 */
[----:B------:R-:W-:Y:S01]  /*4950*/  IADD3 R181, R180, 0x1f, RZ ;  /* 0x0000001fb4b57810 */ /* 0x000fe20007ffe0ff */
[----:B-1----:R-:W-:Y:S01]  /*4960*/  @P3 FADD R180, -R179, 1 ;  /* 0x3f800000b3b43421 */ /* 0x002fe20000000100 */
[----:B------:R-:W-:Y:S01]  /*4970*/  LOP3.LUT R183, R183, 0x8, R186, 0xf8, !PT ;  /* 0x00000008b7b77812 */ /* 0x000fe200078ef8ba */
[----:B------:R-:W-:-:S03]  /*4980*/  IMAD.SHL.U32 R186, R18, 0x4, RZ ;  /* 0x0000000412ba7824 */ /* 0x000fc600078e00ff */
[----:B------:R-:W-:Y:S01]  /*4990*/  @P3 LOP3.LUT R176, R180, 0x80000000, R171, 0xb8, !PT ;  /* 0x80000000b4b03812 */ /* 0x000fe200078eb8ab */
[----:B------:R-:W-:Y:S01]  /*49a0*/  FMUL R171, R21, R90 ;  /* 0x0000005a15ab7220 */ /* 0x000fe20000400000 */
[----:B------:R-:W-:Y:S01]  /*49b0*/  FMUL R21, R96, 0.5 ;  /* 0x3f00000060157820 */ /* 0x000fe20000400000 */
[----:B--2---:R-:W-:Y:S01]  /*49c0*/  @P4 FADD R179, -R178, 1 ;  /* 0x3f800000b2b34421 */ /* 0x004fe20000000100 */
[----:B------:R-:W-:Y:S01]  /*49d0*/  FMUL R90, R95, 0.5 ;  /* 0x3f0000005f5a7820 */ /* 0x000fe20000400000 */
[----:B------:R-:W-:Y:S01]  /*49e0*/  LOP3.LUT R183, R183, 0x18, R186, 0x78, !PT ;  /* 0x00000018b7b77812 */ /* 0x000fe200078e78ba */
[----:B------:R-:W-:Y:S01]  /*49f0*/  FMUL R162, R162, R21 ;  /* 0x00000015a2a27220 */ /* 0x000fe20000400000 */
[----:B------:R-:W-:Y:S01]  /*4a00*/  FMUL R21, R98, 0.5 ;  /* 0x3f00000062157820 */ /* 0x000fe20000400000 */
[----:B------:R-:W-:Y:S01]  /*4a10*/  @P4 LOP3.LUT R177, R179, 0x80000000, R172, 0xb8, !PT ;  /* 0x80000000b3b14812 */ /* 0x000fe200078eb8ac */
[----:B------:R-:W-:Y:S01]  /*4a20*/  FMUL R96, R163, R90 ;  /* 0x0000005aa3607220 */ /* 0x000fe20000400000 */
[----:B---3--:R-:W-:Y:S01]  /*4a30*/  @P5 FADD R182, -R182, 1 ;  /* 0x3f800000b6b65421 */ /* 0x008fe20000000100 */
[----:B------:R-:W-:Y:S01]  /*4a40*/  FMUL R164, R164, R21 ;  /* 0x00000015a4a47220 */ /* 0x000fe20000400000 */
[----:B------:R-:W-:Y:S01]  /*4a50*/  FMUL R21, R88, 0.5 ;  /* 0x3f00000058157820 */ /* 0x000fe20000400000 */
[----:B------:R-:W-:Y:S01]  /*4a60*/  FMUL R90, R99, 0.5 ;  /* 0x3f000000635a7820 */ /* 0x000fe20000400000 */
[----:B------:R-:W-:Y:S01]  /*4a70*/  FMUL R88, R103, 0.5 ;  /* 0x3f00000067587820 */ /* 0x000fe20000400000 */
[----:B------:R-:W-:Y:S01]  /*4a80*/  @P5 LOP3.LUT R170, R182, 0x80000000, R173, 0xb8, !PT ;  /* 0x80000000b6aa5812 */ /* 0x000fe200078eb8ad */
[----:B------:R-:W-:Y:S01]  /*4a90*/  FADD R176, R176, 1 ;  /* 0x3f800000b0b07421 */ /* 0x000fe20000000000 */
[----:B------:R-:W-:Y:S01]  /*4aa0*/  FADD R177, R177, 1 ;  /* 0x3f800000b1b17421 */ /* 0x000fe20000000000 */
[----:B------:R-:W-:Y:S01]  /*4ab0*/  LOP3.LUT R173, R184, R183, RZ, 0xfc, !PT ;  /* 0x000000b7b8ad7212 */ /* 0x000fe200078efcff */
[----:B------:R-:W-:Y:S01]  /*4ac0*/  FMUL R95, R161, R94 ;  /* 0x0000005ea15f7220 */ /* 0x000fe20000400000 */
[----:B------:R-:W-:Y:S01]  /*4ad0*/  FADD R170, R170, 1 ;  /* 0x3f800000aaaa7421 */ /* 0x000fe20000000000 */
[----:B------:R-:W-:Y:S01]  /*4ae0*/  FMUL R161, R166, R97 ;  /* 0x00000061a6a17220 */ /* 0x000fe20000400000 */
[----:B------:R-:W-:Y:S01]  /*4af0*/  FMUL R165, R165, R90 ;  /* 0x0000005aa5a57220 */ /* 0x000fe20000400000 */
[----:B------:R-:W-:Y:S01]  /*4b00*/  FMUL R97, R176, R89 ;  /* 0x00000059b0617220 */ /* 0x000fe20000400000 */
[----:B------:R-:W-:Y:S01]  /*4b10*/  FMUL R92, R177, R88 ;  /* 0x00000058b15c7220 */ /* 0x000fe20000400000 */
[----:B------:R-:W-:Y:S01]  /*4b20*/  FMUL R90, R169, R100 ;  /* 0x00000064a95a7220 */ /* 0x000fe20000400000 */
[----:B------:R-:W-:Y:S01]  /*4b30*/  FMUL R91, R170, R21 ;  /* 0x00000015aa5b7220 */ /* 0x000fe20000400000 */
[----:B------:R-:W-:-:S02]  /*4b40*/  LEA R21, R173, UR51, 0x1 ;  /* 0x00000033ad157c11 */ /* 0x000fc4000f8e08ff */
[----:B------:R-:W-:Y:S02]  /*4b50*/  F2FP.F16.F32.PACK_AB R93, R160, R171 ;  /* 0x000000aba05d723e */ /* 0x000fe400000000ff */
[----:B------:R-:W-:Y:S02]  /*4b60*/  F2FP.F16.F32.PACK_AB R94, R158, R159 ;  /* 0x0000009f9e5e723e */ /* 0x000fe400000000ff */
[----:B------:R-:W-:Y:S02]  /*4b70*/  F2FP.F16.F32.PACK_AB R95, R96, R95 ;  /* 0x0000005f605f723e */ /* 0x000fe400000000ff */
[----:B------:R-:W-:Y:S02]  /*4b80*/  F2FP.F16.F32.PACK_AB R92, R97, R92 ;  /* 0x0000005c615c723e */ /* 0x000fe400000000ff */
[----:B------:R-:W-:Y:S02]  /*4b90*/  F2FP.F16.F32.PACK_AB R88, R161, R162 ;  /* 0x000000a2a158723e */ /* 0x000fe400000000ff */
[----:B------:R-:W-:Y:S01]  /*4ba0*/  F2FP.F16.F32.PACK_AB R89, R165, R164 ;  /* 0x000000a4a559723e */ /* 0x000fe200000000ff */
[----:B------:R1:W-:Y:S01]  /*4bb0*/  STSM.16.M88.4 [R21+0x200], R92 ;  /* 0x0002005c15007844 */ /* 0x0003e20000000200 */
[----:B------:R-:W-:-:S02]  /*4bc0*/  F2FP.F16.F32.PACK_AB R90, R101, R90 ;  /* 0x0000005a655a723e */ /* 0x000fc400000000ff */
[----:B------:R-:W-:Y:S02]  /*4bd0*/  F2FP.F16.F32.PACK_AB R91, R91, R102 ;  /* 0x000000665b5b723e */ /* 0x000fe400000000ff */
[----:B------:R-:W-:Y:S02]  /*4be0*/  LEA R96, R156, R21, 0x1 ;  /* 0x000000159c607211 */ /* 0x000fe400078e08ff */
[----:B------:R-:W-:Y:S02]  /*4bf0*/  ISETP.GT.U32.AND P5, PT, R181, 0x3e, PT ;  /* 0x0000003eb500780c */ /* 0x000fe40003fa4070 */
[----:B------:R-:W-:Y:S01]  /*4c00*/  IADD3 R159, R157, UR59, RZ ;  /* 0x0000003b9d9f7c10 */ /* 0x000fe2000fffe0ff */
[----:B------:R1:W-:Y:S03]  /*4c10*/  STSM.16.M88.4 [R96+0x200], R88 ;  /* 0x0002005860007844 */ /* 0x0003e60000000200 */
[----:B------:R-:W-:Y:S01]  /*4c20*/  SHF.R.U32.HI R97, RZ, 0x2, R159 ;  /* 0x00000002ff617819 */ /* 0x000fe2000001169f */
[----:B------:R-:W-:Y:S01]  /*4c30*/  @!PT LDS RZ, [RZ] ;  /* 0x00000000fffff984 */ /* 0x000fe20000000800 */
[----:B------:R-:W-:Y:S01]  /*4c40*/  @!PT LDS RZ, [RZ] ;  /* 0x00000000fffff984 */ /* 0x000fe20000000800 */
[----:B------:R-:W-:Y:S01]  /*4c50*/  @!PT LDS RZ, [RZ] ;  /* 0x00000000fffff984 */ /* 0x000fe20000000800 */
[----:B------:R-:W-:Y:S01]  /*4c60*/  @!PT LDS RZ, [RZ] ;  /* 0x00000000fffff984 */ /* 0x000fe20000000800 */
[----:B------:R2:W-:Y:S06]  /*4c70*/  MEMBAR.ALL.CTA ;  /* 0x0000000000007992 */ /* 0x0005ec0000008000 */
[----:B--2---:R-:W2:Y:S01]  /*4c80*/  FENCE.VIEW.ASYNC.S ;  /* 0x00000000000073c6 */ /* 0x004ea20000000000 */
[----:B------:R-:W-:Y:S01]  /*4c90*/  LOP3.LUT R97, R97, 0x1, RZ, 0xc0, !PT ;  /* 0x0000000161617812 */ /* 0x000fe200078ec0ff */
[----:B--2---:R-:W-:Y:S06]  /*4ca0*/  BAR.SYNC.DEFER_BLOCKING 0x1, 0x100 ;  /* 0x0044000000007b1d */ /* 0x004fec0000010000 */
[----:B-1----:R-:W-:Y:S05]  /*4cb0*/  @P5 BRA `(.L_x_55) ;  /* 0x0000000000185947 */ /* 0x002fea0003800000 */
[----:B------:R-:W-:Y:S02]  /*4cc0*/  UIADD3 UR4, UP0, UR60, 0x4f0, URZ ;  /* 0x000004f03c047890 */ /* 0x000fe4000ff1e03f */
[----:B------:R-:W-:Y:S02]  /*4cd0*/  UIADD3 UR44, UR51, 0x200, URZ ;  /* 0x00000200332c7890 */ /* 0x000fe4000fffe03f */
[----:B------:R-:W-:-:S09]  /*4ce0*/  UIADD3.X UR5, URZ, UR61, URZ, UP0, !UPT ;  /* 0x0000003d3f057290 */ /* 0x000fd200087fe43f */
[----:B------:R1:W-:Y:S01]  /*4cf0*/  UTMASTG.3D [UR44], [UR4] ;  /* 0x0000002c040073b5 */ /* 0x0003e20008010000 */
[----:B------:R0:W-:Y:S01]  /*4d00*/  UTMACMDFLUSH ;  /* 0x00000000000079b7 */ /* 0x0001e20000000000 */
[----:B-1----:R-:W-:-:S04]  /*4d10*/  DEPBAR.LE SB0, 0x1 ;  /* 0x000080400000791a */ /* 0x002fc80000000000 */
.L_x_55:
[----:B------:R-:W-:Y:S05]  /*4d20*/  BSYNC B0 ;  /* 0x0000000000007941 */ /* 0x000fea0003800000 */
.L_x_54:
[----:B------:R-:W-:Y:S01]  /*4d30*/  BAR.SYNC.DEFER_BLOCKING 0x1, 0x100 ;  /* 0x0044000000007b1d */ /* 0x000fe20000010000 */
[----:B------:R-:W-:Y:S02]  /*4d40*/  ISETP.NE.U32.AND P3, PT, R97, 0x1, PT ;  /* 0x000000016100780c */ /* 0x000fe40003f65070 */
[----:B------:R-:W-:Y:S02]  /*4d50*/  ISETP.GT.U32.AND P4, PT, R159, 0x3, PT ;  /* 0x000000039f00780c */ /* 0x000fe40003f84070 */
[C---:B------:R-:W-:Y:S02]  /*4d60*/  ISETP.GT.U32.AND P3, PT, R157.reuse, 0x3, !P3 ;  /* 0x000000039d00780c */ /* 0x040fe40005f64070 */
[----:B------:R-:W-:Y:S02]  /*4d70*/  ISETP.LT.U32.AND P4, PT, R157, 0x4, P4 ;  /* 0x000000049d00780c */ /* 0x000fe40002781070 */
[----:B------:R-:W-:Y:S02]  /*4d80*/  SEL R88, RZ, 0x1, !P3 ;  /* 0x00000001ff587807 */ /* 0x000fe40005800000 */
[----:B------:R-:W-:-:S02]  /*4d90*/  ISETP.NE.AND P3, PT, RZ, UR36, PT ;  /* 0x00000024ff007c0c */ /* 0x000fc4000bf65270 */
[----:B------:R-:W-:Y:S02]  /*4da0*/  SEL R90, RZ, 0x1, !P4 ;  /* 0x00000001ff5a7807 */ /* 0x000fe40006000000 */
[----:B------:R-:W-:Y:S02]  /*4db0*/  IADD3 R89, R21, 0x200, RZ ;  /* 0x0000020015597810 */ /* 0x000fe40007ffe0ff */
[----:B------:R-:W-:Y:S02]  /*4dc0*/  LOP3.LUT R155, R88, R155, R90, 0x96, !PT ;  /* 0x0000009b589b7212 */ /* 0x000fe400078e965a */
[----:B------:R-:W-:-:S05]  /*4dd0*/  LEA R88, R156, R89, 0x1 ;  /* 0x000000599c587211 */ /* 0x000fca00078e08ff */
[----:B------:R-:W-:Y:S05]  /*4de0*/  @!P3 BRA `(.L_x_56) ;  /* 0x000000000038b947 */ /* 0x000fea0003800000 */
[----:B------:R-:W-:Y:S04]  /*4df0*/  BSSY B0, `(.L_x_57) ;  /* 0x000000a000007945 */ /* 0x000fe80003800000 */
[----:B------:R-:W-:Y:S05]  /*4e00*/  @P0 BRA `(.L_x_58) ;  /* 0x0000000000200947 */ /* 0x000fea0003800000 */
[----:B------:R-:W-:-:S06]  /*4e10*/  UISETP.NE.AND UP0, UPT, UR49, 0x3, UPT ;  /* 0x000000033100788c */ /* 0x000fcc000bf05270 */
[----:B------:R-:W-:-:S13]  /*4e20*/  PLOP3.LUT P3, PT, PT, PT, UP0, 0x80, 0x0 ;  /* 0x000000000000781c */ /* 0x000fda0003f6f008 */
[----:B------:R-:W-:Y:S05]  /*4e30*/  @!P3 BRA `(.L_x_59) ;  /* 0x000000000004b947 */ /* 0x000fea0003800000 */
[----:B------:R-:W-:Y:S01]  /*4e40*/  BPT.TRAP 0x1 ;  /* 0x000000040000795c */ /* 0x000fe20000300000 */
.L_x_59:
[----:B------:R-:W-:-:S04]  /*4e50*/  ULEA UR4, UR58, UR51, 0x3 ;  /* 0x000000333a047291 */ /* 0x000fc8000f8e183f */
[----:B------:R-:W-:-:S04]  /*4e60*/  UIADD3 UR4, UR4, 0x60, URZ ;  /* 0x0000006004047890 */ /* 0x000fc8000fffe03f */
[----:B------:R-:W-:-:S09]  /*4e70*/  UPRMT UR4, UR50, 0x654, UR4 ;  /* 0x0000065432047896 */ /* 0x000fd20008000004 */
[----:B------:R-:W-:Y:S03]  /*4e80*/  SYNCS.ARRIVE.TRANS64.RED.A1T0 RZ, [UR4], RZ ;  /* 0x000000ffffff79a7 */ /* 0x000fe60008100404 */
.L_x_58:
[----:B------:R-:W-:Y:S05]  /*4e90*/  BSYNC B0 ;  /* 0x0000000000007941 */ /* 0x000fea0003800000 */
.L_x_57:
[----:B------:R-:W-:-:S04]  /*4ea0*/  UIADD3 UR58, UR58, 0x1, URZ ;  /* 0x000000013a3a7890 */ /* 0x000fc8000fffe03f */
[----:B------:R-:W-:-:S04]  /*4eb0*/  UISETP.NE.AND UP0, UPT, UR58, 0x4, UPT ;  /* 0x000000043a00788c */ /* 0x000fc8000bf05270 */
[----:B------:R-:W-:-:S12]  /*4ec0*/  USEL UR58, UR58, URZ, UP0 ;  /* 0x0000003f3a3a7287 */ /* 0x000fd80008000000 */
.L_x_56:
[----:B------:R-:W-:Y:S04]  /*4ed0*/  BSSY B0, `(.L_x_60) ;  /* 0x0000012000007945 */ /* 0x000fe80003800000 */
[----:B------:R-:W-:Y:S05]  /*4ee0*/  @P0 BRA `(.L_x_61) ;  /* 0x0000000000400947 */ /* 0x000fea0003800000 */
[----:B------:R-:W-:-:S06]  /*4ef0*/  UISETP.NE.AND UP0, UPT, UR49, 0x3, UPT ;  /* 0x000000033100788c */ /* 0x000fcc000bf05270 */
[----:B------:R-:W-:-:S13]  /*4f00*/  PLOP3.LUT P3, PT, PT, PT, UP0, 0x80, 0x0 ;  /* 0x000000000000781c */ /* 0x000fda0003f6f008 */
[----:B------:R-:W-:Y:S05]  /*4f10*/  @!P3 BRA `(.L_x_62) ;  /* 0x000000000004b947 */ /* 0x000fea0003800000 */
[----:B------:R-:W-:Y:S01]  /*4f20*/  BPT.TRAP 0x1 ;  /* 0x000000040000795c */ /* 0x000fe20000300000 */
.L_x_62:
[C---:B------:R-:W-:Y:S01]  /*4f30*/  LEA R92, R0.reuse, UR51, 0x3 ;  /* 0x00000033005c7c11 */ /* 0x040fe2000f8e18ff */
[----:B------:R-:W-:Y:S01]  /*4f40*/  @!P2 IMAD R91, R0, 0x2000, R89 ;  /* 0x00002000005ba824 */ /* 0x000fe200078e0259 */
[----:B------:R-:W-:Y:S01]  /*4f50*/  SHF.L.U32 R93, RZ, 0x1f, RZ ;  /* 0x0000001fff5d7819 */ /* 0x000fe200000006ff */
[----:B------:R-:W-:Y:S03]  /*4f60*/  BSSY B1, `(.L_x_63) ;  /* 0x0000004000017945 */ /* 0x000fe60003800000 */
[----:B------:R-:W1:Y:S01]  /*4f70*/  SYNCS.PHASECHK.TRANS64.TRYWAIT P3, [R92+URZ+0x40], R93 ;  /* 0x0000405d5c0075a7 */ /* 0x000e62000806017f */
[----:B------:R-:W-:Y:S01]  /*4f80*/  @!P2 LEA R90, R156, R91, 0x1 ;  /* 0x0000005b9c5aa211 */ /* 0x000fe200078e08ff */
[----:B-1----:R-:W-:Y:S06]  /*4f90*/  @!P3 BRA `(.L_x_64) ;  /* 0x00000118004cb947 */ /* 0x002fec0003800000 */
.L_x_231:
[----:B------:R-:W-:Y:S05]  /*4fa0*/  BSYNC B1 ;  /* 0x0000000000017941 */ /* 0x000fea0003800000 */
.L_x_63:
[----:B------:R-:W-:Y:S05]  /*4fb0*/  @!P2 WARPSYNC.ALL ;  /* 0x000000000000a948 */ /* 0x000fea0003800000 */
[----:B------:R2:W3:Y:S01]  /*4fc0*/  @!P2 LDSM.16.M88.4 R4, [R91] ;  /* 0x000000005b04a83b */ /* 0x0004e20000000200 */
[----:B------:R-:W-:-:S03]  /*4fd0*/  IADD3 R0, R0, 0x1, RZ ;  /* 0x0000000100007810 */ /* 0x000fc60007ffe0ff */
[----:B------:R2:W4:Y:S04]  /*4fe0*/  @!P2 LDSM.16.M88.4 R8, [R90] ;  /* 0x000000005a08a83b */ /* 0x0005280000000200 */
.L_x_61:
[----:B------:R-:W-:Y:S05]  /*4ff0*/  BSYNC B0 ;  /* 0x0000000000007941 */ /* 0x000fea0003800000 */
.L_x_60:
[--C-:B--23--:R-:W-:Y:S02]  /*5000*/  HADD2.F32 R91, -RZ, R5.reuse.H0_H0 ;  /* 0x20000005ff5b7230 */ /* 0x10cfe40000004100 */
[C---:B------:R-:W-:Y:S01]  /*5010*/  FMUL R26, R154.reuse, R26 ;  /* 0x0000001a9a1a7220 */ /* 0x040fe20000400000 */
[----:B-1----:R-:W-:Y:S02]  /*5020*/  HADD2.F32 R93, -RZ, R5.H1_H1 ;  /* 0x30000005ff5d7230 */ /* 0x002fe40000004100 */
[C---:B------:R-:W-:Y:S01]  /*5030*/  FMUL R90, R154.reuse, R27 ;  /* 0x0000001b9a5a7220 */ /* 0x040fe20000400000 */
[C---:B------:R-:W-:Y:S01]  /*5040*/  FMUL R28, R154.reuse, R28 ;  /* 0x0000001c9a1c7220 */ /* 0x040fe20000400000 */
[C---:B------:R-:W-:Y:S01]  /*5050*/  FFMA R26, R153.reuse, R91, R26 ;  /* 0x0000005b991a7223 */ /* 0x040fe2000000001a */
[C---:B------:R-:W-:Y:S01]  /*5060*/  FMUL R30, R154.reuse, R30 ;  /* 0x0000001e9a1e7220 */ /* 0x040fe20000400000 */
[----:B------:R-:W-:Y:S01]  /*5070*/  FFMA R27, R153, R93, R90 ;  /* 0x0000005d991b7223 */ /* 0x000fe2000000005a */
[----:B------:R-:W-:Y:S01]  /*5080*/  FMUL R32, R154, R32 ;  /* 0x000000209a207220 */ /* 0x000fe20000400000 */
[----:B------:R-:W-:Y:S01]  /*5090*/  FMUL R98, R26, 0.70710676908493041992 ;  /* 0x3f3504f31a627820 */ /* 0x000fe20000400000 */
[C---:B------:R-:W-:Y:S01]  /*50a0*/  FMUL R34, R154.reuse, R34 ;  /* 0x000000229a227220 */ /* 0x040fe20000400000 */
[----:B------:R-:W-:Y:S01]  /*50b0*/  FMUL R103, R27, 0.70710676908493041992 ;  /* 0x3f3504f31b677820 */ /* 0x000fe20000400000 */
[----:B------:R-:W-:Y:S01]  /*50c0*/  FMUL R36, R154, R36 ;  /* 0x000000249a247220 */ /* 0x000fe20000400000 */
[C---:B------:R-:W-:Y:S01]  /*50d0*/  FMUL R90, R98.reuse, R98 ;  /* 0x00000062625a7220 */ /* 0x040fe20000400000 */
[----:B------:R-:W-:Y:S01]  /*50e0*/  FSETP.GE.AND P3, PT, |R98|, 1.0029599666595458984, PT ;  /* 0x3f8060fe6200780b */ /* 0x000fe20003f66200 */
[C---:B------:R-:W-:Y:S01]  /*50f0*/  FMUL R92, R103.reuse, R103 ;  /* 0x00000067675c7220 */ /* 0x040fe20000400000 */
[----:B------:R-:W-:Y:S01]  /*5100*/  FSETP.GE.AND P4, PT, |R103|, 1.0029599666595458984, PT ;  /* 0x3f8060fe6700780b */ /* 0x000fe20003f86200 */
[----:B------:R-:W-:Y:S01]  /*5110*/  FMUL R38, R154, R38 ;  /* 0x000000269a267220 */ /* 0x000fe20000400000 */
[----:B------:R-:W-:Y:S01]  /*5120*/  FSEL R90, |R98|, R90, P3 ;  /* 0x0000005a625a7208 */ /* 0x000fe20001800200 */
[----:B------:R-:W-:Y:S01]  /*5130*/  FMUL R24, R154, R24 ;  /* 0x000000189a187220 */ /* 0x000fe20000400000 */
[----:B------:R-:W-:Y:S01]  /*5140*/  FSEL R91, R3, 8.4834944573231041431e-05, P3 ;  /* 0x38b1e96a035b7808 */ /* 0x000fe20001800000 */
[----:B------:R-:W-:Y:S01]  /*5150*/  FMUL R26, R26, 0.5 ;  /* 0x3f0000001a1a7820 */ /* 0x000fe20000400000 */
[----:B------:R-:W-:Y:S01]  /*5160*/  FSEL R93, -R12, -0.00082130916416645050049, P3 ;  /* 0xba574d200c5d7808 */ /* 0x000fe20001800100 */
[----:B------:R-:W-:Y:S01]  /*5170*/  FMUL R27, R27, 0.5 ;  /* 0x3f0000001b1b7820 */ /* 0x000fe20000400000 */
[----:B------:R-:W-:Y:S01]  /*5180*/  FSEL R95, R13, 0.0052134888246655464172, P3 ;  /* 0x3baad5ea0d5f7808 */ /* 0x000fe20001800000 */
[----:B------:R-:W-:Y:S05]  /*5190*/  WARPSYNC.ALL ;  /* 0x0000000000007948 */ /* 0x000fea0003800000 */
[C---:B------:R-:W-:Y:S01]  /*51a0*/  FFMA R91, R90.reuse, R91, R93 ;  /* 0x0000005b5a5b7223 */ /* 0x040fe2000000005d */
[----:B------:R-:W-:Y:S01]  /*51b0*/  FSEL R94, |R103|, R92, P4 ;  /* 0x0000005c675e7208 */ /* 0x000fe20002000200 */
[----:B------:R-:W-:Y:S01]  /*51c0*/  BSSY B0, `(.L_x_65) ;  /* 0x00001c1000007945 */ /* 0x000fe20003800000 */
[----:B------:R-:W-:Y:S01]  /*51d0*/  FSEL R97, R3, 8.4834944573231041431e-05, P4 ;  /* 0x38b1e96a03617808 */ /* 0x000fe20002000000 */
[----:B------:R-:W-:Y:S01]  /*51e0*/  FFMA R91, R90, R91, R95 ;  /* 0x0000005b5a5b7223 */ /* 0x000fe2000000005f */
[----:B------:R-:W-:-:S02]  /*51f0*/  FSEL R99, -R12, -0.00082130916416645050049, P4 ;  /* 0xba574d200c637808 */ /* 0x000fc40002000100 */
[----:B------:R-:W-:Y:S02]  /*5200*/  FSEL R93, -R14, -0.026868773624300956726, P3 ;  /* 0xbcdc1be70e5d7808 */ /* 0x000fe40001800100 */
[----:B------:R-:W-:Y:S01]  /*5210*/  FSEL R101, R13, 0.0052134888246655464172, P4 ;  /* 0x3baad5ea0d657808 */ /* 0x000fe20002000000 */
[----:B------:R-:W-:Y:S01]  /*5220*/  FFMA R97, R94, R97, R99 ;  /* 0x000000615e617223 */ /* 0x000fe20000000063 */
[----:B------:R-:W-:Y:S01]  /*5230*/  FSEL R95, R15, 0.11284004896879196167, P3 ;  /* 0x3de718af0f5f7808 */ /* 0x000fe20001800000 */
        /* <DEDUP_REMOVED lines=17> */
[----:B------:R-:W-:-:S02]  /*5350*/  HADD2.F32 R92, -RZ, R6.H0_H0 ;  /* 0x20000006ff5c7230 */ /* 0x000fc40000004100 */
[----:B------:R-:W-:Y:S02]  /*5360*/  FFMA R90, R94, R93, R90 ;  /* 0x0000005d5e5a7223 */ /* 0x000fe4000000005a */
[----:B------:R-:W1:Y:S02]  /*5370*/  @P3 MUFU.EX2 R93, R91 ;  /* 0x0000005b005d3308 */ /* 0x000e640000000800 */
[----:B------:R-:W-:Y:S01]  /*5380*/  FFMA R90, R90, R95, R95 ;  /* 0x0000005f5a5a7223 */ /* 0x000fe2000000005f */
[C---:B------:R-:W-:Y:S01]  /*5390*/  FFMA R28, R153.reuse, R92, R28 ;  /* 0x0000005c991c7223 */ /* 0x040fe2000000001c */
[----:B------:R-:W-:Y:S02]  /*53a0*/  HADD2.F32 R95, -RZ, R6.H1_H1 ;  /* 0x30000006ff5f7230 */ /* 0x000fe40000004100 */
[----:B------:R-:W-:Y:S01]  /*53b0*/  FMUL R92, R154, R29 ;  /* 0x0000001d9a5c7220 */ /* 0x000fe20000400000 */
[C---:B------:R-:W-:Y:S01]  /*53c0*/  FMUL R100, R28.reuse, 0.70710676908493041992 ;  /* 0x3f3504f31c647820 */ /* 0x040fe20000400000 */
[----:B------:R-:W2:Y:S02]  /*53d0*/  @P4 MUFU.EX2 R94, R90 ;  /* 0x0000005a005e4308 */ /* 0x000ea40000000800 */
[----:B------:R-:W-:Y:S01]  /*53e0*/  FFMA R29, R153, R95, R92 ;  /* 0x0000005f991d7223 */ /* 0x000fe2000000005c */
[----:B------:R-:W-:Y:S01]  /*53f0*/  FMUL R28, R28, 0.5 ;  /* 0x3f0000001c1c7820 */ /* 0x000fe20000400000 */
[----:B------:R-:W-:-:S02]  /*5400*/  FMUL R92, R100, R100 ;  /* 0x00000064645c7220 */ /* 0x000fc40000400000 */
[C---:B------:R-:W-:Y:S01]  /*5410*/  FMUL R102, R29.reuse, 0.70710676908493041992 ;  /* 0x3f3504f31d667820 */ /* 0x040fe20000400000 */
[----:B------:R-:W-:Y:S01]  /*5420*/  FMUL R29, R29, 0.5 ;  /* 0x3f0000001d1d7820 */ /* 0x000fe20000400000 */
[----:B-1----:R-:W-:-:S05]  /*5430*/  @P3 FADD R93, -R93, 1 ;  /* 0x3f8000005d5d3421 */ /* 0x002fca0000000100 */
[----:B------:R-:W-:Y:S02]  /*5440*/  @P3 LOP3.LUT R91, R93, 0x80000000, R98, 0xb8, !PT ;  /* 0x800000005d5b3812 */ /* 0x000fe400078eb862 */
[----:B------:R-:W-:Y:S01]  /*5450*/  FSETP.GE.AND P3, PT, |R100|, 1.0029599666595458984, PT ;  /* 0x3f8060fe6400780b */ /* 0x000fe20003f66200 */
[----:B--2---:R-:W-:Y:S02]  /*5460*/  @P4 FADD R94, -R94, 1 ;  /* 0x3f8000005e5e4421 */ /* 0x004fe40000000100 */
[----:B------:R-:W-:Y:S01]  /*5470*/  FADD R91, R91, 1 ;  /* 0x3f8000005b5b7421 */ /* 0x000fe20000000000 */
[----:B------:R-:W-:Y:S02]  /*5480*/  FSEL R92, |R100|, R92, P3 ;  /* 0x0000005c645c7208 */ /* 0x000fe40001800200 */
[----:B------:R-:W-:Y:S01]  /*5490*/  FSEL R93, R3, 8.4834944573231041431e-05, P3 ;  /* 0x38b1e96a035d7808 */ /* 0x000fe20001800000 */
[----:B------:R-:W-:Y:S01]  /*54a0*/  FMUL R91, R91, R26 ;  /* 0x0000001a5b5b7220 */ /* 0x000fe20000400000 */
[----:B------:R-:W-:-:S02]  /*54b0*/  FSEL R95, -R12, -0.00082130916416645050049, P3 ;  /* 0xba574d200c5f7808 */ /* 0x000fc40001800100 */
[----:B------:R-:W-:Y:S01]  /*54c0*/  @P4 LOP3.LUT R90, R94, 0x80000000, R103, 0xb8, !PT ;  /* 0x800000005e5a4812 */ /* 0x000fe200078eb867 */
[C---:B------:R-:W-:Y:S01]  /*54d0*/  FMUL R94, R102.reuse, R102 ;  /* 0x00000066665e7220 */ /* 0x040fe20000400000 */
[----:B------:R-:W-:Y:S01]  /*54e0*/  FSETP.GE.AND P4, PT, |R102|, 1.0029599666595458984, PT ;  /* 0x3f8060fe6600780b */ /* 0x000fe20003f86200 */
[----:B------:R-:W-:Y:S01]  /*54f0*/  FFMA R93, R92, R93, R95 ;  /* 0x0000005d5c5d7223 */ /* 0x000fe2000000005f */
[----:B------:R-:W-:Y:S01]  /*5500*/  FSEL R95, R13, 0.0052134888246655464172, P3 ;  /* 0x3baad5ea0d5f7808 */ /* 0x000fe20001800000 */
[----:B------:R-:W-:Y:S01]  /*5510*/  FADD R90, R90, 1 ;  /* 0x3f8000005a5a7421 */ /* 0x000fe20000000000 */
[----:B------:R-:W-:Y:S02]  /*5520*/  FSEL R98, |R102|, R94, P4 ;  /* 0x0000005e66627208 */ /* 0x000fe40002000200 */
[----:B------:R-:W-:Y:S01]  /*5530*/  FSEL R99, R3, 8.4834944573231041431e-05, P4 ;  /* 0x38b1e96a03637808 */ /* 0x000fe20002000000 */
[----:B------:R-:W-:Y:S01]  /*5540*/  FFMA R93, R92, R93, R95 ;  /* 0x0000005d5c5d7223 */ /* 0x000fe2000000005f */
[----:B------:R-:W-:Y:S01]  /*5550*/  FSEL R101, -R12, -0.00082130916416645050049, P4 ;  /* 0xba574d200c657808 */ /* 0x000fe20002000100 */
[----:B------:R-:W-:Y:S01]  /*5560*/  FMUL R90, R90, R27 ;  /* 0x0000001b5a5a7220 */ /* 0x000fe20000400000 */
[----:B------:R-:W-:-:S02]  /*5570*/  FSEL R97, -R14, -0.026868773624300956726, P3 ;  /* 0xbcdc1be70e617808 */ /* 0x000fc40001800100 */
        /* <DEDUP_REMOVED lines=21> */
[----:B------:R-:W-:Y:S01]  /*56d0*/  FFMA R92, R98, R97, R92 ;  /* 0x00000061625c7223 */ /* 0x000fe2000000005c */
[----:B------:R-:W-:Y:S01]  /*56e0*/  HADD2.F32 R98, -RZ, R7.H1_H1 ;  /* 0x30000007ff627230 */ /* 0x000fe20000004100 */
[----:B------:R-:W1:Y:S02]  /*56f0*/  @P3 MUFU.EX2 R95, R93 ;  /* 0x0000005d005f3308 */ /* 0x000e640000000800 */
[----:B------:R-:W-:Y:S01]  /*5700*/  FFMA R92, R92, R99, R99 ;  /* 0x000000635c5c7223 */ /* 0x000fe20000000063 */
[----:B------:R-:W-:Y:S01]  /*5710*/  FFMA R30, R153, R94, R30 ;  /* 0x0000005e991e7223 */ /* 0x000fe2000000001e */
[----:B------:R-:W-:-:S03]  /*5720*/  FMUL R94, R154, R31 ;  /* 0x0000001f9a5e7220 */ /* 0x000fc60000400000 */
[C---:B------:R-:W-:Y:S01]  /*5730*/  FMUL R158, R30.reuse, 0.70710676908493041992 ;  /* 0x3f3504f31e9e7820 */ /* 0x040fe20000400000 */
[----:B------:R-:W2:Y:S01]  /*5740*/  @P4 MUFU.EX2 R97, R92 ;  /* 0x0000005c00614308 */ /* 0x000ea20000000800 */
[----:B------:R-:W-:Y:S01]  /*5750*/  FFMA R31, R153, R98, R94 ;  /* 0x00000062991f7223 */ /* 0x000fe2000000005e */
[----:B------:R-:W-:Y:S01]  /*5760*/  FMUL R30, R30, 0.5 ;  /* 0x3f0000001e1e7820 */ /* 0x000fe20000400000 */
[----:B------:R-:W-:Y:S01]  /*5770*/  FMUL R94, R158, R158 ;  /* 0x0000009e9e5e7220 */ /* 0x000fe20000400000 */
[----:B-1----:R-:W-:-:S05]  /*5780*/  @P3 FADD R95, -R95, 1 ;  /* 0x3f8000005f5f3421 */ /* 0x002fca0000000100 */
[----:B------:R-:W-:Y:S02]  /*5790*/  @P3 LOP3.LUT R93, R95, 0x80000000, R100, 0xb8, !PT ;  /* 0x800000005f5d3812 */ /* 0x000fe400078eb864 */
[C---:B------:R-:W-:Y:S01]  /*57a0*/  FSETP.GE.AND P3, PT, |R158|.reuse, 1.0029599666595458984, PT ;  /* 0x3f8060fe9e00780b */ /* 0x040fe20003f66200 */
[----:B--2---:R-:W-:Y:S02]  /*57b0*/  @P4 FADD R97, -R97, 1 ;  /* 0x3f80000061614421 */ /* 0x004fe40000000100 */
[----:B------:R-:W-:Y:S01]  /*57c0*/  FADD R93, R93, 1 ;  /* 0x3f8000005d5d7421 */ /* 0x000fe20000000000 */
[----:B------:R-:W-:Y:S02]  /*57d0*/  FSEL R94, |R158|, R94, P3 ;  /* 0x0000005e9e5e7208 */ /* 0x000fe40001800200 */
[----:B------:R-:W-:Y:S01]  /*57e0*/  @P4 LOP3.LUT R92, R97, 0x80000000, R102, 0xb8, !PT ;  /* 0x80000000615c4812 */ /* 0x000fe200078eb866 */
[----:B------:R-:W-:Y:S01]  /*57f0*/  FMUL R102, R31, 0.70710676908493041992 ;  /* 0x3f3504f31f667820 */ /* 0x000fe20000400000 */
[----:B------:R-:W-:Y:S01]  /*5800*/  FSEL R95, R3, 8.4834944573231041431e-05, P3 ;  /* 0x38b1e96a035f7808 */ /* 0x000fe20001800000 */
[----:B------:R-:W-:Y:S01]  /*5810*/  FMUL R93, R93, R28 ;  /* 0x0000001c5d5d7220 */ /* 0x000fe20000400000 */
[----:B------:R-:W-:Y:S01]  /*5820*/  FSEL R97, -R12, -0.00082130916416645050049, P3 ;  /* 0xba574d200c617808 */ /* 0x000fe20001800100 */
[C---:B------:R-:W-:Y:S01]  /*5830*/  FMUL R98, R102.reuse, R102 ;  /* 0x0000006666627220 */ /* 0x040fe20000400000 */
[----:B------:R-:W-:Y:S01]  /*5840*/  FSETP.GE.AND P4, PT, |R102|, 1.0029599666595458984, PT ;  /* 0x3f8060fe6600780b */ /* 0x000fe20003f86200 */
[----:B------:R-:W-:Y:S01]  /*5850*/  FADD R92, R92, 1 ;  /* 0x3f8000005c5c7421 */ /* 0x000fe20000000000 */
[----:B------:R-:W-:Y:S01]  /*5860*/  FSEL R99, -R14, -0.026868773624300956726, P3 ;  /* 0xbcdc1be70e637808 */ /* 0x000fe20001800100 */
[----:B------:R-:W-:Y:S01]  /*5870*/  FFMA R95, R94, R95, R97 ;  /* 0x0000005f5e5f7223 */ /* 0x000fe20000000061 */
[----:B------:R-:W-:Y:S01]  /*5880*/  FSEL R97, R13, 0.0052134888246655464172, P3 ;  /* 0x3baad5ea0d617808 */ /* 0x000fe20001800000 */
[----:B------:R-:W-:Y:S01]  /*5890*/  FMUL R92, R92, R29 ;  /* 0x0000001d5c5c7220 */ /* 0x000fe20000400000 */
[----:B------:R-:W-:Y:S01]  /*58a0*/  FSEL R100, |R102|, R98, P4 ;  /* 0x0000006266647208 */ /* 0x000fe20002000200 */
[----:B------:R-:W-:Y:S01]  /*58b0*/  FMUL R31, R31, 0.5 ;  /* 0x3f0000001f1f7820 */ /* 0x000fe20000400000 */
[----:B------:R-:W-:Y:S01]  /*58c0*/  FSEL R101, R3, 8.4834944573231041431e-05, P4 ;  /* 0x38b1e96a03657808 */ /* 0x000fe20002000000 */
[----:B------:R-:W-:Y:S01]  /*58d0*/  FFMA R95, R94, R95, R97 ;  /* 0x0000005f5e5f7223 */ /* 0x000fe20000000061 */
[----:B------:R-:W-:-:S02]  /*58e0*/  FSEL R103, -R12, -0.00082130916416645050049, P4 ;  /* 0xba574d200c677808 */ /* 0x000fc40002000100 */
[----:B------:R-:W-:Y:S01]  /*58f0*/  FSEL R161, R13, 0.0052134888246655464172, P4 ;  /* 0x3baad5ea0da17808 */ /* 0x000fe20002000000 */
[----:B------:R-:W-:Y:S01]  /*5900*/  FFMA R95, R94, R95, R99 ;  /* 0x0000005f5e5f7223 */ /* 0x000fe20000000063 */
[----:B------:R-:W-:Y:S01]  /*5910*/  FSEL R97, R15, 0.11284004896879196167, P3 ;  /* 0x3de718af0f617808 */ /* 0x000fe20001800000 */
[----:B------:R-:W-:Y:S01]  /*5920*/  FFMA R101, R100, R101, R103 ;  /* 0x0000006564657223 */ /* 0x000fe20000000067 */
[----:B------:R-:W-:Y:S02]  /*5930*/  FSEL R103, -R14, -0.026868773624300956726, P4 ;  /* 0xbcdc1be70e677808 */ /* 0x000fe40002000100 */
[----:B------:R-:W-:Y:S01]  /*5940*/  FSEL R99, R19, -0.37612664699554443359, P3 ;  /* 0xbec093ac13637808 */ /* 0x000fe20001800000 */
[----:B------:R-:W-:Y:S01]  /*5950*/  FFMA R101, R100, R101, R161 ;  /* 0x0000006564657223 */ /* 0x000fe200000000a1 */
[----:B------:R-:W-:Y:S01]  /*5960*/  FFMA R95, R94, R95, R97 ;  /* 0x0000005f5e5f7223 */ /* 0x000fe20000000061 */
[----:B------:R-:W-:Y:S02]  /*5970*/  FSEL R161, R15, 0.11284004896879196167, P4 ;  /* 0x3de718af0fa17808 */ /* 0x000fe40002000000 */
[----:B------:R-:W-:Y:S01]  /*5980*/  FSEL R97, R20, 0.12837915122509002686, P3 ;  /* 0x3e0375d314617808 */ /* 0x000fe20001800000 */
[----:B------:R-:W-:Y:S01]  /*5990*/  FFMA R101, R100, R101, R103 ;  /* 0x0000006564657223 */ /* 0x000fe20000000067 */
[----:B------:R-:W-:Y:S01]  /*59a0*/  FFMA R95, R94, R95, R99 ;  /* 0x0000005f5e5f7223 */ /* 0x000fe20000000063 */
[----:B------:R-:W-:-:S02]  /*59b0*/  FSEL R99, R19, -0.37612664699554443359, P4 ;  /* 0xbec093ac13637808 */ /* 0x000fc40002000000 */
[----:B------:R-:W-:Y:S01]  /*59c0*/  FSEL R98, -|R158|, R158, P3 ;  /* 0x0000009e9e627208 */ /* 0x000fe20001800300 */
[----:B------:R-:W-:Y:S01]  /*59d0*/  FFMA R101, R100, R101, R161 ;  /* 0x0000006564657223 */ /* 0x000fe200000000a1 */
[----:B------:R-:W-:Y:S01]  /*59e0*/  FFMA R95, R94, R95, R97 ;  /* 0x0000005f5e5f7223 */ /* 0x000fe20000000061 */
[----:B------:R-:W-:Y:S02]  /*59f0*/  FSEL R94, R20, 0.12837915122509002686, P4 ;  /* 0x3e0375d3145e7808 */ /* 0x000fe40002000000 */
[----:B------:R-:W-:Y:S01]  /*5a00*/  FFMA R99, R100, R101, R99 ;  /* 0x0000006564637223 */ /* 0x000fe20000000063 */
[----:B------:R-:W-:Y:S01]  /*5a10*/  FFMA R95, R95, R98, R98 ;  /* 0x000000625f5f7223 */ /* 0x000fe20000000062 */
[----:B------:R-:W-:Y:S01]  /*5a20*/  FSEL R101, -|R102|, R102, P4 ;  /* 0x0000006666657208 */ /* 0x000fe20002000300 */
[--C-:B----4-:R-:W-:Y:S02]  /*5a30*/  HADD2.F32 R98, -RZ, R8.reuse.H0_H0 ;  /* 0x20000008ff627230 */ /* 0x110fe40000004100 */
[----:B------:R-:W-:Y:S01]  /*5a40*/  FFMA R94, R100, R99, R94 ;  /* 0x00000063645e7223 */ /* 0x000fe2000000005e */
[----:B------:R-:W1:Y:S01]  /*5a50*/  @P3 MUFU.EX2 R97, R95 ;  /* 0x0000005f00613308 */ /* 0x000e620000000800 */
[----:B------:R-:W-:-:S02]  /*5a60*/  HADD2.F32 R100, -RZ, R8.H1_H1 ;  /* 0x30000008ff647230 */ /* 0x000fc40000004100 */
[----:B------:R-:W-:Y:S01]  /*5a70*/  FFMA R94, R94, R101, R101 ;  /* 0x000000655e5e7223 */ /* 0x000fe20000000065 */
[----:B------:R-:W-:Y:S01]  /*5a80*/  FFMA R32, R153, R98, R32 ;  /* 0x0000006299207223 */ /* 0x000fe20000000020 */
[----:B------:R-:W-:-:S03]  /*5a90*/  FMUL R98, R154, R33 ;  /* 0x000000219a627220 */ /* 0x000fc60000400000 */
[----:B------:R-:W2:Y:S01]  /*5aa0*/  @P4 MUFU.EX2 R99, R94 ;  /* 0x0000005e00634308 */ /* 0x000ea20000000800 */
[C---:B------:R-:W-:Y:S01]  /*5ab0*/  FMUL R164, R32.reuse, 0.70710676908493041992 ;  /* 0x3f3504f320a47820 */ /* 0x040fe20000400000 */
[----:B------:R-:W-:Y:S01]  /*5ac0*/  FFMA R33, R153, R100, R98 ;  /* 0x0000006499217223 */ /* 0x000fe20000000062 */
[----:B------:R-:W-:-:S03]  /*5ad0*/  FMUL R27, R32, 0.5 ;  /* 0x3f000000201b7820 */ /* 0x000fc60000400000 */
[C---:B------:R-:W-:Y:S01]  /*5ae0*/  FMUL R166, R33.reuse, 0.70710676908493041992 ;  /* 0x3f3504f321a67820 */ /* 0x040fe20000400000 */
[----:B------:R-:W-:Y:S01]  /*5af0*/  FMUL R26, R33, 0.5 ;  /* 0x3f000000211a7820 */ /* 0x000fe20000400000 */
[----:B-1----:R-:W-:-:S05]  /*5b00*/  @P3 FADD R97, -R97, 1 ;  /* 0x3f80000061613421 */ /* 0x002fca0000000100 */
[----:B------:R-:W-:Y:S01]  /*5b10*/  @P3 LOP3.LUT R95, R97, 0x80000000, R158, 0xb8, !PT ;  /* 0x80000000615f3812 */ /* 0x000fe200078eb89e */
[C---:B------:R-:W-:Y:S01]  /*5b20*/  FMUL R97, R164.reuse, R164 ;  /* 0x000000a4a4617220 */ /* 0x040fe20000400000 */
[C---:B------:R-:W-:Y:S01]  /*5b30*/  FSETP.GE.AND P3, PT, |R164|.reuse, 1.0029599666595458984, PT ;  /* 0x3f8060fea400780b */ /* 0x040fe20003f66200 */
        /* <DEDUP_REMOVED lines=37> */
[----:B------:R-:W-:-:S02]  /*5d90*/  FFMA R98, R98, R99, R99 ;  /* 0x0000006362627223 */ /* 0x000fc40000000063 */
[----:B------:R-:W-:Y:S01]  /*5da0*/  FFMA R97, R101, R102, R97 ;  /* 0x0000006665617223 */ /* 0x000fe20000000061 */
[--C-:B------:R-:W-:Y:S01]  /*5db0*/  HADD2.F32 R102, -RZ, R9.reuse.H1_H1 ;  /* 0x30000009ff667230 */ /* 0x100fe20000004100 */
[----:B------:R-:W1:Y:S02]  /*5dc0*/  @P3 MUFU.EX2 R99, R98 ;  /* 0x0000006200633308 */ /* 0x000e640000000800 */
[----:B------:R-:W-:Y:S01]  /*5dd0*/  FFMA R97, R97, R100, R100 ;  /* 0x0000006461617223 */ /* 0x000fe20000000064 */
[----:B------:R-:W-:-:S05]  /*5de0*/  HADD2.F32 R100, -RZ, R9.H0_H0 ;  /* 0x20000009ff647230 */ /* 0x000fca0000004100 */
[----:B------:R-:W2:Y:S01]  /*5df0*/  @P4 MUFU.EX2 R101, R97 ;  /* 0x0000006100654308 */ /* 0x000ea20000000800 */
[----:B------:R-:W-:Y:S01]  /*5e00*/  FFMA R34, R153, R100, R34 ;  /* 0x0000006499227223 */ /* 0x000fe20000000022 */
[----:B------:R-:W-:-:S03]  /*5e10*/  FMUL R100, R154, R35 ;  /* 0x000000239a647220 */ /* 0x000fc60000400000 */
[----:B------:R-:W-:Y:S01]  /*5e20*/  FMUL R168, R34, 0.70710676908493041992 ;  /* 0x3f3504f322a87820 */ /* 0x000fe20000400000 */
[----:B------:R-:W-:Y:S01]  /*5e30*/  FFMA R35, R153, R102, R100 ;  /* 0x0000006699237223 */ /* 0x000fe20000000064 */
[----:B-1----:R-:W-:-:S05]  /*5e40*/  @P3 FADD R99, -R99, 1 ;  /* 0x3f80000063633421 */ /* 0x002fca0000000100 */
[----:B------:R-:W-:Y:S01]  /*5e50*/  @P3 LOP3.LUT R98, R99, 0x80000000, R164, 0xb8, !PT ;  /* 0x8000000063623812 */ /* 0x000fe200078eb8a4 */
[C---:B------:R-:W-:Y:S01]  /*5e60*/  FMUL R99, R168.reuse, R168 ;  /* 0x000000a8a8637220 */ /* 0x040fe20000400000 */
[----:B------:R-:W-:Y:S01]  /*5e70*/  FSETP.GE.AND P3, PT, |R168|, 1.0029599666595458984, PT ;  /* 0x3f8060fea800780b */ /* 0x000fe20003f66200 */
        /* <DEDUP_REMOVED lines=19> */
[----:B------:R-:W-:Y:S01]  /*5fb0*/  FSEL R162, -R12, -0.00082130916416645050049, P4 ;  /* 0xba574d200ca27808 */ /* 0x000fe20002000100 */
[----:B------:R-:W-:Y:S01]  /*5fc0*/  FMUL R27, R34, 0.5 ;  /* 0x3f000000221b7820 */ /* 0x000fe20000400000 */
[----:B------:R-:W-:Y:S01]  /*5fd0*/  FSEL R164, R13, 0.0052134888246655464172, P4 ;  /* 0x3baad5ea0da47808 */ /* 0x000fe20002000000 */
[----:B------:R-:W-:Y:S01]  /*5fe0*/  FFMA R100, R99, R100, R158 ;  /* 0x0000006463647223 */ /* 0x000fe2000000009e */
[----:B------:R-:W-:Y:S01]  /*5ff0*/  FSEL R102, R15, 0.11284004896879196167, P3 ;  /* 0x3de718af0f667808 */ /* 0x000fe20001800000 */
[----:B------:R-:W-:Y:S01]  /*6000*/  FFMA R160, R103, R160, R162 ;  /* 0x000000a067a07223 */ /* 0x000fe200000000a2 */
[----:B------:R-:W-:-:S02]  /*6010*/  FSEL R162, -R14, -0.026868773624300956726, P4 ;  /* 0xbcdc1be70ea27808 */ /* 0x000fc40002000100 */
[----:B------:R-:W-:Y:S01]  /*6020*/  FSEL R158, R19, -0.37612664699554443359, P3 ;  /* 0xbec093ac139e7808 */ /* 0x000fe20001800000 */
[----:B------:R-:W-:Y:S01]  /*6030*/  FFMA R160, R103, R160, R164 ;  /* 0x000000a067a07223 */ /* 0x000fe200000000a4 */
[----:B------:R-:W-:Y:S01]  /*6040*/  FFMA R100, R99, R100, R102 ;  /* 0x0000006463647223 */ /* 0x000fe20000000066 */
[----:B------:R-:W-:Y:S02]  /*6050*/  FSEL R164, R15, 0.11284004896879196167, P4 ;  /* 0x3de718af0fa47808 */ /* 0x000fe40002000000 */
[----:B------:R-:W-:Y:S01]  /*6060*/  FSEL R102, R20, 0.12837915122509002686, P3 ;  /* 0x3e0375d314667808 */ /* 0x000fe20001800000 */
[----:B------:R-:W-:Y:S01]  /*6070*/  FFMA R160, R103, R160, R162 ;  /* 0x000000a067a07223 */ /* 0x000fe200000000a2 */
[----:B------:R-:W-:Y:S01]  /*6080*/  FFMA R100, R99, R100, R158 ;  /* 0x0000006463647223 */ /* 0x000fe2000000009e */
[----:B------:R-:W-:Y:S02]  /*6090*/  FSEL R158, R19, -0.37612664699554443359, P4 ;  /* 0xbec093ac139e7808 */ /* 0x000fe40002000000 */
[----:B------:R-:W-:Y:S01]  /*60a0*/  FSEL R101, -|R168|, R168, P3 ;  /* 0x000000a8a8657208 */ /* 0x000fe20001800300 */
[----:B------:R-:W-:Y:S01]  /*60b0*/  FFMA R160, R103, R160, R164 ;  /* 0x000000a067a07223 */ /* 0x000fe200000000a4 */
[----:B------:R-:W-:Y:S01]  /*60c0*/  FFMA R100, R99, R100, R102 ;  /* 0x0000006463647223 */ /* 0x000fe20000000066 */
[----:B------:R-:W-:-:S02]  /*60d0*/  FSEL R99, R20, 0.12837915122509002686, P4 ;  /* 0x3e0375d314637808 */ /* 0x000fc40002000000 */
[C---:B------:R-:W-:Y:S01]  /*60e0*/  FFMA R158, R103.reuse, R160, R158 ;  /* 0x000000a0679e7223 */ /* 0x040fe2000000009e */
[----:B------:R-:W-:Y:S01]  /*60f0*/  FFMA R100, R100, R101, R101 ;  /* 0x0000006564647223 */ /* 0x000fe20000000065 */
[----:B------:R-:W-:Y:S02]  /*6100*/  FSEL R102, -|R166|, R166, P4 ;  /* 0x000000a6a6667208 */ /* 0x000fe40002000300 */
[----:B------:R-:W-:Y:S01]  /*6110*/  FFMA R99, R103, R158, R99 ;  /* 0x0000009e67637223 */ /* 0x000fe20000000063 */
[----:B------:R-:W1:Y:S01]  /*6120*/  @P3 MUFU.EX2 R101, R100 ;  /* 0x0000006400653308 */ /* 0x000e620000000800 */
[--C-:B------:R-:W-:Y:S02]  /*6130*/  HADD2.F32 R158, -RZ, R10.reuse.H1_H1 ;  /* 0x3000000aff9e7230 */ /* 0x100fe40000004100 */
[----:B------:R-:W-:Y:S01]  /*6140*/  FFMA R99, R99, R102, R102 ;  /* 0x0000006663637223 */ /* 0x000fe20000000066 */
[----:B------:R-:W-:-:S04]  /*6150*/  HADD2.F32 R102, -RZ, R10.H0_H0 ;  /* 0x2000000aff667230 */ /* 0x000fc80000004100 */
[----:B------:R-:W2:Y:S01]  /*6160*/  @P4 MUFU.EX2 R103, R99 ;  /* 0x0000006300674308 */ /* 0x000ea20000000800 */
[----:B------:R-:W-:Y:S01]  /*6170*/  FFMA R36, R153, R102, R36 ;  /* 0x0000006699247223 */ /* 0x000fe20000000024 */
[----:B------:R-:W-:-:S03]  /*6180*/  FMUL R102, R154, R37 ;  /* 0x000000259a667220 */ /* 0x000fc60000400000 */
[C---:B------:R-:W-:Y:S01]  /*6190*/  FMUL R170, R36.reuse, 0.70710676908493041992 ;  /* 0x3f3504f324aa7820 */ /* 0x040fe20000400000 */
[----:B------:R-:W-:Y:S01]  /*61a0*/  FFMA R37, R153, R158, R102 ;  /* 0x0000009e99257223 */ /* 0x000fe20000000066 */
[----:B------:R-:W-:Y:S01]  /*61b0*/  FMUL R29, R36, 0.5 ;  /* 0x3f000000241d7820 */ /* 0x000fe20000400000 */
[----:B-1----:R-:W-:Y:S02]  /*61c0*/  @P3 FADD R101, -R101, 1 ;  /* 0x3f80000065653421 */ /* 0x002fe40000000100 */
[C---:B------:R-:W-:Y:S01]  /*61d0*/  FMUL R163, R37.reuse, 0.70710676908493041992 ;  /* 0x3f3504f325a37820 */ /* 0x040fe20000400000 */
[----:B------:R-:W-:Y:S02]  /*61e0*/  FMUL R28, R37, 0.5 ;  /* 0x3f000000251c7820 */ /* 0x000fe40000400000 */
[----:B------:R-:W-:Y:S01]  /*61f0*/  @P3 LOP3.LUT R100, R101, 0x80000000, R168, 0xb8, !PT ;  /* 0x8000000065643812 */ /* 0x000fe200078eb8a8 */
[C---:B------:R-:W-:Y:S01]  /*6200*/  FMUL R101, R170.reuse, R170 ;  /* 0x000000aaaa657220 */ /* 0x040fe20000400000 */
[----:B------:R-:W-:Y:S01]  /*6210*/  FSETP.GE.AND P3, PT, |R170|, 1.0029599666595458984, PT ;  /* 0x3f8060feaa00780b */ /* 0x000fe20003f66200 */
[----:B--2---:R-:W-:-:S02]  /*6220*/  @P4 FADD R103, -R103, 1 ;  /* 0x3f80000067674421 */ /* 0x004fc40000000100 */
[----:B------:R-:W-:Y:S01]  /*6230*/  FADD R100, R100, 1 ;  /* 0x3f80000064647421 */ /* 0x000fe20000000000 */
[----:B------:R-:W-:Y:S02]  /*6240*/  FSEL R101, |R170|, R101, P3 ;  /* 0x00000065aa657208 */ /* 0x000fe40001800200 */
[----:B------:R-:W-:Y:S01]  /*6250*/  FSEL R102, R3, 8.4834944573231041431e-05, P3 ;  /* 0x38b1e96a03667808 */ /* 0x000fe20001800000 */
[----:B------:R-:W-:Y:S01]  /*6260*/  FMUL R100, R100, R27 ;  /* 0x0000001b64647220 */ /* 0x000fe20000400000 */
[----:B------:R-:W-:Y:S02]  /*6270*/  FSEL R158, -R12, -0.00082130916416645050049, P3 ;  /* 0xba574d200c9e7808 */ /* 0x000fe40001800100 */
[----:B------:R-:W-:Y:S01]  /*6280*/  @P4 LOP3.LUT R99, R103, 0x80000000, R166, 0xb8, !PT ;  /* 0x8000000067634812 */ /* 0x000fe200078eb8a6 */
[C---:B------:R-:W-:Y:S01]  /*6290*/  FMUL R103, R163.reuse, R163 ;  /* 0x000000a3a3677220 */ /* 0x040fe20000400000 */
[----:B------:R-:W-:Y:S01]  /*62a0*/  FSETP.GE.AND P4, PT, |R163|, 1.0029599666595458984, PT ;  /* 0x3f8060fea300780b */ /* 0x000fe20003f86200 */
[----:B------:R-:W-:Y:S01]  /*62b0*/  FFMA R102, R101, R102, R158 ;  /* 0x0000006665667223 */ /* 0x000fe2000000009e */
[----:B------:R-:W-:Y:S01]  /*62c0*/  FSEL R158, R13, 0.0052134888246655464172, P3 ;  /* 0x3baad5ea0d9e7808 */ /* 0x000fe20001800000 */
[----:B------:R-:W-:Y:S01]  /*62d0*/  FADD R99, R99, 1 ;  /* 0x3f80000063637421 */ /* 0x000fe20000000000 */
[----:B------:R-:W-:-:S02]  /*62e0*/  FSEL R161, |R163|, R103, P4 ;  /* 0x00000067a3a17208 */ /* 0x000fc40002000200 */
[----:B------:R-:W-:Y:S01]  /*62f0*/  FSEL R162, R3, 8.4834944573231041431e-05, P4 ;  /* 0x38b1e96a03a27808 */ /* 0x000fe20002000000 */
[----:B------:R-:W-:Y:S01]  /*6300*/  FFMA R102, R101, R102, R158 ;  /* 0x0000006665667223 */ /* 0x000fe2000000009e */
[----:B------:R-:W-:Y:S01]  /*6310*/  FSEL R164, -R12, -0.00082130916416645050049, P4 ;  /* 0xba574d200ca47808 */ /* 0x000fe20002000100 */
[----:B------:R-:W-:Y:S01]  /*6320*/  FMUL R99, R99, R26 ;  /* 0x0000001a63637220 */ /* 0x000fe20000400000 */
[C---:B------:R-:W-:Y:S02]  /*6330*/  FSEL R160, -R14.reuse, -0.026868773624300956726, P3 ;  /* 0xbcdc1be70ea07808 */ /* 0x040fe40001800100 */
        /* <DEDUP_REMOVED lines=20> */
[----:B------:R-:W-:Y:S01]  /*6480*/  F2FP.F16.F32.PACK_AB R27, R33, R30 ;  /* 0x0000001e211b723e */ /* 0x000fe200000000ff */
        /* <DEDUP_REMOVED lines=17> */
[----:B--2---:R-:W-:Y:S01]  /*65a0*/  @P4 FADD R160, -R160, 1 ;  /* 0x3f800000a0a04421 */ /* 0x004fe20000000100 */
[----:B------:R-:W-:Y:S01]  /*65b0*/  FMUL R161, R165, R165 ;  /* 0x000000a5a5a17220 */ /* 0x000fe20000400000 */
[----:B------:R-:W-:Y:S01]  /*65c0*/  FADD R102, R102, 1 ;  /* 0x3f80000066667421 */ /* 0x000fe20000000000 */
[----:B------:R-:W-:-:S02]  /*65d0*/  FSEL R103, |R172|, R103, P3 ;  /* 0x00000067ac677208 */ /* 0x000fc40001800200 */
[----:B------:R-:W-:Y:S01]  /*65e0*/  @P4 LOP3.LUT R101, R160, 0x80000000, R163, 0xb8, !PT ;  /* 0x80000000a0654812 */ /* 0x000fe200078eb8a3 */
[----:B------:R-:W-:Y:S01]  /*65f0*/  FMUL R102, R102, R29 ;  /* 0x0000001d66667220 */ /* 0x000fe20000400000 */
[----:B------:R-:W-:Y:S02]  /*6600*/  FSEL R158, R3, 8.4834944573231041431e-05, P3 ;  /* 0x38b1e96a039e7808 */ /* 0x000fe40001800000 */
[----:B------:R-:W-:Y:S01]  /*6610*/  FSEL R160, -R12, -0.00082130916416645050049, P3 ;  /* 0xba574d200ca07808 */ /* 0x000fe20001800100 */
[----:B------:R-:W-:Y:S01]  /*6620*/  FADD R101, R101, 1 ;  /* 0x3f80000065657421 */ /* 0x000fe20000000000 */
[----:B------:R-:W-:Y:S02]  /*6630*/  FSETP.GE.AND P4, PT, |R165|, 1.0029599666595458984, PT ;  /* 0x3f8060fea500780b */ /* 0x000fe40003f86200 */
[----:B------:R-:W-:Y:S01]  /*6640*/  FSEL R162, -R14, -0.026868773624300956726, P3 ;  /* 0xbcdc1be70ea27808 */ /* 0x000fe20001800100 */
[----:B------:R-:W-:Y:S01]  /*6650*/  FFMA R158, R103, R158, R160 ;  /* 0x0000009e679e7223 */ /* 0x000fe200000000a0 */
[----:B------:R-:W-:Y:S01]  /*6660*/  FSEL R161, |R165|, R161, P4 ;  /* 0x000000a1a5a17208 */ /* 0x000fe20002000200 */
[----:B------:R-:W-:Y:S01]  /*6670*/  FMUL R101, R101, R28 ;  /* 0x0000001c65657220 */ /* 0x000fe20000400000 */
[----:B------:R-:W-:-:S02]  /*6680*/  FSEL R160, R13, 0.0052134888246655464172, P3 ;  /* 0x3baad5ea0da07808 */ /* 0x000fc40001800000 */
[----:B------:R-:W-:Y:S02]  /*6690*/  FSEL R164, R3, 8.4834944573231041431e-05, P4 ;  /* 0x38b1e96a03a47808 */ /* 0x000fe40002000000 */
[----:B------:R-:W-:Y:S01]  /*66a0*/  FSEL R166, -R12, -0.00082130916416645050049, P4 ;  /* 0xba574d200ca67808 */ /* 0x000fe20002000100 */
[----:B------:R-:W-:Y:S01]  /*66b0*/  FFMA R158, R103, R158, R160 ;  /* 0x0000009e679e7223 */ /* 0x000fe200000000a0 */
[----:B------:R-:W-:Y:S02]  /*66c0*/  FSEL R168, R13, 0.0052134888246655464172, P4 ;  /* 0x3baad5ea0da87808 */ /* 0x000fe40002000000 */
        /* <DEDUP_REMOVED lines=18> */
[----:B------:R-:W-:Y:S01]  /*67f0*/  FMUL R160, R154, R25 ;  /* 0x000000199aa07220 */ /* 0x000fe20000400000 */
[----:B------:R-:W-:Y:S01]  /*6800*/  FFMA R103, R103, R162, R162 ;  /* 0x000000a267677223 */ /* 0x000fe200000000a2 */
[----:B------:R-:W-:Y:S01]  /*6810*/  F2FP.F16.F32.PACK_AB R28, R97, R98 ;  /* 0x00000062611c723e */ /* 0x000fe200000000ff */
[----:B------:R-:W-:Y:S01]  /*6820*/  FFMA R163, R161, R164, R163 ;  /* 0x000000a4a1a37223 */ /* 0x000fe200000000a3 */
[----:B------:R-:W-:Y:S01]  /*6830*/  F2FP.F16.F32.PACK_AB R29, R99, R100 ;  /* 0x00000064631d723e */ /* 0x000fe200000000ff */
[----:B------:R-:W1:Y:S01]  /*6840*/  @P3 MUFU.EX2 R161, R103 ;  /* 0x0000006700a13308 */ /* 0x000e620000000800 */
[----:B------:R-:W-:Y:S01]  /*6850*/  F2FP.F16.F32.PACK_AB R30, R101, R102 ;  /* 0x00000066651e723e */ /* 0x000fe200000000ff */
[----:B------:R-:W-:Y:S01]  /*6860*/  FFMA R158, R163, R158, R158 ;  /* 0x0000009ea39e7223 */ /* 0x000fe2000000009e */
[----:B------:R-:W-:-:S05]  /*6870*/  HADD2.F32 R163, -RZ, R4.H1_H1 ;  /* 0x30000004ffa37230 */ /* 0x000fca0000004100 */
[----:B------:R-:W2:Y:S01]  /*6880*/  @P4 MUFU.EX2 R162, R158 ;  /* 0x0000009e00a24308 */ /* 0x000ea20000000800 */
[----:B------:R-:W-:Y:S01]  /*6890*/  FFMA R25, R153, R163, R160 ;  /* 0x000000a399197223 */ /* 0x000fe200000000a0 */
[----:B------:R-:W-:-:S03]  /*68a0*/  HADD2.F32 R160, -RZ, R4.H0_H0 ;  /* 0x20000004ffa07230 */ /* 0x000fc60000004100 */
[C---:B------:R-:W-:Y:S01]  /*68b0*/  FMUL R177, R25.reuse, 0.70710676908493041992 ;  /* 0x3f3504f319b17820 */ /* 0x040fe20000400000 */
[----:B------:R-:W-:Y:S01]  /*68c0*/  FMUL R26, R25, 0.5 ;  /* 0x3f000000191a7820 */ /* 0x000fe20000400000 */
[----:B------:R-:W-:Y:S01]  /*68d0*/  FFMA R24, R153, R160, R24 ;  /* 0x000000a099187223 */ /* 0x000fe20000000018 */
[----:B------:R-:W-:Y:S01]  /*68e0*/  F2FP.F16.F32.PACK_AB R25, R90, R91 ;  /* 0x0000005b5a19723e */ /* 0x000fe200000000ff */
[----:B-1----:R-:W-:Y:S01]  /*68f0*/  @P3 FADD R161, -R161, 1 ;  /* 0x3f800000a1a13421 */ /* 0x002fe20000000100 */
[----:B------:R-:W-:Y:S01]  /*6900*/  FMUL R160, R177, R177 ;  /* 0x000000b1b1a07220 */ /* 0x000fe20000400000 */
[C---:B------:R-:W-:Y:S01]  /*6910*/  FMUL R173, R24.reuse, 0.70710676908493041992 ;  /* 0x3f3504f318ad7820 */ /* 0x040fe20000400000 */
[----:B------:R-:W-:Y:S02]  /*6920*/  FMUL R24, R24, 0.5 ;  /* 0x3f00000018187820 */ /* 0x000fe40000400000 */
[----:B------:R-:W-:Y:S02]  /*6930*/  @P3 LOP3.LUT R103, R161, 0x80000000, R172, 0xb8, !PT ;  /* 0x80000000a1673812 */ /* 0x000fe400078eb8ac */
[----:B------:R-:W-:Y:S01]  /*6940*/  FSETP.GE.AND P3, PT, |R177|, 1.0029599666595458984, PT ;  /* 0x3f8060feb100780b */ /* 0x000fe20003f66200 */
[----:B--2---:R-:W-:-:S02]  /*6950*/  @P4 FADD R162, -R162, 1 ;  /* 0x3f800000a2a24421 */ /* 0x004fc40000000100 */
[----:B------:R-:W-:Y:S01]  /*6960*/  FADD R103, R103, 1 ;  /* 0x3f80000067677421 */ /* 0x000fe20000000000 */
[----:B------:R-:W-:Y:S02]  /*6970*/  FSEL R161, R3, 8.4834944573231041431e-05, P3 ;  /* 0x38b1e96a03a17808 */ /* 0x000fe40001800000 */
[----:B------:R-:W-:Y:S01]  /*6980*/  @P4 LOP3.LUT R158, R162, 0x80000000, R165, 0xb8, !PT ;  /* 0x80000000a29e4812 */ /* 0x000fe200078eb8a5 */
[----:B------:R-:W-:Y:S01]  /*6990*/  FMUL R38, R103, R38 ;  /* 0x0000002667267220 */ /* 0x000fe20000400000 */
[----:B------:R-:W-:Y:S01]  /*69a0*/  FSEL R162, |R177|, R160, P3 ;  /* 0x000000a0b1a27208 */ /* 0x000fe20001800200 */
[C---:B------:R-:W-:Y:S01]  /*69b0*/  FMUL R160, R173.reuse, R173 ;  /* 0x000000adada07220 */ /* 0x040fe20000400000 */
[----:B------:R-:W-:Y:S01]  /*69c0*/  FSEL R163, -R12, -0.00082130916416645050049, P3 ;  /* 0xba574d200ca37808 */ /* 0x000fe20001800100 */
[----:B------:R-:W-:Y:S01]  /*69d0*/  FADD R158, R158, 1 ;  /* 0x3f8000009e9e7421 */ /* 0x000fe20000000000 */
[----:B------:R-:W-:Y:S02]  /*69e0*/  FSETP.GE.AND P4, PT, |R173|, 1.0029599666595458984, PT ;  /* 0x3f8060fead00780b */ /* 0x000fe40003f86200 */
[----:B------:R-:W-:Y:S01]  /*69f0*/  FSEL R167, R13, 0.0052134888246655464172, P3 ;  /* 0x3baad5ea0da77808 */ /* 0x000fe20001800000 */
[----:B------:R-:W-:Y:S01]  /*6a00*/  FFMA R165, R162, R161, R163 ;  /* 0x000000a1a2a57223 */ /* 0x000fe200000000a3 */
[----:B------:R-:W-:Y:S01]  /*6a10*/  FSEL R160, |R173|, R160, P4 ;  /* 0x000000a0ada07208 */ /* 0x000fe20002000200 */
[----:B------:R-:W-:Y:S01]  /*6a20*/  FMUL R31, R158, R39 ;  /* 0x000000279e1f7220 */ /* 0x000fe20000400000 */
        /* <DEDUP_REMOVED lines=22> */
[----:B------:R-:W-:Y:S01]  /*6b90*/  F2FP.F16.F32.PACK_AB R31, R31, R38 ;  /* 0x000000261f1f723e */ /* 0x000fe200000000ff */
[----:B------:R-:W-:Y:S01]  /*6ba0*/  FFMA R167, R167, R164, R164 ;  /* 0x000000a4a7a77223 */ /* 0x000fe200000000a4 */
[----:B------:R-:W-:Y:S01]  /*6bb0*/  FSEL R164, -|R173|, R173, P4 ;  /* 0x000000adada47208 */ /* 0x000fe20002000300 */
[----:B------:R-:W-:-:S02]  /*6bc0*/  FFMA R161, R160, R161, R162 ;  /* 0x000000a1a0a17223 */ /* 0x000fc400000000a2 */
[----:B------:R-:W1:Y:S02]  /*6bd0*/  @P3 MUFU.EX2 R162, R167 ;  /* 0x000000a700a23308 */ /* 0x000e640000000800 */
[----:B------:R-:W-:-:S06]  /*6be0*/  FFMA R161, R161, R164, R164 ;  /* 0x000000a4a1a17223 */ /* 0x000fcc00000000a4 */
[----:B------:R-:W2:Y:S01]  /*6bf0*/  @P4 MUFU.EX2 R160, R161 ;  /* 0x000000a100a04308 */ /* 0x000ea20000000800 */
[----:B-1----:R-:W-:-:S05]  /*6c00*/  @P3 FADD R162, -R162, 1 ;  /* 0x3f800000a2a23421 */ /* 0x002fca0000000100 */
[----:B------:R-:W-:Y:S01]  /*6c10*/  @P3 LOP3.LUT R167, R162, 0x80000000, R177, 0xb8, !PT ;  /* 0x80000000a2a73812 */ /* 0x000fe200078eb8b1 */
[----:B--2---:R-:W-:-:S04]  /*6c20*/  @P4 FADD R160, -R160, 1 ;  /* 0x3f800000a0a04421 */ /* 0x004fc80000000100 */
[----:B------:R-:W-:Y:S01]  /*6c30*/  FADD R167, R167, 1 ;  /* 0x3f800000a7a77421 */ /* 0x000fe20000000000 */
[----:B------:R-:W-:-:S03]  /*6c40*/  @P4 LOP3.LUT R161, R160, 0x80000000, R173, 0xb8, !PT ;  /* 0x80000000a0a14812 */ /* 0x000fc600078eb8ad */
[----:B------:R-:W-:Y:S01]  /*6c50*/  FMUL R167, R167, R26 ;  /* 0x0000001aa7a77220 */ /* 0x000fe20000400000 */
[----:B------:R-:W-:Y:S01]  /*6c60*/  F2FP.F16.F32.PACK_AB R26, R92, R93 ;  /* 0x0000005d5c1a723e */ /* 0x000fe200000000ff */
[----:B------:R-:W-:-:S04]  /*6c70*/  FADD R161, R161, 1 ;  /* 0x3f800000a1a17421 */ /* 0x000fc80000000000 */
[----:B------:R-:W-:-:S05]  /*6c80*/  FMUL R24, R161, R24 ;  /* 0x00000018a1187220 */ /* 0x000fca0000400000 */
[----:B------:R-:W-:-:S05]  /*6c90*/  F2FP.F16.F32.PACK_AB R24, R167, R24 ;  /* 0x00000018a718723e */ /* 0x000fca00000000ff */
[----:B------:R1:W-:Y:S04]  /*6ca0*/  STSM.16.M88.4 [R21+0x2200], R24 ;  /* 0x0022001815007844 */ /* 0x0003e80000000200 */
[----:B------:R1:W-:Y:S01]  /*6cb0*/  STSM.16.M88.4 [R96+0x2200], R28 ;  /* 0x0022001c60007844 */ /* 0x0003e20000000200 */
[----:B------:R-:W-:Y:S01]  /*6cc0*/  @!PT LDS RZ, [RZ] ;  /* 0x00000000fffff984 */ /* 0x000fe20000000800 */
[----:B------:R-:W-:Y:S01]  /*6cd0*/  @!PT LDS RZ, [RZ] ;  /* 0x00000000fffff984 */ /* 0x000fe20000000800 */
[----:B------:R-:W-:Y:S01]  /*6ce0*/  @!PT LDS RZ, [RZ] ;  /* 0x00000000fffff984 */ /* 0x000fe20000000800 */
[----:B------:R-:W-:Y:S01]  /*6cf0*/  @!PT LDS RZ, [RZ] ;  /* 0x00000000fffff984 */ /* 0x000fe20000000800 */
[----:B------:R2:W-:Y:S06]  /*6d00*/  MEMBAR.ALL.CTA ;  /* 0x0000000000007992 */ /* 0x0005ec0000008000 */
[----:B--2---:R-:W2:Y:S02]  /*6d10*/  FENCE.VIEW.ASYNC.S ;  /* 0x00000000000073c6 */ /* 0x004ea40000000000 */
[----:B--2---:R-:W-:Y:S06]  /*6d20*/  BAR.SYNC.DEFER_BLOCKING 0x1, 0x100 ;  /* 0x0044000000007b1d */ /* 0x004fec0000010000 */
[----:B------:R-:W-:Y:S05]  /*6d30*/  @P5 BRA `(.L_x_66) ;  /* 0x0000000000245947 */ /* 0x000fea0003800000 */
[----:B------:R-:W-:Y:S02]  /*6d40*/  UIADD3 UR8, UP0, UR60, 0x4f0, URZ ;  /* 0x000004f03c087890 */ /* 0x000fe4000ff1e03f */
[----:B------:R-:W-:Y:S02]  /*6d50*/  UIADD3 UR6, UR46, 0x80, URZ ;  /* 0x000000802e067890 */ /* 0x000fe4000fffe03f */
[----:B------:R-:W-:Y:S02]  /*6d60*/  UIADD3 UR4, UR51, 0x2200, URZ ;  /* 0x0000220033047890 */ /* 0x000fe4000fffe03f */
[----:B------:R-:W-:Y:S01]  /*6d70*/  UIADD3.X UR9, URZ, UR61, URZ, UP0, !UPT ;  /* 0x0000003d3f097290 */ /* 0x000fe200087fe43f */
[----:B------:R-:W-:Y:S01]  /*6d80*/  UMOV UR5, UR45 ;  /* 0x0000002d00057c82 */ /* 0x000fe20008000000 */
[----:B------:R-:W-:-:S07]  /*6d90*/  UMOV UR7, UR47 ;  /* 0x0000002f00077c82 */ /* 0x000fce0008000000 */
[----:B------:R2:W-:Y:S01]  /*6da0*/  UTMASTG.3D [UR4], [UR8] ;  /* 0x00000004080073b5 */ /* 0x0005e20008010000 */
[----:B------:R0:W-:Y:S01]  /*6db0*/  UTMACMDFLUSH ;  /* 0x00000000000079b7 */ /* 0x0001e20000000000 */
[----:B--2---:R-:W-:-:S04]  /*6dc0*/  DEPBAR.LE SB0, 0x1 ;  /* 0x000080400000791a */ /* 0x004fc80000000000 */
.L_x_66:
[----:B------:R-:W-:Y:S05]  /*6dd0*/  BSYNC B0 ;  /* 0x0000000000007941 */ /* 0x000fea0003800000 */
.L_x_65:
[----:B-1----:R-:W-:Y:S01]  /*6de0*/  IADD3 R25, R21, 0x2200, RZ ;  /* 0x0000220015197810 */ /* 0x002fe20007ffe0ff */
[----:B------:R-:W-:Y:S03]  /*6df0*/  BAR.SYNC.DEFER_BLOCKING 0x1, 0x100 ;  /* 0x0044000000007b1d */ /* 0x000fe60000010000 */
[----:B------:R-:W-:-:S03]  /*6e00*/  LEA R25, R156, R25, 0x1 ;  /* 0x000000199c197211 */ /* 0x000fc600078e08ff */
[----:B------:R-:W-:Y:S04]  /*6e10*/  BSSY B0, `(.L_x_67) ;  /* 0x000000a000007945 */ /* 0x000fe80003800000 */
[----:B------:R-:W-:Y:S05]  /*6e20*/  @P0 BRA `(.L_x_68) ;  /* 0x0000000000200947 */ /* 0x000fea0003800000 */
[----:B------:R-:W-:-:S06]  /*6e30*/  UISETP.NE.AND UP0, UPT, UR49, 0x3, UPT ;  /* 0x000000033100788c */ /* 0x000fcc000bf05270 */
[----:B------:R-:W-:-:S13]  /*6e40*/  PLOP3.LUT P3, PT, PT, PT, UP0, 0x80, 0x0 ;  /* 0x000000000000781c */ /* 0x000fda0003f6f008 */
[----:B------:R-:W-:Y:S05]  /*6e50*/  @!P3 BRA `(.L_x_69) ;  /* 0x000000000004b947 */ /* 0x000fea0003800000 */
[----:B------:R-:W-:Y:S01]  /*6e60*/  BPT.TRAP 0x1 ;  /* 0x000000040000795c */ /* 0x000fe20000300000 */
.L_x_69:
[----:B------:R-:W-:-:S04]  /*6e70*/  ULEA UR4, UR58, UR51, 0x3 ;  /* 0x000000333a047291 */ /* 0x000fc8000f8e183f */
[----:B------:R-:W-:-:S04]  /*6e80*/  UIADD3 UR4, UR4, 0x60, URZ ;  /* 0x0000006004047890 */ /* 0x000fc8000fffe03f */
[----:B------:R-:W-:-:S09]  /*6e90*/  UPRMT UR4, UR50, 0x654, UR4 ;  /* 0x0000065432047896 */ /* 0x000fd20008000004 */
[----:B------:R-:W-:Y:S03]  /*6ea0*/  SYNCS.ARRIVE.TRANS64.RED.A1T0 RZ, [UR4], RZ ;  /* 0x000000ffffff79a7 */ /* 0x000fe60008100404 */
.L_x_68:
[----:B------:R-:W-:Y:S05]  /*6eb0*/  BSYNC B0 ;  /* 0x0000000000007941 */ /* 0x000fea0003800000 */
.L_x_67:
[----:B------:R-:W-:Y:S01]  /*6ec0*/  UIADD3 UR58, UR58, 0x1, URZ ;  /* 0x000000013a3a7890 */ /* 0x000fe2000fffe03f */
[----:B------:R-:W-:Y:S01]  /*6ed0*/  BSSY B0, `(.L_x_70) ;  /* 0x0000018000007945 */ /* 0x000fe20003800000 */
[----:B------:R-:W-:Y:S02]  /*6ee0*/  MOV R24, RZ ;  /* 0x000000ff00187202 */ /* 0x000fe40000000f00 */
[----:B------:R-:W-:-:S04]  /*6ef0*/  UISETP.NE.AND UP0, UPT, UR58, 0x4, UPT ;  /* 0x000000043a00788c */ /* 0x000fc8000bf05270 */
[----:B------:R-:W-:Y:S01]  /*6f00*/  USEL UR58, UR58, URZ, UP0 ;  /* 0x0000003f3a3a7287 */ /* 0x000fe20008000000 */
[----:B------:R-:W-:Y:S11]  /*6f10*/  @P0 BRA `(.L_x_71) ;  /* 0x00000000004c0947 */ /* 0x000ff60003800000 */
[----:B------:R-:W-:-:S06]  /*6f20*/  UISETP.NE.AND UP0, UPT, UR49, 0x3, UPT ;  /* 0x000000033100788c */ /* 0x000fcc000bf05270 */
[----:B------:R-:W-:-:S13]  /*6f30*/  PLOP3.LUT P3, PT, PT, PT, UP0, 0x80, 0x0 ;  /* 0x000000000000781c */ /* 0x000fda0003f6f008 */
[----:B------:R-:W-:Y:S05]  /*6f40*/  @!P3 BRA `(.L_x_72) ;  /* 0x000000000004b947 */ /* 0x000fea0003800000 */
[----:B------:R-:W-:Y:S01]  /*6f50*/  BPT.TRAP 0x1 ;  /* 0x000000040000795c */ /* 0x000fe20000300000 */
.L_x_72:
[C---:B------:R-:W-:Y:S01]  /*6f60*/  LEA R24, R0.reuse, UR51, 0x3 ;  /* 0x0000003300187c11 */ /* 0x040fe2000f8e18ff */
[----:B------:R-:W-:Y:S01]  /*6f70*/  @!P2 IMAD R29, R0, 0x2000, R89 ;  /* 0x00002000001da824 */ /* 0x000fe200078e0259 */
[----:B------:R-:W-:Y:S01]  /*6f80*/  SHF.L.U32 R27, RZ, 0x1f, RZ ;  /* 0x0000001fff1b7819 */ /* 0x000fe200000006ff */
[----:B------:R-:W-:Y:S03]  /*6f90*/  BSSY B1, `(.L_x_73) ;  /* 0x0000004000017945 */ /* 0x000fe60003800000 */
[----:B------:R-:W1:Y:S01]  /*6fa0*/  SYNCS.PHASECHK.TRANS64.TRYWAIT P3, [R24+URZ+0x40], R27 ;  /* 0x0000401b180075a7 */ /* 0x000e62000806017f */
[----:B------:R-:W-:Y:S01]  /*6fb0*/  @!P2 LEA R26, R156, R29, 0x1 ;  /* 0x0000001d9c1aa211 */ /* 0x000fe200078e08ff */
[----:B-1----:R-:W-:Y:S06]  /*6fc0*/  @!P3 BRA `(.L_x_74) ;  /* 0x000000f80054b947 */ /* 0x002fec0003800000 */
.L_x_232:
[----:B------:R-:W-:Y:S05]  /*6fd0*/  BSYNC B1 ;  /* 0x0000000000017941 */ /* 0x000fea0003800000 */
.L_x_73:
[----:B------:R-:W-:Y:S05]  /*6fe0*/  @!P2 WARPSYNC.ALL ;  /* 0x000000000000a948 */ /* 0x000fea0003800000 */
[----:B------:R2:W3:Y:S01]  /*6ff0*/  @!P2 LDSM.16.M88.4 R4, [R29] ;  /* 0x000000001d04a83b */ /* 0x0004e20000000200 */
[----:B------:R-:W-:-:S03]  /*7000*/  IADD3 R0, R0, 0x1, RZ ;  /* 0x0000000100007810 */ /* 0x000fc60007ffe0ff */
[----:B------:R2:W4:Y:S01]  /*7010*/  @!P2 LDSM.16.M88.4 R8, [R26] ;  /* 0x000000001a08a83b */ /* 0x0005220000000200 */
[----:B------:R-:W-:-:S04]  /*7020*/  ISETP.NE.AND P3, PT, R0, 0x4, PT ;  /* 0x000000040000780c */ /* 0x000fc80003f65270 */
[----:B------:R-:W-:Y:S02]  /*7030*/  SEL R0, R0, RZ, P3 ;  /* 0x000000ff00007207 */ /* 0x000fe40001800000 */
[----:B-1----:R-:W-:-:S07]  /*7040*/  SEL R24, RZ, 0x1, P3 ;  /* 0x00000001ff187807 */ /* 0x002fce0001800000 */
.L_x_71:
[----:B------:R-:W-:Y:S05]  /*7050*/  BSYNC B0 ;  /* 0x0000000000007941 */ /* 0x000fea0003800000 */
.L_x_70:
[--C-:B---3--:R-:W-:Y:S02]  /*7060*/  HADD2.F32 R27, -RZ, R5.reuse.H0_H0 ;  /* 0x20000005ff1b7230 */ /* 0x108fe40000004100 */
[C---:B--2---:R-:W-:Y:S01]  /*7070*/  FMUL R26, R154.reuse, R106 ;  /* 0x0000006a9a1a7220 */ /* 0x044fe20000400000 */
[----:B------:R-:W-:Y:S02]  /*7080*/  HADD2.F32 R29, -RZ, R5.H1_H1 ;  /* 0x30000005ff1d7230 */ /* 0x000fe40000004100 */
[C---:B------:R-:W-:Y:S01]  /*7090*/  FMUL R28, R154.reuse, R107 ;  /* 0x0000006b9a1c7220 */ /* 0x040fe20000400000 */
[C---:B------:R-:W-:Y:S01]  /*70a0*/  FMUL R116, R154.reuse, R116 ;  /* 0x000000749a747220 */ /* 0x040fe20000400000 */
[C---:B------:R-:W-:Y:S01]  /*70b0*/  FFMA R26, R153.reuse, R27, R26 ;  /* 0x0000001b991a7223 */ /* 0x040fe2000000001a */
[C---:B------:R-:W-:Y:S01]  /*70c0*/  FMUL R118, R154.reuse, R118 ;  /* 0x000000769a767220 */ /* 0x040fe20000400000 */
[----:B------:R-:W-:Y:S01]  /*70d0*/  FFMA R27, R153, R29, R28 ;  /* 0x0000001d991b7223 */ /* 0x000fe2000000001c */
[----:B------:R-:W-:Y:S01]  /*70e0*/  FMUL R104, R154, R104 ;  /* 0x000000689a687220 */ /* 0x000fe20000400000 */
[----:B------:R-:W-:Y:S01]  /*70f0*/  FMUL R36, R26, 0.70710676908493041992 ;  /* 0x3f3504f31a247820 */ /* 0x000fe20000400000 */
[----:B------:R-:W-:Y:S05]  /*7100*/  WARPSYNC.ALL ;  /* 0x0000000000007948 */ /* 0x000fea0003800000 */
[C---:B------:R-:W-:Y:S01]  /*7110*/  FMUL R28, R36.reuse, R36 ;  /* 0x00000024241c7220 */ /* 0x040fe20000400000 */
[C---:B------:R-:W-:Y:S01]  /*7120*/  FSETP.GE.AND P3, PT, |R36|.reuse, 1.0029599666595458984, PT ;  /* 0x3f8060fe2400780b */ /* 0x040fe20003f66200 */
[----:B------:R-:W-:Y:S01]  /*7130*/  FMUL R91, R27, 0.70710676908493041992 ;  /* 0x3f3504f31b5b7820 */ /* 0x000fe20000400000 */
[----:B------:R-:W-:Y:S02]  /*7140*/  BSSY B0, `(.L_x_75) ;  /* 0x00001cf000007945 */ /* 0x000fe40003800000 */
[----:B------:R-:W-:Y:S01]  /*7150*/  FSEL R28, |R36|, R28, P3 ;  /* 0x0000001c241c7208 */ /* 0x000fe20001800200 */
[----:B------:R-:W-:Y:S01]  /*7160*/  FMUL R30, R91, R91 ;  /* 0x0000005b5b1e7220 */ /* 0x000fe20000400000 */
[----:B------:R-:W-:-:S02]  /*7170*/  FSEL R29, R3, 8.4834944573231041431e-05, P3 ;  /* 0x38b1e96a031d7808 */ /* 0x000fc40001800000 */
[----:B------:R-:W-:Y:S02]  /*7180*/  FSEL R31, -R12, -0.00082130916416645050049, P3 ;  /* 0xba574d200c1f7808 */ /* 0x000fe40001800100 */
[----:B------:R-:W-:Y:S02]  /*7190*/  FSETP.GE.AND P4, PT, |R91|, 1.0029599666595458984, PT ;  /* 0x3f8060fe5b00780b */ /* 0x000fe40003f86200 */
[----:B------:R-:W-:Y:S01]  /*71a0*/  FSEL R33, R13, 0.0052134888246655464172, P3 ;  /* 0x3baad5ea0d217808 */ /* 0x000fe20001800000 */
[C---:B------:R-:W-:Y:S01]  /*71b0*/  FFMA R29, R28.reuse, R29, R31 ;  /* 0x0000001d1c1d7223 */ /* 0x040fe2000000001f */
[----:B------:R-:W-:Y:S02]  /*71c0*/  FSEL R30, |R91|, R30, P4 ;  /* 0x0000001e5b1e7208 */ /* 0x000fe40002000200 */
        /* <DEDUP_REMOVED lines=25> */
[----:B------:R-:W-:Y:S01]  /*7360*/  FMUL R30, R154, R108 ;  /* 0x0000006c9a1e7220 */ /* 0x000fe20000400000 */
[----:B------:R-:W1:Y:S01]  /*7370*/  @P3 MUFU.EX2 R31, R28 ;  /* 0x0000001c001f3308 */ /* 0x000e620000000800 */
[--C-:B------:R-:W-:Y:S02]  /*7380*/  HADD2.F32 R35, -RZ, R6.reuse.H1_H1 ;  /* 0x30000006ff237230 */ /* 0x100fe40000004100 */
[----:B------:R-:W-:Y:S01]  /*7390*/  FFMA R29, R32, R29, R29 ;  /* 0x0000001d201d7223 */ /* 0x000fe2000000001d */
[----:B------:R-:W-:-:S04]  /*73a0*/  HADD2.F32 R32, -RZ, R6.H0_H0 ;  /* 0x20000006ff207230 */ /* 0x000fc80000004100 */
[----:B------:R-:W2:Y:S01]  /*73b0*/  @P4 MUFU.EX2 R34, R29 ;  /* 0x0000001d00224308 */ /* 0x000ea20000000800 */
[----:B------:R-:W-:Y:S01]  /*73c0*/  FFMA R30, R153, R32, R30 ;  /* 0x00000020991e7223 */ /* 0x000fe2000000001e */
[----:B------:R-:W-:-:S03]  /*73d0*/  FMUL R32, R154, R109 ;  /* 0x0000006d9a207220 */ /* 0x000fc60000400000 */
[----:B------:R-:W-:Y:S01]  /*73e0*/  FMUL R90, R30, 0.70710676908493041992 ;  /* 0x3f3504f31e5a7820 */ /* 0x000fe20000400000 */
[----:B-1----:R-:W-:Y:S01]  /*73f0*/  @P3 FADD R33, -R31, 1 ;  /* 0x3f8000001f213421 */ /* 0x002fe20000000100 */
[----:B------:R-:W-:Y:S02]  /*7400*/  FFMA R31, R153, R35, R32 ;  /* 0x00000023991f7223 */ /* 0x000fe40000000020 */
[C---:B------:R-:W-:Y:S02]  /*7410*/  FMUL R32, R90.reuse, R90 ;  /* 0x0000005a5a207220 */ /* 0x040fe40000400000 */
[----:B------:R-:W-:Y:S01]  /*7420*/  @P3 LOP3.LUT R28, R33, 0x80000000, R36, 0xb8, !PT ;  /* 0x80000000211c3812 */ /* 0x000fe200078eb824 */
[----:B------:R-:W-:Y:S01]  /*7430*/  FMUL R95, R31, 0.70710676908493041992 ;  /* 0x3f3504f31f5f7820 */ /* 0x000fe20000400000 */
[----:B------:R-:W-:Y:S01]  /*7440*/  FSETP.GE.AND P3, PT, |R90|, 1.0029599666595458984, PT ;  /* 0x3f8060fe5a00780b */ /* 0x000fe20003f66200 */
[----:B--2---:R-:W-:Y:S02]  /*7450*/  @P4 FADD R34, -R34, 1 ;  /* 0x3f80000022224421 */ /* 0x004fe40000000100 */
[----:B------:R-:W-:Y:S01]  /*7460*/  FADD R28, R28, 1 ;  /* 0x3f8000001c1c7421 */ /* 0x000fe20000000000 */
[----:B------:R-:W-:-:S02]  /*7470*/  FSEL R32, |R90|, R32, P3 ;  /* 0x000000205a207208 */ /* 0x000fc40001800200 */
[----:B------:R-:W-:Y:S02]  /*7480*/  FSEL R33, R3, 8.4834944573231041431e-05, P3 ;  /* 0x38b1e96a03217808 */ /* 0x000fe40001800000 */
        /* <DEDUP_REMOVED lines=10> */
[----:B------:R-:W-:Y:S02]  /*7530*/  FSEL R91, -R12, -0.00082130916416645050049, P4 ;  /* 0xba574d200c5b7808 */ /* 0x000fe40002000100 */
        /* <DEDUP_REMOVED lines=76> */
[--C-:B----4-:R-:W-:Y:S02]  /*7a00*/  HADD2.F32 R93, -RZ, R8.reuse.H1_H1 ;  /* 0x30000008ff5d7230 */ /* 0x110fe40000004100 */
        /* <DEDUP_REMOVED lines=23> */
[----:B------:R-:W-:-:S02]  /*7b80*/  FSEL R92, |R100|, R92, P4 ;  /* 0x0000005c645c7208 */ /* 0x000fc40002000200 */
[----:B------:R-:W-:Y:S02]  /*7b90*/  FSEL R93, R13, 0.0052134888246655464172, P3 ;  /* 0x3baad5ea0d5d7808 */ /* 0x000fe40001800000 */
        /* <DEDUP_REMOVED lines=22> */
[----:B------:R-:W-:-:S02]  /*7d00*/  HADD2.F32 R99, -RZ, R9.H1_H1 ;  /* 0x30000009ff637230 */ /* 0x000fc40000004100 */
[----:B------:R-:W-:Y:S01]  /*7d10*/  FFMA R90, R90, R95, R95 ;  /* 0x0000005f5a5a7223 */ /* 0x000fe2000000005f */
[----:B------:R-:W-:Y:S01]  /*7d20*/  FFMA R94, R92, R97, R94 ;  /* 0x000000615c5e7223 */ /* 0x000fe2000000005e */
[----:B------:R-:W-:Y:S02]  /*7d30*/  FMUL R92, R154, R114 ;  /* 0x000000729a5c7220 */ /* 0x000fe40000400000 */
[----:B------:R-:W1:Y:S01]  /*7d40*/  @P3 MUFU.EX2 R93, R90 ;  /* 0x0000005a005d3308 */ /* 0x000e620000000800 */
[----:B------:R-:W-:Y:S01]  /*7d50*/  FFMA R91, R94, R91, R91 ;  /* 0x0000005b5e5b7223 */ /* 0x000fe2000000005b */
[----:B------:R-:W-:-:S06]  /*7d60*/  HADD2.F32 R94, -RZ, R9.H0_H0 ;  /* 0x20000009ff5e7230 */ /* 0x000fcc0000004100 */
        /* <DEDUP_REMOVED lines=9> */
[C---:B------:R-:W-:Y:S01]  /*7e00*/  FSETP.GE.AND P3, PT, |R102|.reuse, 1.0029599666595458984, PT ;  /* 0x3f8060fe6600780b */ /* 0x040fe20003f66200 */
[----:B--2---:R-:W-:Y:S02]  /*7e10*/  @P4 FADD R97, -R97, 1 ;  /* 0x3f80000061614421 */ /* 0x004fe40000000100 */
[----:B------:R-:W-:Y:S01]  /*7e20*/  FMUL R98, R109, R109 ;  /* 0x0000006d6d627220 */ /* 0x000fe20000400000 */
[----:B------:R-:W-:Y:S01]  /*7e30*/  FSEL R94, |R102|, R94, P3 ;  /* 0x0000005e665e7208 */ /* 0x000fe20001800200 */
[----:B------:R-:W-:Y:S01]  /*7e40*/  FADD R90, R90, 1 ;  /* 0x3f8000005a5a7421 */ /* 0x000fe20000000000 */
[----:B------:R-:W-:-:S02]  /*7e50*/  @P4 LOP3.LUT R91, R97, 0x80000000, R100, 0xb8, !PT ;  /* 0x80000000615b4812 */ /* 0x000fc400078eb864 */
[----:B------:R-:W-:Y:S02]  /*7e60*/  FSEL R95, R3, 8.4834944573231041431e-05, P3 ;  /* 0x38b1e96a035f7808 */ /* 0x000fe40001800000 */
[----:B------:R-:W-:Y:S01]  /*7e70*/  FSEL R97, -R12, -0.00082130916416645050049, P3 ;  /* 0xba574d200c617808 */ /* 0x000fe20001800100 */
[----:B------:R-:W-:Y:S01]  /*7e80*/  FADD R91, R91, 1 ;  /* 0x3f8000005b5b7421 */ /* 0x000fe20000000000 */
[C---:B------:R-:W-:Y:S02]  /*7e90*/  FSETP.GE.AND P4, PT, |R109|.reuse, 1.0029599666595458984, PT ;  /* 0x3f8060fe6d00780b */ /* 0x040fe40003f86200 */
[----:B------:R-:W-:Y:S01]  /*7ea0*/  FSEL R99, -R14, -0.026868773624300956726, P3 ;  /* 0xbcdc1be70e637808 */ /* 0x000fe20001800100 */
[----:B------:R-:W-:Y:S01]  /*7eb0*/  FFMA R95, R94, R95, R97 ;  /* 0x0000005f5e5f7223 */ /* 0x000fe20000000061 */
[----:B------:R-:W-:Y:S02]  /*7ec0*/  FSEL R98, |R109|, R98, P4 ;  /* 0x000000626d627208 */ /* 0x000fe40002000200 */
[----:B------:R-:W-:-:S02]  /*7ed0*/  FSEL R101, R3, 8.4834944573231041431e-05, P4 ;  /* 0x38b1e96a03657808 */ /* 0x000fc40002000000 */
[----:B------:R-:W-:Y:S02]  /*7ee0*/  FSEL R103, -R12, -0.00082130916416645050049, P4 ;  /* 0xba574d200c677808 */ /* 0x000fe40002000100 */
[C---:B------:R-:W-:Y:S02]  /*7ef0*/  FSEL R97, R13.reuse, 0.0052134888246655464172, P3 ;  /* 0x3baad5ea0d617808 */ /* 0x040fe40001800000 */
[----:B------:R-:W-:Y:S01]  /*7f00*/  FSEL R107, R13, 0.0052134888246655464172, P4 ;  /* 0x3baad5ea0d6b7808 */ /* 0x000fe20002000000 */
[----:B------:R-:W-:Y:S01]  /*7f10*/  FFMA R101, R98, R101, R103 ;  /* 0x0000006562657223 */ /* 0x000fe20000000067 */
[----:B------:R-:W-:Y:S01]  /*7f20*/  FSEL R103, -R14, -0.026868773624300956726, P4 ;  /* 0xbcdc1be70e677808 */ /* 0x000fe20002000100 */
[----:B------:R-:W-:Y:S01]  /*7f30*/  FFMA R95, R94, R95, R97 ;  /* 0x0000005f5e5f7223 */ /* 0x000fe20000000061 */
[C---:B------:R-:W-:Y:S01]  /*7f40*/  FSEL R97, R15.reuse, 0.11284004896879196167, P3 ;  /* 0x3de718af0f617808 */ /* 0x040fe20001800000 */
[----:B------:R-:W-:Y:S01]  /*7f50*/  FFMA R101, R98, R101, R107 ;  /* 0x0000006562657223 */ /* 0x000fe2000000006b */
[----:B------:R-:W-:Y:S01]  /*7f60*/  FSEL R107, R15, 0.11284004896879196167, P4 ;  /* 0x3de718af0f6b7808 */ /* 0x000fe20002000000 */
[----:B------:R-:W-:Y:S01]  /*7f70*/  FFMA R95, R94, R95, R99 ;  /* 0x0000005f5e5f7223 */ /* 0x000fe20000000063 */
[C---:B------:R-:W-:Y:S01]  /*7f80*/  FSEL R99, R19.reuse, -0.37612664699554443359, P3 ;  /* 0xbec093ac13637808 */ /* 0x040fe20001800000 */
[----:B------:R-:W-:Y:S01]  /*7f90*/  FFMA R101, R98, R101, R103 ;  /* 0x0000006562657223 */ /* 0x000fe20000000067 */
[----:B------:R-:W-:Y:S01]  /*7fa0*/  FSEL R103, R19, -0.37612664699554443359, P4 ;  /* 0xbec093ac13677808 */ /* 0x000fe20002000000 */
[----:B------:R-:W-:Y:S01]  /*7fb0*/  FFMA R95, R94, R95, R97 ;  /* 0x0000005f5e5f7223 */ /* 0x000fe20000000061 */
[----:B------:R-:W-:Y:S01]  /*7fc0*/  FSEL R97, R20, 0.12837915122509002686, P3 ;  /* 0x3e0375d314617808 */ /* 0x000fe20001800000 */
[----:B------:R-:W-:Y:S01]  /*7fd0*/  FFMA R101, R98, R101, R107 ;  /* 0x0000006562657223 */ /* 0x000fe2000000006b */
[----:B------:R-:W-:Y:S01]  /*7fe0*/  FSEL R100, R20, 0.12837915122509002686, P4 ;  /* 0x3e0375d314647808 */ /* 0x000fe20002000000 */
[----:B------:R-:W-:Y:S01]  /*7ff0*/  FFMA R95, R94, R95, R99 ;  /* 0x0000005f5e5f7223 */ /* 0x000fe20000000063 */
[----:B------:R-:W-:Y:S01]  /*8000*/  FSEL R99, -|R102|, R102, P3 ;  /* 0x0000006666637208 */ /* 0x000fe20001800300 */
[----:B------:R-:W-:-:S02]  /*8010*/  FFMA R101, R98, R101, R103 ;  /* 0x0000006562657223 */ /* 0x000fc40000000067 */
[----:B------:R-:W-:Y:S01]  /*8020*/  FFMA R94, R94, R95, R97 ;  /* 0x0000005f5e5e7223 */ /* 0x000fe20000000061 */
[----:B------:R-:W-:Y:S01]  /*8030*/  FSEL R95, -|R109|, R109, P4 ;  /* 0x0000006d6d5f7208 */ /* 0x000fe20002000300 */
[----:B------:R-:W-:Y:S01]  /*8040*/  FFMA R100, R98, R101, R100 ;  /* 0x0000006562647223 */ /* 0x000fe20000000064 */
[--C-:B------:R-:W-:Y:S02]  /*8050*/  HADD2.F32 R97, -RZ, R10.reuse.H0_H0 ;  /* 0x2000000aff617230 */ /* 0x100fe40000004100 */
[----:B------:R-:W-:Y:S01]  /*8060*/  FFMA R94, R94, R99, R99 ;  /* 0x000000635e5e7223 */ /* 0x000fe20000000063 */
[----:B------:R-:W-:Y:S02]  /*8070*/  HADD2.F32 R101, -RZ, R10.H1_H1 ;  /* 0x3000000aff657230 */ /* 0x000fe40000004100 */
[----:B------:R-:W-:Y:S01]  /*8080*/  FFMA R95, R100, R95, R95 ;  /* 0x0000005f645f7223 */ /* 0x000fe2000000005f */
[----:B------:R-:W-:Y:S01]  /*8090*/  FMUL R98, R154, R117 ;  /* 0x000000759a627220 */ /* 0x000fe20000400000 */
[----:B------:R-:W1:Y:S01]  /*80a0*/  @P3 MUFU.EX2 R99, R94 ;  /* 0x0000005e00633308 */ /* 0x000e620000000800 */
[----:B------:R-:W-:-:S02]  /*80b0*/  FFMA R97, R153, R97, R116 ;  /* 0x0000006199617223 */ /* 0x000fc40000000074 */
[----:B------:R-:W-:Y:S02]  /*80c0*/  FFMA R98, R153, R101, R98 ;  /* 0x0000006599627223 */ /* 0x000fe40000000062 */
[----:B------:R-:W-:-:S03]  /*80d0*/  FMUL R114, R97, 0.70710676908493041992 ;  /* 0x3f3504f361727820 */ /* 0x000fc60000400000 */
[----:B------:R-:W2:Y:S01]  /*80e0*/  @P4 MUFU.EX2 R100, R95 ;  /* 0x0000005f00644308 */ /* 0x000ea20000000800 */
        /* <DEDUP_REMOVED lines=9> */
[----:B------:R-:W-:-:S02]  /*8180*/  FSEL R100, R3, 8.4834944573231041431e-05, P3 ;  /* 0x38b1e96a03647808 */ /* 0x000fc40001800000 */
[----:B------:R-:W-:Y:S01]  /*8190*/  FSEL R102, -R12, -0.00082130916416645050049, P3 ;  /* 0xba574d200c667808 */ /* 0x000fe20001800100 */
[C---:B------:R-:W-:Y:S01]  /*81a0*/  FMUL R101, R109.reuse, R109 ;  /* 0x0000006d6d657220 */ /* 0x040fe20000400000 */
[----:B------:R-:W-:Y:S01]  /*81b0*/  FSETP.GE.AND P4, PT, |R109|, 1.0029599666595458984, PT ;  /* 0x3f8060fe6d00780b */ /* 0x000fe20003f86200 */
[----:B------:R-:W-:Y:S01]  /*81c0*/  FADD R95, R95, 1 ;  /* 0x3f8000005f5f7421 */ /* 0x000fe20000000000 */
[----:B------:R-:W-:Y:S01]  /*81d0*/  FSEL R106, -R14, -0.026868773624300956726, P3 ;  /* 0xbcdc1be70e6a7808 */ /* 0x000fe20001800100 */
[----:B------:R-:W-:Y:S01]  /*81e0*/  FFMA R100, R99, R100, R102 ;  /* 0x0000006463647223 */ /* 0x000fe20000000066 */
[----:B------:R-:W-:Y:S02]  /*81f0*/  FSEL R102, R13, 0.0052134888246655464172, P3 ;  /* 0x3baad5ea0d667808 */ /* 0x000fe40001800000 */
[----:B------:R-:W-:Y:S02]  /*8200*/  FSEL R101, |R109|, R101, P4 ;  /* 0x000000656d657208 */ /* 0x000fe40002000200 */
        /* <DEDUP_REMOVED lines=25> */
[--C-:B------:R-:W-:Y:S01]  /*83a0*/  HADD2.F32 R101, -RZ, R11.reuse.H0_H0 ;  /* 0x2000000bff657230 */ /* 0x100fe20000004100 */
[----:B------:R-:W1:Y:S02]  /*83b0*/  @P3 MUFU.EX2 R103, R99 ;  /* 0x0000006300673308 */ /* 0x000e640000000800 */
[----:B------:R-:W-:Y:S01]  /*83c0*/  FFMA R100, R108, R107, R107 ;  /* 0x0000006b6c647223 */ /* 0x000fe2000000006b */
[----:B------:R-:W-:-:S02]  /*83d0*/  HADD2.F32 R107, -RZ, R11.H1_H1 ;  /* 0x3000000bff6b7230 */ /* 0x000fc40000004100 */
[----:B------:R-:W-:-:S03]  /*83e0*/  FFMA R101, R153, R101, R118 ;  /* 0x0000006599657223 */ /* 0x000fc60000000076 */
[----:B------:R-:W2:Y:S01]  /*83f0*/  @P4 MUFU.EX2 R106, R100 ;  /* 0x00000064006a4308 */ /* 0x000ea20000000800 */
[----:B------:R-:W-:Y:S01]  /*8400*/  FMUL R118, R101, 0.70710676908493041992 ;  /* 0x3f3504f365767820 */ /* 0x000fe20000400000 */
[----:B------:R-:W-:-:S04]  /*8410*/  FFMA R102, R153, R107, R102 ;  /* 0x0000006b99667223 */ /* 0x000fc80000000066 */
[----:B------:R-:W-:Y:S01]  /*8420*/  FMUL R158, R102, 0.70710676908493041992 ;  /* 0x3f3504f3669e7820 */ /* 0x000fe20000400000 */
[----:B-1----:R-:W-:-:S03]  /*8430*/  @P3 FADD R103, -R103, 1 ;  /* 0x3f80000067673421 */ /* 0x002fc60000000100 */
[----:B------:R-:W-:Y:S02]  /*8440*/  FMUL R107, R158, R158 ;  /* 0x0000009e9e6b7220 */ /* 0x000fe40000400000 */
[----:B------:R-:W-:Y:S01]  /*8450*/  @P3 LOP3.LUT R99, R103, 0x80000000, R114, 0xb8, !PT ;  /* 0x8000000067633812 */ /* 0x000fe200078eb872 */
[C---:B------:R-:W-:Y:S01]  /*8460*/  FMUL R103, R118.reuse, R118 ;  /* 0x0000007676677220 */ /* 0x040fe20000400000 */
[----:B------:R-:W-:Y:S01]  /*8470*/  FSETP.GE.AND P3, PT, |R118|, 1.0029599666595458984, PT ;  /* 0x3f8060fe7600780b */ /* 0x000fe20003f66200 */
[----:B--2---:R-:W-:Y:S02]  /*8480*/  @P4 FADD R106, -R106, 1 ;  /* 0x3f8000006a6a4421 */ /* 0x004fe40000000100 */
[----:B------:R-:W-:Y:S01]  /*8490*/  FADD R99, R99, 1 ;  /* 0x3f80000063637421 */ /* 0x000fe20000000000 */
[----:B------:R-:W-:Y:S02]  /*84a0*/  FSEL R103, |R118|, R103, P3 ;  /* 0x0000006776677208 */ /* 0x000fe40001800200 */
[----:B------:R-:W-:-:S02]  /*84b0*/  @P4 LOP3.LUT R100, R106, 0x80000000, R109, 0xb8, !PT ;  /* 0x800000006a644812 */ /* 0x000fc400078eb86d */
[----:B------:R-:W-:Y:S02]  /*84c0*/  FSEL R106, R3, 8.4834944573231041431e-05, P3 ;  /* 0x38b1e96a036a7808 */ /* 0x000fe40001800000 */
[----:B------:R-:W-:Y:S01]  /*84d0*/  FSEL R108, -R12, -0.00082130916416645050049, P3 ;  /* 0xba574d200c6c7808 */ /* 0x000fe20001800100 */
[----:B------:R-:W-:Y:S01]  /*84e0*/  FADD R100, R100, 1 ;  /* 0x3f80000064647421 */ /* 0x000fe20000000000 */
[----:B------:R-:W-:Y:S02]  /*84f0*/  FSETP.GE.AND P4, PT, |R158|, 1.0029599666595458984, PT ;  /* 0x3f8060fe9e00780b */ /* 0x000fe40003f86200 */
        /* <DEDUP_REMOVED lines=10> */
[----:B------:R-:W-:Y:S01]  /*85a0*/  FSEL R108, R15, 0.11284004896879196167, P3 ;  /* 0x3de718af0f6c7808 */ /* 0x000fe20001800000 */
[----:B------:R-:W-:Y:S01]  /*85b0*/  FFMA R112, R107, R112, R116 ;  /* 0x000000706b707223 */ /* 0x000fe20000000074 */
[----:B------:R-:W-:Y:S01]  /*85c0*/  FSEL R116, R15, 0.11284004896879196167, P4 ;  /* 0x3de718af0f747808 */ /* 0x000fe20002000000 */
[----:B------:R-:W-:Y:S01]  /*85d0*/  FFMA R106, R103, R106, R110 ;  /* 0x0000006a676a7223 */ /* 0x000fe2000000006e */
[----:B------:R-:W-:Y:S01]  /*85e0*/  FSEL R110, R19, -0.37612664699554443359, P3 ;  /* 0xbec093ac136e7808 */ /* 0x000fe20001800000 */
[----:B------:R-:W-:Y:S01]  /*85f0*/  FFMA R112, R107, R112, R114 ;  /* 0x000000706b707223 */ /* 0x000fe20000000072 */
[----:B------:R-:W-:Y:S01]  /*8600*/  FSEL R114, R19, -0.37612664699554443359, P4 ;  /* 0xbec093ac13727808 */ /* 0x000fe20002000000 */
[----:B------:R-:W-:Y:S01]  /*8610*/  FFMA R106, R103, R106, R108 ;  /* 0x0000006a676a7223 */ /* 0x000fe2000000006c */
[C---:B------:R-:W-:Y:S01]  /*8620*/  FSEL R108, R20.reuse, 0.12837915122509002686, P3 ;  /* 0x3e0375d3146c7808 */ /* 0x040fe20001800000 */
        /* <DEDUP_REMOVED lines=8> */
[----:B------:R-:W-:Y:S01]  /*86b0*/  FMUL R108, R154, R105 ;  /* 0x000000699a6c7220 */ /* 0x000fe20000400000 */
[----:B------:R-:W-:Y:S01]  /*86c0*/  FFMA R103, R103, R110, R110 ;  /* 0x0000006e67677223 */ /* 0x000fe2000000006e */
[--C-:B------:R-:W-:Y:S02]  /*86d0*/  HADD2.F32 R110, -RZ, R4.reuse.H1_H1 ;  /* 0x30000004ff6e7230 */ /* 0x100fe40000004100 */
[----:B------:R-:W-:Y:S01]  /*86e0*/  FFMA R106, R109, R106, R106 ;  /* 0x0000006a6d6a7223 */ /* 0x000fe2000000006a */
[----:B------:R-:W1:Y:S02]  /*86f0*/  @P3 MUFU.EX2 R107, R103 ;  /* 0x00000067006b3308 */ /* 0x000e640000000800 */
[----:B------:R-:W-:Y:S01]  /*8700*/  FFMA R105, R153, R110, R108 ;  /* 0x0000006e99697223 */ /* 0x000fe2000000006c */
[----:B------:R-:W-:-:S03]  /*8710*/  HADD2.F32 R108, -RZ, R4.H0_H0 ;  /* 0x20000004ff6c7230 */ /* 0x000fc60000004100 */
[C---:B------:R-:W-:Y:S01]  /*8720*/  FMUL R160, R105.reuse, 0.70710676908493041992 ;  /* 0x3f3504f369a07820 */ /* 0x040fe20000400000 */
[----:B------:R-:W-:Y:S01]  /*8730*/  FMUL R105, R105, 0.5 ;  /* 0x3f00000069697820 */ /* 0x000fe20000400000 */
[----:B------:R-:W2:Y:S01]  /*8740*/  @P4 MUFU.EX2 R109, R106 ;  /* 0x0000006a006d4308 */ /* 0x000ea20000000800 */
[----:B------:R-:W-:Y:S01]  /*8750*/  FFMA R104, R153, R108, R104 ;  /* 0x0000006c99687223 */ /* 0x000fe20000000068 */
[----:B-1----:R-:W-:-:S05]  /*8760*/  @P3 FADD R107, -R107, 1 ;  /* 0x3f8000006b6b3421 */ /* 0x002fca0000000100 */
[----:B------:R-:W-:Y:S01]  /*8770*/  @P3 LOP3.LUT R103, R107, 0x80000000, R118, 0xb8, !PT ;  /* 0x800000006b673812 */ /* 0x000fe200078eb876 */
[C---:B------:R-:W-:Y:S01]  /*8780*/  FMUL R107, R160.reuse, R160 ;  /* 0x000000a0a06b7220 */ /* 0x040fe20000400000 */
[----:B------:R-:W-:Y:S01]  /*8790*/  FSETP.GE.AND P3, PT, |R160|, 1.0029599666595458984, PT ;  /* 0x3f8060fea000780b */ /* 0x000fe20003f66200 */
[----:B--2---:R-:W-:Y:S02]  /*87a0*/  @P4 FADD R109, -R109, 1 ;  /* 0x3f8000006d6d4421 */ /* 0x004fe40000000100 */
[----:B------:R-:W-:Y:S01]  /*87b0*/  FADD R103, R103, 1 ;  /* 0x3f80000067677421 */ /* 0x000fe20000000000 */
[----:B------:R-:W-:Y:S02]  /*87c0*/  FSEL R108, R3, 8.4834944573231041431e-05, P3 ;  /* 0x38b1e96a036c7808 */ /* 0x000fe40001800000 */
[----:B------:R-:W-:Y:S01]  /*87d0*/  @P4 LOP3.LUT R106, R109, 0x80000000, R158, 0xb8, !PT ;  /* 0x800000006d6a4812 */ /* 0x000fe200078eb89e */
[----:B------:R-:W-:Y:S01]  /*87e0*/  FMUL R158, R104, 0.70710676908493041992 ;  /* 0x3f3504f3689e7820 */ /* 0x000fe20000400000 */
[----:B------:R-:W-:-:S02]  /*87f0*/  FSEL R109, |R160|, R107, P3 ;  /* 0x0000006ba06d7208 */ /* 0x000fc40001800200 */
[----:B------:R-:W-:Y:S01]  /*8800*/  FSEL R110, -R12, -0.00082130916416645050049, P3 ;  /* 0xba574d200c6e7808 */ /* 0x000fe20001800100 */
[C---:B------:R-:W-:Y:S01]  /*8810*/  FMUL R107, R158.reuse, R158 ;  /* 0x0000009e9e6b7220 */ /* 0x040fe20000400000 */
[----:B------:R-:W-:Y:S01]  /*8820*/  FSETP.GE.AND P4, PT, |R158|, 1.0029599666595458984, PT ;  /* 0x3f8060fe9e00780b */ /* 0x000fe20003f86200 */
[----:B------:R-:W-:Y:S01]  /*8830*/  FADD R106, R106, 1 ;  /* 0x3f8000006a6a7421 */ /* 0x000fe20000000000 */
[----:B------:R-:W-:Y:S01]  /*8840*/  FSEL R114, R13, 0.0052134888246655464172, P3 ;  /* 0x3baad5ea0d727808 */ /* 0x000fe20001800000 */
[----:B------:R-:W-:Y:S01]  /*8850*/  FFMA R112, R109, R108, R110 ;  /* 0x0000006c6d707223 */ /* 0x000fe2000000006e */
[----:B------:R-:W-:Y:S02]  /*8860*/  FSEL R107, |R158|, R107, P4 ;  /* 0x0000006b9e6b7208 */ /* 0x000fe40002000200 */
[----:B------:R-:W-:Y:S01]  /*8870*/  FSEL R108, R3, 8.4834944573231041431e-05, P4 ;  /* 0x38b1e96a036c7808 */ /* 0x000fe20002000000 */
[----:B------:R-:W-:Y:S01]  /*8880*/  FFMA R114, R109, R112, R114 ;  /* 0x000000706d727223 */ /* 0x000fe20000000072 */
[----:B------:R-:W-:-:S02]  /*8890*/  FSEL R110, -R12, -0.00082130916416645050049, P4 ;  /* 0xba574d200c6e7808 */ /* 0x000fc40002000100 */
        /* <DEDUP_REMOVED lines=18> */
[----:B------:R-:W-:-:S02]  /*89c0*/  FFMA R108, R107, R108, R110 ;  /* 0x0000006c6b6c7223 */ /* 0x000fc4000000006e */
[----:B------:R-:W-:Y:S01]  /*89d0*/  FFMA R114, R114, R111, R111 ;  /* 0x0000006f72727223 */ /* 0x000fe2000000006f */
[----:B------:R-:W-:Y:S01]  /*89e0*/  FSEL R111, -|R158|, R158, P4 ;  /* 0x0000009e9e6f7208 */ /* 0x000fe20002000300 */
[----:B------:R-:W-:Y:S02]  /*89f0*/  FFMA R108, R107, R108, R109 ;  /* 0x0000006c6b6c7223 */ /* 0x000fe4000000006d */
[----:B------:R-:W1:Y:S02]  /*8a00*/  @P3 MUFU.EX2 R109, R114 ;  /* 0x00000072006d3308 */ /* 0x000e640000000800 */
[----:B------:R-:W-:-:S06]  /*8a10*/  FFMA R108, R108, R111, R111 ;  /* 0x0000006f6c6c7223 */ /* 0x000fcc000000006f */
[----:B------:R-:W2:Y:S01]  /*8a20*/  @P4 MUFU.EX2 R107, R108 ;  /* 0x0000006c006b4308 */ /* 0x000ea20000000800 */
[----:B-1----:R-:W-:-:S05]  /*8a30*/  @P3 FADD R109, -R109, 1 ;  /* 0x3f8000006d6d3421 */ /* 0x002fca0000000100 */
[----:B------:R-:W-:Y:S01]  /*8a40*/  @P3 LOP3.LUT R114, R109, 0x80000000, R160, 0xb8, !PT ;  /* 0x800000006d723812 */ /* 0x000fe200078eb8a0 */
[----:B--2---:R-:W-:-:S04]  /*8a50*/  @P4 FADD R107, -R107, 1 ;  /* 0x3f8000006b6b4421 */ /* 0x004fc80000000100 */
[----:B------:R-:W-:Y:S01]  /*8a60*/  FADD R114, R114, 1 ;  /* 0x3f80000072727421 */ /* 0x000fe20000000000 */
[----:B------:R-:W-:Y:S01]  /*8a70*/  @P4 LOP3.LUT R108, R107, 0x80000000, R158, 0xb8, !PT ;  /* 0x800000006b6c4812 */ /* 0x000fe200078eb89e */
[----:B------:R-:W-:Y:S01]  /*8a80*/  FMUL R107, R26, 0.5 ;  /* 0x3f0000001a6b7820 */ /* 0x000fe20000400000 */
[----:B------:R-:W-:Y:S01]  /*8a90*/  FMUL R26, R27, 0.5 ;  /* 0x3f0000001b1a7820 */ /* 0x000fe20000400000 */
[----:B------:R-:W-:Y:S01]  /*8aa0*/  FMUL R27, R30, 0.5 ;  /* 0x3f0000001e1b7820 */ /* 0x000fe20000400000 */
[----:B------:R-:W-:Y:S01]  /*8ab0*/  FMUL R30, R31, 0.5 ;  /* 0x3f0000001f1e7820 */ /* 0x000fe20000400000 */
[----:B------:R-:W-:Y:S01]  /*8ac0*/  FMUL R107, R28, R107 ;  /* 0x0000006b1c6b7220 */ /* 0x000fe20000400000 */
[----:B------:R-:W-:Y:S01]  /*8ad0*/  FMUL R110, R29, R26 ;  /* 0x0000001a1d6e7220 */ /* 0x000fe20000400000 */
[----:B------:R-:W-:Y:S01]  /*8ae0*/  FMUL R32, R32, R27 ;  /* 0x0000001b20207220 */ /* 0x000fe20000400000 */
        /* <DEDUP_REMOVED lines=10> */
[----:B------:R-:W-:Y:S01]  /*8b90*/  FMUL R91, R91, R28 ;  /* 0x0000001c5b5b7220 */ /* 0x000fe20000400000 */
[----:B------:R-:W-:Y:S01]  /*8ba0*/  FMUL R28, R97, 0.5 ;  /* 0x3f000000611c7820 */ /* 0x000fe20000400000 */
[----:B------:R-:W-:Y:S01]  /*8bb0*/  FMUL R94, R94, R27 ;  /* 0x0000001b5e5e7220 */ /* 0x000fe20000400000 */
[----:B------:R-:W-:Y:S01]  /*8bc0*/  FMUL R95, R95, R26 ;  /* 0x0000001a5f5f7220 */ /* 0x000fe20000400000 */
[----:B------:R-:W-:Y:S01]  /*8bd0*/  FMUL R100, R100, R29 ;  /* 0x0000001d64647220 */ /* 0x000fe20000400000 */
[----:B------:R-:W-:Y:S01]  /*8be0*/  FMUL R27, R104, 0.5 ;  /* 0x3f000000681b7820 */ /* 0x000fe20000400000 */
[----:B------:R-:W-:Y:S01]  /*8bf0*/  FADD R108, R108, 1 ;  /* 0x3f8000006c6c7421 */ /* 0x000fe20000000000 */
[----:B------:R-:W-:Y:S01]  /*8c00*/  FMUL R26, R101, 0.5 ;  /* 0x3f000000651a7820 */ /* 0x000fe20000400000 */
[----:B------:R-:W-:Y:S01]  /*8c10*/  FMUL R29, R102, 0.5 ;  /* 0x3f000000661d7820 */ /* 0x000fe20000400000 */
[----:B------:R-:W-:Y:S01]  /*8c20*/  FMUL R99, R99, R28 ;  /* 0x0000001c63637220 */ /* 0x000fe20000400000 */
[----:B------:R-:W-:Y:S01]  /*8c30*/  FMUL R33, R33, R30 ;  /* 0x0000001e21217220 */ /* 0x000fe20000400000 */
[----:B------:R-:W-:Y:S01]  /*8c40*/  FMUL R28, R114, R105 ;  /* 0x00000069721c7220 */ /* 0x000fe20000400000 */
[----:B------:R-:W-:Y:S01]  /*8c50*/  FMUL R27, R108, R27 ;  /* 0x0000001b6c1b7220 */ /* 0x000fe20000400000 */
[----:B------:R-:W-:Y:S01]  /*8c60*/  FMUL R26, R103, R26 ;  /* 0x0000001a671a7220 */ /* 0x000fe20000400000 */
[----:B------:R-:W-:Y:S01]  /*8c70*/  FMUL R35, R106, R29 ;  /* 0x0000001d6a237220 */ /* 0x000fe20000400000 */
[----:B------:R-:W-:-:S02]  /*8c80*/  F2FP.F16.F32.PACK_AB R29, R110, R107 ;  /* 0x0000006b6e1d723e */ /* 0x000fc400000000ff */
[----:B------:R-:W-:Y:S02]  /*8c90*/  F2FP.F16.F32.PACK_AB R30, R33, R32 ;  /* 0x00000020211e723e */ /* 0x000fe400000000ff */
[----:B------:R-:W-:Y:S02]  /*8ca0*/  F2FP.F16.F32.PACK_AB R31, R34, R31 ;  /* 0x0000001f221f723e */ /* 0x000fe400000000ff */
[----:B------:R-:W-:Y:S02]  /*8cb0*/  F2FP.F16.F32.PACK_AB R28, R28, R27 ;  /* 0x0000001b1c1c723e */ /* 0x000fe400000000ff */
[----:B------:R-:W-:Y:S02]  /*8cc0*/  F2FP.F16.F32.PACK_AB R32, R91, R90 ;  /* 0x0000005a5b20723e */ /* 0x000fe400000000ff */
[----:B------:R-:W-:Y:S01]  /*8cd0*/  F2FP.F16.F32.PACK_AB R33, R95, R94 ;  /* 0x0000005e5f21723e */ /* 0x000fe200000000ff */
[----:B------:R1:W-:Y:S01]  /*8ce0*/  STSM.16.M88.4 [R21+0x4200], R28 ;  /* 0x0042001c15007844 */ /* 0x0003e20000000200 */
[----:B------:R-:W-:-:S02]  /*8cf0*/  F2FP.F16.F32.PACK_AB R34, R100, R99 ;  /* 0x000000636422723e */ /* 0x000fc400000000ff */
[----:B------:R-:W-:-:S05]  /*8d00*/  F2FP.F16.F32.PACK_AB R35, R35, R26 ;  /* 0x0000001a2323723e */ /* 0x000fca00000000ff */
        /* <DEDUP_REMOVED lines=18> */
.L_x_76:
[----:B------:R-:W-:Y:S05]  /*8e30*/  BSYNC B0 ;  /* 0x0000000000007941 */ /* 0x000fea0003800000 */
.L_x_75:
[----:B------:R-:W-:Y:S01]  /*8e40*/  IADD3 R27, R21, 0x4200, RZ ;  /* 0x00004200151b7810 */ /* 0x000fe20007ffe0ff */
        /* <DEDUP_REMOVED lines=8> */
.L_x_79:
[----:B------:R-:W-:-:S04]  /*8ed0*/  ULEA UR4, UR58, UR51, 0x3 ;  /* 0x000000333a047291 */ /* 0x000fc8000f8e183f */
[----:B------:R-:W-:-:S04]  /*8ee0*/  UIADD3 UR4, UR4, 0x60, URZ ;  /* 0x0000006004047890 */ /* 0x000fc8000fffe03f */
[----:B------:R-:W-:-:S09]  /*8ef0*/  UPRMT UR4, UR50, 0x654, UR4 ;  /* 0x0000065432047896 */ /* 0x000fd20008000004 */
[----:B------:R-:W-:Y:S03]  /*8f00*/  SYNCS.ARRIVE.TRANS64.RED.A1T0 RZ, [UR4], RZ ;  /* 0x000000ffffff79a7 */ /* 0x000fe60008100404 */
.L_x_78:
[----:B------:R-:W-:Y:S05]  /*8f10*/  BSYNC B0 ;  /* 0x0000000000007941 */ /* 0x000fea0003800000 */
.L_x_77:
[----:B------:R-:W-:Y:S01]  /*8f20*/  UIADD3 UR4, UR58, 0x1, URZ ;  /* 0x000000013a047890 */ /* 0x000fe2000fffe03f */
[----:B------:R-:W-:Y:S03]  /*8f30*/  BSSY B0, `(.L_x_80) ;  /* 0x0000018000007945 */ /* 0x000fe60003800000 */
[----:B------:R-:W-:-:S04]  /*8f40*/  UISETP.NE.AND UP0, UPT, UR4, 0x4, UPT ;  /* 0x000000040400788c */ /* 0x000fc8000bf05270 */
[----:B------:R-:W-:Y:S01]  /*8f50*/  USEL UR8, UR4, URZ, UP0 ;  /* 0x0000003f04087287 */ /* 0x000fe20008000000 */
[----:B------:R-:W-:Y:S11]  /*8f60*/  @P0 BRA `(.L_x_81) ;  /* 0x0000000000500947 */ /* 0x000ff60003800000 */
[----:B------:R-:W-:-:S06]  /*8f70*/  UISETP.NE.AND UP0, UPT, UR49, 0x3, UPT ;  /* 0x000000033100788c */ /* 0x000fcc000bf05270 */
[----:B------:R-:W-:-:S13]  /*8f80*/  PLOP3.LUT P3, PT, PT, PT, UP0, 0x80, 0x0 ;  /* 0x000000000000781c */ /* 0x000fda0003f6f008 */
[----:B------:R-:W-:Y:S05]  /*8f90*/  @!P3 BRA `(.L_x_82) ;  /* 0x000000000004b947 */ /* 0x000fea0003800000 */
[----:B------:R-:W-:Y:S01]  /*8fa0*/  BPT.TRAP 0x1 ;  /* 0x000000040000795c */ /* 0x000fe20000300000 */
.L_x_82:
[----:B-1----:R-:W-:Y:S01]  /*8fb0*/  LEA R28, R0, UR51, 0x3 ;  /* 0x00000033001c7c11 */ /* 0x002fe2000f8e18ff */
[----:B------:R-:W-:Y:S01]  /*8fc0*/  BSSY B1, `(.L_x_83) ;  /* 0x0000006000017945 */ /* 0x000fe20003800000 */
[----:B------:R-:W-:Y:S02]  /*8fd0*/  SHF.L.U32 R27, R24, 0x1f, RZ ;  /* 0x0000001f181b7819 */ /* 0x000fe400000006ff */
[----:B------:R-:W-:Y:S02]  /*8fe0*/  @!P2 LEA R29, R0, R89, 0xd ;  /* 0x00000059001da211 */ /* 0x000fe400078e68ff */
[----:B------:R-:W1:Y:S03]  /*8ff0*/  SYNCS.PHASECHK.TRANS64.TRYWAIT P3, [R28+URZ+0x40], R27 ;  /* 0x0000401b1c0075a7 */ /* 0x000e66000806017f */
[----:B------:R-:W-:Y:S01]  /*9000*/  @!P2 IMAD R30, R156, 0x2, R29 ;  /* 0x000000029c1ea824 */ /* 0x000fe200078e021d */
[----:B-1----:R-:W-:Y:S06]  /*9010*/  @!P3 BRA `(.L_x_84) ;  /* 0x000000d80054b947 */ /* 0x002fec0003800000 */
.L_x_233:
[----:B------:R-:W-:Y:S05]  /*9020*/  BSYNC B1 ;  /* 0x0000000000017941 */ /* 0x000fea0003800000 */
.L_x_83:
[----:B------:R-:W-:Y:S05]  /*9030*/  @!P2 WARPSYNC.ALL ;  /* 0x000000000000a948 */ /* 0x000fea0003800000 */
[----:B------:R2:W3:Y:S01]  /*9040*/  @!P2 LDSM.16.M88.4 R4, [R29] ;  /* 0x000000001d04a83b */ /* 0x0004e20000000200 */
[----:B------:R-:W-:-:S03]  /*9050*/  IADD3 R0, R0, 0x1, RZ ;  /* 0x0000000100007810 */ /* 0x000fc60007ffe0ff */
[----:B------:R2:W4:Y:S01]  /*9060*/  @!P2 LDSM.16.M88.4 R8, [R30] ;  /* 0x000000001e08a83b */ /* 0x0005220000000200 */
[----:B------:R-:W-:-:S04]  /*9070*/  ISETP.NE.AND P3, PT, R0, 0x4, PT ;  /* 0x000000040000780c */ /* 0x000fc80003f65270 */
[----:B-1----:R-:W-:Y:S02]  /*9080*/  SEL R27, RZ, 0x1, P3 ;  /* 0x00000001ff1b7807 */ /* 0x002fe40001800000 */
[----:B------:R-:W-:Y:S02]  /*9090*/  SEL R0, R0, RZ, P3 ;  /* 0x000000ff00007207 */ /* 0x000fe40001800000 */
[----:B--2---:R-:W-:-:S07]  /*90a0*/  LOP3.LUT R24, R24, R27, RZ, 0x3c, !PT ;  /* 0x0000001b18187212 */ /* 0x004fce00078e3cff */
.L_x_81:
[----:B------:R-:W-:Y:S05]  /*90b0*/  BSYNC B0 ;  /* 0x0000000000007941 */ /* 0x000fea0003800000 */
.L_x_80:
[--C-:B---3--:R-:W-:Y:S02]  /*90c0*/  HADD2.F32 R27, -RZ, R5.reuse.H0_H0 ;  /* 0x20000005ff1b7230 */ /* 0x108fe40000004100 */
[C---:B------:R-:W-:Y:S01]  /*90d0*/  FMUL R42, R154.reuse, R42 ;  /* 0x0000002a9a2a7220 */ /* 0x040fe20000400000 */
[----:B-1----:R-:W-:Y:S02]  /*90e0*/  HADD2.F32 R29, -RZ, R5.H1_H1 ;  /* 0x30000005ff1d7230 */ /* 0x002fe40000004100 */
[C---:B------:R-:W-:Y:S01]  /*90f0*/  FMUL R28, R154.reuse, R43 ;  /* 0x0000002b9a1c7220 */ /* 0x040fe20000400000 */
[C---:B------:R-:W-:Y:S01]  /*9100*/  FMUL R44, R154.reuse, R44 ;  /* 0x0000002c9a2c7220 */ /* 0x040fe20000400000 */
[C---:B------:R-:W-:Y:S01]  /*9110*/  FFMA R27, R153.reuse, R27, R42 ;  /* 0x0000001b991b7223 */ /* 0x040fe2000000002a */
[C---:B------:R-:W-:Y:S01]  /*9120*/  FMUL R46, R154.reuse, R46 ;  /* 0x0000002e9a2e7220 */ /* 0x040fe20000400000 */
[----:B------:R-:W-:Y:S01]  /*9130*/  FFMA R28, R153, R29, R28 ;  /* 0x0000001d991c7223 */ /* 0x000fe2000000001c */
[C---:B------:R-:W-:Y:S01]  /*9140*/  FMUL R48, R154.reuse, R48 ;  /* 0x000000309a307220 */ /* 0x040fe20000400000 */
[----:B------:R-:W-:Y:S01]  /*9150*/  FMUL R90, R27, 0.70710676908493041992 ;  /* 0x3f3504f31b5a7820 */ /* 0x000fe20000400000 */
[----:B------:R-:W-:Y:S01]  /*9160*/  FMUL R50, R154, R50 ;  /* 0x000000329a327220 */ /* 0x000fe20000400000 */
        /* <DEDUP_REMOVED lines=8> */
[----:B------:R-:W-:Y:S01]  /*91f0*/  HADD2.F32 R99, -RZ, R4.H0_H0 ;  /* 0x20000004ff637230 */ /* 0x000fe20000004100 */
[----:B------:R-:W-:Y:S01]  /*9200*/  FSEL R30, R3, 8.4834944573231041431e-05, P3 ;  /* 0x38b1e96a031e7808 */ /* 0x000fe20001800000 */
[----:B------:R-:W-:Y:S01]  /*9210*/  FMUL R40, R154, R40 ;  /* 0x000000289a287220 */ /* 0x000fe20000400000 */
[C---:B------:R-:W-:Y:S01]  /*9220*/  FSEL R32, -R12.reuse, -0.00082130916416645050049, P3 ;  /* 0xba574d200c207808 */ /* 0x040fe20001800100 */
[----:B------:R-:W-:Y:S05]  /*9230*/  WARPSYNC.ALL ;  /* 0x0000000000007948 */ /* 0x000fea0003800000 */
[----:B------:R-:W-:Y:S01]  /*9240*/  FSEL R34, R13, 0.0052134888246655464172, P3 ;  /* 0x3baad5ea0d227808 */ /* 0x000fe20001800000 */
[----:B------:R-:W-:Y:S01]  /*9250*/  FFMA R30, R29, R30, R32 ;  /* 0x0000001e1d1e7223 */ /* 0x000fe20000000020 */
[----:B------:R-:W-:Y:S01]  /*9260*/  FSEL R31, |R37|, R31, P4 ;  /* 0x0000001f251f7208 */ /* 0x000fe20002000200 */
[----:B------:R-:W-:Y:S01]  /*9270*/  FFMA R99, R153, R99, R40 ;  /* 0x0000006399637223 */ /* 0x000fe20000000028 */
[----:B------:R-:W-:Y:S01]  /*9280*/  FSEL R36, R3, 8.4834944573231041431e-05, P4 ;  /* 0x38b1e96a03247808 */ /* 0x000fe20002000000 */
[----:B------:R-:W-:Y:S01]  /*9290*/  FFMA R30, R29, R30, R34 ;  /* 0x0000001e1d1e7223 */ /* 0x000fe20000000022 */
[----:B------:R-:W-:Y:S01]  /*92a0*/  FSEL R38, -R12, -0.00082130916416645050049, P4 ;  /* 0xba574d200c267808 */ /* 0x000fe20002000100 */
[----:B------:R-:W-:Y:S01]  /*92b0*/  FMUL R101, R99, 0.70710676908493041992 ;  /* 0x3f3504f363657820 */ /* 0x000fe20000400000 */
[C---:B------:R-:W-:Y:S01]  /*92c0*/  FSEL R32, -R14.reuse, -0.026868773624300956726, P3 ;  /* 0xbcdc1be70e207808 */ /* 0x040fe20001800100 */
[----:B------:R-:W-:Y:S01]  /*92d0*/  BSSY B0, `(.L_x_85) ;  /* 0x00001bc000007945 */ /* 0x000fe20003800000 */
        /* <DEDUP_REMOVED lines=46> */
[----:B------:R-:W-:Y:S02]  /*95c0*/  FSEL R36, R13, 0.0052134888246655464172, P3 ;  /* 0x3baad5ea0d247808 */ /* 0x000fe40001800000 */
[----:B------:R-:W-:-:S02]  /*95d0*/  FSEL R35, |R43|, R35, P4 ;  /* 0x000000232b237208 */ /* 0x000fc40002000200 */
[----:B------:R-:W-:Y:S01]  /*95e0*/  FSEL R42, R3, 8.4834944573231041431e-05, P4 ;  /* 0x38b1e96a032a7808 */ /* 0x000fe20002000000 */
[----:B------:R-:W-:Y:S01]  /*95f0*/  FFMA R34, R33, R34, R36 ;  /* 0x0000002221227223 */ /* 0x000fe20000000024 */
[----:B------:R-:W-:Y:S02]  /*9600*/  FSEL R44, -R12, -0.00082130916416645050049, P4 ;  /* 0xba574d200c2c7808 */ /* 0x000fe40002000100 */
        /* <DEDUP_REMOVED lines=8> */
[----:B------:R-:W-:-:S02]  /*9690*/  FSEL R90, R15, 0.11284004896879196167, P4 ;  /* 0x3de718af0f5a7808 */ /* 0x000fc40002000000 */
        /* <DEDUP_REMOVED lines=64> */
[--C-:B----4-:R-:W-:Y:S01]  /*9aa0*/  HADD2.F32 R39, -RZ, R8.reuse.H0_H0 ;  /* 0x20000008ff277230 */ /* 0x110fe20000004100 */
        /* <DEDUP_REMOVED lines=101> */
[----:B------:R-:W-:Y:S01]  /*a100*/  HADD2.F32 R49, -RZ, R10.H0_H0 ;  /* 0x2000000aff317230 */ /* 0x000fe20000004100 */
[----:B------:R-:W1:Y:S02]  /*a110*/  @P3 MUFU.EX2 R51, R47 ;  /* 0x0000002f00333308 */ /* 0x000e640000000800 */
[----:B------:R-:W-:-:S02]  /*a120*/  FFMA R48, R92, R91, R91 ;  /* 0x0000005b5c307223 */ /* 0x000fc4000000005b */
[----:B------:R-:W-:Y:S01]  /*a130*/  FFMA R49, R153, R49, R52 ;  /* 0x0000003199317223 */ /* 0x000fe20000000034 */
[----:B------:R-:W-:-:S03]  /*a140*/  HADD2.F32 R52, -RZ, R10.H1_H1 ;  /* 0x3000000aff347230 */ /* 0x000fc60000004100 */
        /* <DEDUP_REMOVED lines=46> */
[----:B------:R-:W-:Y:S01]  /*a430*/  HADD2.F32 R53, -RZ, R11.H0_H0 ;  /* 0x2000000bff357230 */ /* 0x000fe20000004100 */
[----:B------:R-:W1:Y:S02]  /*a440*/  @P3 MUFU.EX2 R90, R51 ;  /* 0x00000033005a3308 */ /* 0x000e640000000800 */
[----:B------:R-:W-:Y:S02]  /*a450*/  FFMA R52, R91, R52, R52 ;  /* 0x000000345b347223 */ /* 0x000fe40000000034 */
[----:B------:R-:W-:Y:S01]  /*a460*/  FFMA R53, R153, R53, R54 ;  /* 0x0000003599357223 */ /* 0x000fe20000000036 */
[----:B------:R-:W-:-:S03]  /*a470*/  FMUL R54, R154, R55 ;  /* 0x000000379a367220 */ /* 0x000fc60000400000 */
[----:B------:R-:W2:Y:S01]  /*a480*/  @P4 MUFU.EX2 R91, R52 ;  /* 0x00000034005b4308 */ /* 0x000ea20000000800 */
[----:B------:R-:W-:Y:S01]  /*a490*/  FMUL R104, R53, 0.70710676908493041992 ;  /* 0x3f3504f335687820 */ /* 0x000fe20000400000 */
[----:B------:R-:W-:Y:S01]  /*a4a0*/  FFMA R54, R153, R92, R54 ;  /* 0x0000005c99367223 */ /* 0x000fe20000000036 */
[----:B------:R-:W-:Y:S02]  /*a4b0*/  FMUL R53, R53, 0.5 ;  /* 0x3f00000035357820 */ /* 0x000fe40000400000 */
[----:B------:R-:W-:Y:S01]  /*a4c0*/  FMUL R55, R104, R104 ;  /* 0x0000006868377220 */ /* 0x000fe20000400000 */
[----:B------:R-:W-:Y:S01]  /*a4d0*/  FMUL R106, R54, 0.70710676908493041992 ;  /* 0x3f3504f3366a7820 */ /* 0x000fe20000400000 */
[----:B-1----:R-:W-:-:S05]  /*a4e0*/  @P3 FADD R90, -R90, 1 ;  /* 0x3f8000005a5a3421 */ /* 0x002fca0000000100 */
[----:B------:R-:W-:Y:S02]  /*a4f0*/  @P3 LOP3.LUT R51, R90, 0x80000000, R95, 0xb8, !PT ;  /* 0x800000005a333812 */ /* 0x000fe400078eb85f */
[C---:B------:R-:W-:Y:S01]  /*a500*/  FSETP.GE.AND P3, PT, |R104|.reuse, 1.0029599666595458984, PT ;  /* 0x3f8060fe6800780b */ /* 0x040fe20003f66200 */
[----:B--2---:R-:W-:Y:S02]  /*a510*/  @P4 FADD R91, -R91, 1 ;  /* 0x3f8000005b5b4421 */ /* 0x004fe40000000100 */
[----:B------:R-:W-:Y:S01]  /*a520*/  FADD R51, R51, 1 ;  /* 0x3f80000033337421 */ /* 0x000fe20000000000 */
[----:B------:R-:W-:Y:S02]  /*a530*/  FSEL R55, |R104|, R55, P3 ;  /* 0x0000003768377208 */ /* 0x000fe40001800200 */
[----:B------:R-:W-:Y:S02]  /*a540*/  FSEL R90, R3, 8.4834944573231041431e-05, P3 ;  /* 0x38b1e96a035a7808 */ /* 0x000fe40001800000 */
        /* <DEDUP_REMOVED lines=30> */
[----:B------:R-:W-:-:S02]  /*a730*/  HADD2.F32 R100, -RZ, R4.H1_H1 ;  /* 0x30000004ff647230 */ /* 0x000fc40000004100 */
[----:B------:R-:W-:Y:S01]  /*a740*/  FFMA R94, R90, R91, R91 ;  /* 0x0000005b5a5e7223 */ /* 0x000fe2000000005b */
[----:B------:R-:W-:Y:S01]  /*a750*/  FSEL R91, -|R106|, R106, P4 ;  /* 0x0000006a6a5b7208 */ /* 0x000fe20002000300 */
[----:B------:R-:W-:Y:S01]  /*a760*/  FFMA R98, R93, R98, R55 ;  /* 0x000000625d627223 */ /* 0x000fe20000000037 */
[----:B------:R-:W-:Y:S01]  /*a770*/  FMUL R90, R154, R41 ;  /* 0x000000299a5a7220 */ /* 0x000fe20000400000 */
[----:B------:R-:W1:Y:S02]  /*a780*/  @P3 MUFU.EX2 R55, R94 ;  /* 0x0000005e00373308 */ /* 0x000e640000000800 */
[----:B------:R-:W-:Y:S01]  /*a790*/  FFMA R98, R98, R91, R91 ;  /* 0x0000005b62627223 */ /* 0x000fe2000000005b */
[----:B------:R-:W-:-:S04]  /*a7a0*/  FFMA R100, R153, R100, R90 ;  /* 0x0000006499647223 */ /* 0x000fc8000000005a */
[----:B------:R-:W-:Y:S01]  /*a7b0*/  FMUL R102, R100, 0.70710676908493041992 ;  /* 0x3f3504f364667820 */ /* 0x000fe20000400000 */
[----:B------:R-:W2:Y:S03]  /*a7c0*/  @P4 MUFU.EX2 R91, R98 ;  /* 0x00000062005b4308 */ /* 0x000ea60000000800 */
[----:B------:R-:W-:Y:S01]  /*a7d0*/  FMUL R40, R102, R102 ;  /* 0x0000006666287220 */ /* 0x000fe20000400000 */
[----:B-1----:R-:W-:-:S05]  /*a7e0*/  @P3 FADD R55, -R55, 1 ;  /* 0x3f80000037373421 */ /* 0x002fca0000000100 */
[----:B------:R-:W-:Y:S02]  /*a7f0*/  @P3 LOP3.LUT R94, R55, 0x80000000, R104, 0xb8, !PT ;  /* 0x80000000375e3812 */ /* 0x000fe400078eb868 */
[----:B------:R-:W-:Y:S01]  /*a800*/  FSETP.GE.AND P3, PT, |R102|, 1.0029599666595458984, PT ;  /* 0x3f8060fe6600780b */ /* 0x000fe20003f66200 */
[----:B--2---:R-:W-:Y:S02]  /*a810*/  @P4 FADD R91, -R91, 1 ;  /* 0x3f8000005b5b4421 */ /* 0x004fe40000000100 */
[----:B------:R-:W-:Y:S01]  /*a820*/  FADD R94, R94, 1 ;  /* 0x3f8000005e5e7421 */ /* 0x000fe20000000000 */
[----:B------:R-:W-:Y:S01]  /*a830*/  FSEL R90, |R102|, R40, P3 ;  /* 0x00000028665a7208 */ /* 0x000fe20001800200 */
[----:B------:R-:W-:Y:S01]  /*a840*/  FMUL R40, R101, R101 ;  /* 0x0000006565287220 */ /* 0x000fe20000400000 */
[----:B------:R-:W-:Y:S01]  /*a850*/  FSEL R41, R3, 8.4834944573231041431e-05, P3 ;  /* 0x38b1e96a03297808 */ /* 0x000fe20001800000 */
[----:B------:R-:W-:Y:S01]  /*a860*/  FMUL R94, R94, R53 ;  /* 0x000000355e5e7220 */ /* 0x000fe20000400000 */
[----:B------:R-:W-:-:S02]  /*a870*/  FSEL R55, -R12, -0.00082130916416645050049, P3 ;  /* 0xba574d200c377808 */ /* 0x000fc40001800100 */
[----:B------:R-:W-:Y:S02]  /*a880*/  @P4 LOP3.LUT R98, R91, 0x80000000, R106, 0xb8, !PT ;  /* 0x800000005b624812 */ /* 0x000fe400078eb86a */
        /* <DEDUP_REMOVED lines=74> */
[----:B------:R-:W-:Y:S02]  /*ad30*/  F2FP.F16.F32.PACK_AB R33, R48, R47 ;  /* 0x0000002f3021723e */ /* 0x000fe400000000ff */
[----:B------:R-:W-:Y:S01]  /*ad40*/  F2FP.F16.F32.PACK_AB R34, R52, R51 ;  /* 0x000000333422723e */ /* 0x000fe200000000ff */
[----:B------:R1:W-:Y:S01]  /*ad50*/  STSM.16.M88.4 [R21+0x6200], R28 ;  /* 0x0062001c15007844 */ /* 0x0003e20000000200 */
        /* <DEDUP_REMOVED lines=13> */
[----:B------:R-:W-:Y:S02]  /*ae30*/  UIADD3 UR4, UR51, 0x6200, URZ ;  /* 0x0000620033047890 */ /* 0x000fe4000fffe03f */
[----:B------:R-:W-:Y:S01]  /*ae40*/  UIADD3.X UR11, URZ, UR61, URZ, UP0, !UPT ;  /* 0x0000003d3f0b7290 */ /* 0x000fe200087fe43f */
[----:B------:R-:W-:-:S08]  /*ae50*/  UMOV UR7, UR47 ;  /* 0x0000002f00077c82 */ /* 0x000fd00008000000 */
[----:B------:R2:W-:Y:S01]  /*ae60*/  UTMASTG.3D [UR4], [UR10] ;  /* 0x000000040a0073b5 */ /* 0x0005e20008010000 */
[----:B------:R0:W-:Y:S01]  /*ae70*/  UTMACMDFLUSH ;  /* 0x00000000000079b7 */ /* 0x0001e20000000000 */
[----:B--2---:R-:W-:-:S04]  /*ae80*/  DEPBAR.LE SB0, 0x1 ;  /* 0x000080400000791a */ /* 0x004fc80000000000 */
.L_x_86:
[----:B------:R-:W-:Y:S05]  /*ae90*/  BSYNC B0 ;  /* 0x0000000000007941 */ /* 0x000fea0003800000 */
.L_x_85:
        /* <DEDUP_REMOVED lines=9> */
.L_x_89:
[----:B------:R-:W-:-:S04]  /*af30*/  ULEA UR4, UR8, UR51, 0x3 ;  /* 0x0000003308047291 */ /* 0x000fc8000f8e183f */
[----:B------:R-:W-:-:S04]  /*af40*/  UIADD3 UR4, UR4, 0x60, URZ ;  /* 0x0000006004047890 */ /* 0x000fc8000fffe03f */
[----:B------:R-:W-:-:S09]  /*af50*/  UPRMT UR4, UR50, 0x654, UR4 ;  /* 0x0000065432047896 */ /* 0x000fd20008000004 */
[----:B------:R-:W-:Y:S03]  /*af60*/  SYNCS.ARRIVE.TRANS64.RED.A1T0 RZ, [UR4], RZ ;  /* 0x000000ffffff79a7 */ /* 0x000fe60008100404 */
.L_x_88:
[----:B------:R-:W-:Y:S05]  /*af70*/  BSYNC B0 ;  /* 0x0000000000007941 */ /* 0x000fea0003800000 */
.L_x_87:
        /* <DEDUP_REMOVED lines=9> */
.L_x_92:
[----:B-1----:R-:W-:Y:S01]  /*b010*/  LEA R28, R0, UR51, 0x3 ;  /* 0x00000033001c7c11 */ /* 0x002fe2000f8e18ff */
[----:B------:R-:W-:Y:S01]  /*b020*/  BSSY B1, `(.L_x_93) ;  /* 0x0000006000017945 */ /* 0x000fe20003800000 */
[----:B------:R-:W-:Y:S02]  /*b030*/  SHF.L.U32 R29, R24, 0x1f, RZ ;  /* 0x0000001f181d7819 */ /* 0x000fe400000006ff */
[----:B------:R-:W-:Y:S02]  /*b040*/  @!P2 LEA R31, R0, R89, 0xd ;  /* 0x00000059001fa211 */ /* 0x000fe400078e68ff */
[----:B------:R-:W1:Y:S02]  /*b050*/  SYNCS.PHASECHK.TRANS64.TRYWAIT P3, [R28+URZ+0x40], R29 ;  /* 0x0000401d1c0075a7 */ /* 0x000e64000806017f */
[----:B------:R-:W-:Y:S01]  /*b060*/  @!P2 LEA R30, R156, R31, 0x1 ;  /* 0x0000001f9c1ea211 */ /* 0x000fe200078e08ff */
[----:B-1----:R-:W-:Y:S06]  /*b070*/  @!P3 BRA `(.L_x_94) ;  /* 0x000000b80050b947 */ /* 0x002fec0003800000 */
.L_x_234:
[----:B------:R-:W-:Y:S05]  /*b080*/  BSYNC B1 ;  /* 0x0000000000017941 */ /* 0x000fea0003800000 */
.L_x_93:
[----:B------:R-:W-:Y:S05]  /*b090*/  @!P2 WARPSYNC.ALL ;  /* 0x000000000000a948 */ /* 0x000fea0003800000 */
[----:B------:R2:W3:Y:S01]  /*b0a0*/  @!P2 LDSM.16.M88.4 R4, [R31] ;  /* 0x000000001f04a83b */ /* 0x0004e20000000200 */
[----:B------:R-:W-:-:S03]  /*b0b0*/  VIADD R0, R0, 0x1 ;  /* 0x0000000100007836 */ /* 0x000fc60000000000 */
[----:B------:R2:W4:Y:S02]  /*b0c0*/  @!P2 LDSM.16.M88.4 R8, [R30] ;  /* 0x000000001e08a83b */ /* 0x0005240000000200 */
[----:B------:R-:W-:-:S04]  /*b0d0*/  ISETP.NE.AND P3, PT, R0, 0x4, PT ;  /* 0x000000040000780c */ /* 0x000fc80003f65270 */
[----:B-1----:R-:W-:Y:S02]  /*b0e0*/  SEL R29, RZ, 0x1, P3 ;  /* 0x00000001ff1d7807 */ /* 0x002fe40001800000 */
[----:B------:R-:W-:Y:S02]  /*b0f0*/  SEL R0, R0, RZ, P3 ;  /* 0x000000ff00007207 */ /* 0x000fe40001800000 */
[----:B--2---:R-:W-:-:S07]  /*b100*/  LOP3.LUT R24, R24, R29, RZ, 0x3c, !PT ;  /* 0x0000001d18187212 */ /* 0x004fce00078e3cff */
.L_x_91:
[----:B------:R-:W-:Y:S05]  /*b110*/  BSYNC B0 ;  /* 0x0000000000007941 */ /* 0x000fea0003800000 */
.L_x_90:
[--C-:B-1-3--:R-:W-:Y:S02]  /*b120*/  HADD2.F32 R29, -RZ, R5.reuse.H0_H0 ;  /* 0x20000005ff1d7230 */ /* 0x10afe40000004100 */
[C---:B------:R-:W-:Y:S01]  /*b130*/  FMUL R28, R154.reuse, R122 ;  /* 0x0000007a9a1c7220 */ /* 0x040fe20000400000 */
[----:B------:R-:W-:Y:S02]  /*b140*/  HADD2.F32 R31, -RZ, R5.H1_H1 ;  /* 0x30000005ff1f7230 */ /* 0x000fe40000004100 */
[C---:B------:R-:W-:Y:S01]  /*b150*/  FMUL R30, R154.reuse, R123 ;  /* 0x0000007b9a1e7220 */ /* 0x040fe20000400000 */
[----:B------:R-:W-:Y:S02]  /*b160*/  HADD2.F32 R98, -RZ, R4.H1_H1 ;  /* 0x30000004ff627230 */ /* 0x000fe40000004100 */
[C---:B------:R-:W-:Y:S01]  /*b170*/  FFMA R28, R153.reuse, R29, R28 ;  /* 0x0000001d991c7223 */ /* 0x040fe2000000001c */
[----:B------:R-:W-:Y:S01]  /*b180*/  FMUL R120, R154, R120 ;  /* 0x000000789a787220 */ /* 0x000fe20000400000 */
[----:B------:R-:W-:Y:S01]  /*b190*/  FFMA R29, R153, R31, R30 ;  /* 0x0000001f991d7223 */ /* 0x000fe2000000001e */
[----:B------:R-:W-:Y:S05]  /*b1a0*/  WARPSYNC.ALL ;  /* 0x0000000000007948 */ /* 0x000fea0003800000 */
[----:B------:R-:W-:Y:S01]  /*b1b0*/  FMUL R38, R28, 0.70710676908493041992 ;  /* 0x3f3504f31c267820 */ /* 0x000fe20000400000 */
[----:B------:R-:W-:Y:S01]  /*b1c0*/  FMUL R43, R29, 0.70710676908493041992 ;  /* 0x3f3504f31d2b7820 */ /* 0x000fe20000400000 */
[----:B------:R-:W-:Y:S02]  /*b1d0*/  BSSY B0, `(.L_x_95) ;  /* 0x00001d2000007945 */ /* 0x000fe40003800000 */
[C---:B------:R-:W-:Y:S01]  /*b1e0*/  FMUL R30, R38.reuse, R38 ;  /* 0x00000026261e7220 */ /* 0x040fe20000400000 */
[----:B------:R-:W-:Y:S01]  /*b1f0*/  FSETP.GE.AND P3, PT, |R38|, 1.0029599666595458984, PT ;  /* 0x3f8060fe2600780b */ /* 0x000fe20003f66200 */
[C---:B------:R-:W-:Y:S01]  /*b200*/  FMUL R32, R43.reuse, R43 ;  /* 0x0000002b2b207220 */ /* 0x040fe20000400000 */
[----:B------:R-:W-:-:S02]  /*b210*/  FSETP.GE.AND P4, PT, |R43|, 1.0029599666595458984, PT ;  /* 0x3f8060fe2b00780b */ /* 0x000fc40003f86200 */
[----:B------:R-:W-:Y:S02]  /*b220*/  FSEL R30, |R38|, R30, P3 ;  /* 0x0000001e261e7208 */ /* 0x000fe40001800200 */
[----:B------:R-:W-:Y:S02]  /*b230*/  FSEL R31, R3, 8.4834944573231041431e-05, P3 ;  /* 0x38b1e96a031f7808 */ /* 0x000fe40001800000 */
[----:B------:R-:W-:Y:S02]  /*b240*/  FSEL R33, -R12, -0.00082130916416645050049, P3 ;  /* 0xba574d200c217808 */ /* 0x000fe40001800100 */
[----:B------:R-:W-:Y:S02]  /*b250*/  FSEL R35, R13, 0.0052134888246655464172, P3 ;  /* 0x3baad5ea0d237808 */ /* 0x000fe40001800000 */
[----:B------:R-:W-:Y:S01]  /*b260*/  FSEL R32, |R43|, R32, P4 ;  /* 0x000000202b207208 */ /* 0x000fe20002000200 */
[----:B------:R-:W-:Y:S01]  /*b270*/  FFMA R31, R30, R31, R33 ;  /* 0x0000001f1e1f7223 */ /* 0x000fe20000000021 */
[----:B------:R-:W-:-:S02]  /*b280*/  FSEL R33, -R14, -0.026868773624300956726, P3 ;  /* 0xbcdc1be70e217808 */ /* 0x000fc40001800100 */
[----:B------:R-:W-:Y:S01]  /*b290*/  FSEL R37, R3, 8.4834944573231041431e-05, P4 ;  /* 0x38b1e96a03257808 */ /* 0x000fe20002000000 */
[----:B------:R-:W-:Y:S01]  /*b2a0*/  FFMA R31, R30, R31, R35 ;  /* 0x0000001f1e1f7223 */ /* 0x000fe20000000023 */
[----:B------:R-:W-:Y:S02]  /*b2b0*/  FSEL R39, -R12, -0.00082130916416645050049, P4 ;  /* 0xba574d200c277808 */ /* 0x000fe40002000100 */
[----:B------:R-:W-:Y:S01]  /*b2c0*/  FSEL R35, R15, 0.11284004896879196167, P3 ;  /* 0x3de718af0f237808 */ /* 0x000fe20001800000 */
[----:B------:R-:W-:Y:S01]  /*b2d0*/  FFMA R31, R30, R31, R33 ;  /* 0x0000001f1e1f7223 */ /* 0x000fe20000000021 */
[----:B------:R-:W-:Y:S01]  /*b2e0*/  FSEL R41, R13, 0.0052134888246655464172, P4 ;  /* 0x3baad5ea0d297808 */ /* 0x000fe20002000000 */
[----:B------:R-:W-:Y:S01]  /*b2f0*/  FFMA R37, R32, R37, R39 ;  /* 0x0000002520257223 */ /* 0x000fe20000000027 */
[----:B------:R-:W-:Y:S01]  /*b300*/  FSEL R33, R19, -0.37612664699554443359, P3 ;  /* 0xbec093ac13217808 */ /* 0x000fe20001800000 */
[----:B------:R-:W-:Y:S01]  /*b310*/  FFMA R31, R30, R31, R35 ;  /* 0x0000001f1e1f7223 */ /* 0x000fe20000000023 */
[----:B------:R-:W-:Y:S01]  /*b320*/  FSEL R39, -R14, -0.026868773624300956726, P4 ;  /* 0xbcdc1be70e277808 */ /* 0x000fe20002000100 */
[----:B------:R-:W-:Y:S01]  /*b330*/  FFMA R37, R32, R37, R41 ;  /* 0x0000002520257223 */ /* 0x000fe20000000029 */
[----:B------:R-:W-:Y:S01]  /*b340*/  FSEL R35, R20, 0.12837915122509002686, P3 ;  /* 0x3e0375d314237808 */ /* 0x000fe20001800000 */
[----:B------:R-:W-:Y:S01]  /*b350*/  FFMA R31, R30, R31, R33 ;  /* 0x0000001f1e1f7223 */ /* 0x000fe20000000021 */
[----:B------:R-:W-:Y:S01]  /*b360*/  FSEL R41, R15, 0.11284004896879196167, P4 ;  /* 0x3de718af0f297808 */ /* 0x000fe20002000000 */
[----:B------:R-:W-:Y:S01]  /*b370*/  FFMA R37, R32, R37, R39 ;  /* 0x0000002520257223 */ /* 0x000fe20000000027 */
[----:B------:R-:W-:Y:S01]  /*b380*/  FSEL R33, -|R38|, R38, P3 ;  /* 0x0000002626217208 */ /* 0x000fe20001800300 */
[----:B------:R-:W-:Y:S01]  /*b390*/  FFMA R30, R30, R31, R35 ;  /* 0x0000001f1e1e7223 */ /* 0x000fe20000000023 */
[----:B------:R-:W-:Y:S01]  /*b3a0*/  FSEL R39, R19, -0.37612664699554443359, P4 ;  /* 0xbec093ac13277808 */ /* 0x000fe20002000000 */
[----:B------:R-:W-:Y:S01]  /*b3b0*/  FFMA R37, R32, R37, R41 ;  /* 0x0000002520257223 */ /* 0x000fe20000000029 */
[----:B------:R-:W-:Y:S01]  /*b3c0*/  FSEL R34, R20, 0.12837915122509002686, P4 ;  /* 0x3e0375d314227808 */ /* 0x000fe20002000000 */
[----:B------:R-:W-:Y:S01]  /*b3d0*/  FFMA R30, R30, R33, R33 ;  /* 0x000000211e1e7223 */ /* 0x000fe20000000021 */
[----:B------:R-:W-:Y:S01]  /*b3e0*/  FSEL R31, -|R43|, R43, P4 ;  /* 0x0000002b2b1f7208 */ /* 0x000fe20002000300 */
[----:B------:R-:W-:-:S02]  /*b3f0*/  FFMA R37, R32, R37, R39 ;  /* 0x0000002520257223 */ /* 0x000fc40000000027 */
[----:B------:R-:W1:Y:S02]  /*b400*/  @P3 MUFU.EX2 R33, R30 ;  /* 0x0000001e00213308 */ /* 0x000e640000000800 */
[----:B------:R-:W-:Y:S01]  /*b410*/  FFMA R34, R32, R37, R34 ;  /* 0x0000002520227223 */ /* 0x000fe20000000022 */
[----:B------:R-:W-:Y:S01]  /*b420*/  FMUL R32, R154, R124 ;  /* 0x0000007c9a207220 */ /* 0x000fe20000400000 */
[--C-:B------:R-:W-:Y:S02]  /*b430*/  HADD2.F32 R37, -RZ, R6.reuse.H1_H1 ;  /* 0x30000006ff257230 */ /* 0x100fe40000004100 */
[----:B------:R-:W-:Y:S01]  /*b440*/  FFMA R31, R34, R31, R31 ;  /* 0x0000001f221f7223 */ /* 0x000fe2000000001f */
[----:B------:R-:W-:-:S03]  /*b450*/  HADD2.F32 R34, -RZ, R6.H0_H0 ;  /* 0x20000006ff227230 */ /* 0x000fc60000004100 */
[----:B------:R-:W2:Y:S02]  /*b460*/  @P4 MUFU.EX2 R36, R31 ;  /* 0x0000001f00244308 */ /* 0x000ea40000000800 */
        /* <DEDUP_REMOVED lines=9> */
[----:B--2---:R-:W-:-:S03]  /*b500*/  @P4 FADD R36, -R36, 1 ;  /* 0x3f80000024244421 */ /* 0x004fc60000000100 */
[----:B------:R-:W-:Y:S01]  /*b510*/  FSEL R34, |R42|, R34, P3 ;  /* 0x000000222a227208 */ /* 0x000fe20001800200 */
[----:B------:R-:W-:Y:S01]  /*b520*/  FADD R30, R30, 1 ;  /* 0x3f8000001e1e7421 */ /* 0x000fe20000000000 */
        /* <DEDUP_REMOVED lines=8> */
[----:B------:R-:W-:-:S02]  /*b5b0*/  FSEL R39, -R14, -0.026868773624300956726, P3 ;  /* 0xbcdc1be70e277808 */ /* 0x000fc40001800100 */
[----:B------:R-:W-:Y:S01]  /*b5c0*/  FSEL R36, |R47|, R36, P4 ;  /* 0x000000242f247208 */ /* 0x000fe20002000200 */
[----:B------:R-:W-:Y:S01]  /*b5d0*/  FFMA R35, R34, R35, R37 ;  /* 0x0000002322237223 */ /* 0x000fe20000000025 */
[----:B------:R-:W-:Y:S02]  /*b5e0*/  FSEL R41, R3, 8.4834944573231041431e-05, P4 ;  /* 0x38b1e96a03297808 */ /* 0x000fe40002000000 */
[----:B------:R-:W-:Y:S01]  /*b5f0*/  FSEL R43, -R12, -0.00082130916416645050049, P4 ;  /* 0xba574d200c2b7808 */ /* 0x000fe20002000100 */
[----:B------:R-:W-:Y:S01]  /*b600*/  FFMA R35, R34, R35, R39 ;  /* 0x0000002322237223 */ /* 0x000fe20000000027 */
[----:B------:R-:W-:Y:S02]  /*b610*/  FSEL R37, R15, 0.11284004896879196167, P3 ;  /* 0x3de718af0f257808 */ /* 0x000fe40001800000 */
        /* <DEDUP_REMOVED lines=73> */
[--C-:B----4-:R-:W-:Y:S02]  /*bab0*/  HADD2.F32 R45, -RZ, R8.reuse.H1_H1 ;  /* 0x30000008ff2d7230 */ /* 0x110fe40000004100 */
        /* <DEDUP_REMOVED lines=166> */
[C---:B------:R-:W-:Y:S01]  /*c520*/  FMUL R101, R53.reuse, 0.70710676908493041992 ;  /* 0x3f3504f335657820 */ /* 0x040fe20000400000 */
[----:B------:R-:W-:Y:S01]  /*c530*/  FSETP.GE.AND P3, PT, |R100|, 1.0029599666595458984, PT ;  /* 0x3f8060fe6400780b */ /* 0x000fe20003f66200 */
[----:B--2---:R-:W-:Y:S01]  /*c540*/  @P4 FADD R90, -R90, 1 ;  /* 0x3f8000005a5a4421 */ /* 0x004fe20000000100 */
[----:B------:R-:W-:Y:S01]  /*c550*/  FMUL R53, R53, 0.5 ;  /* 0x3f00000035357820 */ /* 0x000fe20000400000 */
        /* <DEDUP_REMOVED lines=35> */
[----:B------:R-:W-:Y:S02]  /*c790*/  FFMA R54, R92, R93, R54 ;  /* 0x0000005d5c367223 */ /* 0x000fe40000000036 */
[----:B------:R-:W1:Y:S02]  /*c7a0*/  @P3 MUFU.EX2 R55, R94 ;  /* 0x0000005e00373308 */ /* 0x000e640000000800 */
[----:B------:R-:W-:Y:S01]  /*c7b0*/  FFMA R96, R54, R91, R91 ;  /* 0x0000005b36607223 */ /* 0x000fe2000000005b */
[----:B------:R-:W-:-:S04]  /*c7c0*/  FMUL R54, R154, R121 ;  /* 0x000000799a367220 */ /* 0x000fc80000400000 */
[----:B------:R-:W-:Y:S01]  /*c7d0*/  FFMA R98, R153, R98, R54 ;  /* 0x0000006299627223 */ /* 0x000fe20000000036 */
[----:B------:R-:W2:Y:S01]  /*c7e0*/  @P4 MUFU.EX2 R90, R96 ;  /* 0x00000060005a4308 */ /* 0x000ea20000000800 */
[----:B------:R-:W-:Y:S02]  /*c7f0*/  HADD2.F32 R54, -RZ, R4.H0_H0 ;  /* 0x20000004ff367230 */ /* 0x000fe40000004100 */
[----:B------:R-:W-:-:S03]  /*c800*/  FMUL R103, R98, 0.70710676908493041992 ;  /* 0x3f3504f362677820 */ /* 0x000fc60000400000 */
[----:B------:R-:W-:Y:S01]  /*c810*/  FFMA R120, R153, R54, R120 ;  /* 0x0000003699787223 */ /* 0x000fe20000000078 */
[----:B------:R-:W-:Y:S01]  /*c820*/  FMUL R54, R103, R103 ;  /* 0x0000006767367220 */ /* 0x000fe20000400000 */
[----:B-1----:R-:W-:-:S05]  /*c830*/  @P3 FADD R55, -R55, 1 ;  /* 0x3f80000037373421 */ /* 0x002fca0000000100 */
[----:B------:R-:W-:Y:S02]  /*c840*/  @P3 LOP3.LUT R94, R55, 0x80000000, R100, 0xb8, !PT ;  /* 0x80000000375e3812 */ /* 0x000fe400078eb864 */
        /* <DEDUP_REMOVED lines=37> */
[----:B------:R-:W-:Y:S01]  /*caa0*/  FMUL R91, R28, 0.5 ;  /* 0x3f0000001c5b7820 */ /* 0x000fe20000400000 */
[----:B------:R-:W-:Y:S01]  /*cab0*/  FFMA R95, R95, R92, R92 ;  /* 0x0000005c5f5f7223 */ /* 0x000fe2000000005c */
[----:B------:R-:W-:Y:S01]  /*cac0*/  FSEL R92, -|R101|, R101, P4 ;  /* 0x00000065655c7208 */ /* 0x000fe20002000300 */
[----:B------:R-:W-:Y:S01]  /*cad0*/  FFMA R55, R54, R55, R90 ;  /* 0x0000003736377223 */ /* 0x000fe2000000005a */
[----:B------:R-:W-:Y:S01]  /*cae0*/  FMUL R28, R29, 0.5 ;  /* 0x3f0000001d1c7820 */ /* 0x000fe20000400000 */
[----:B------:R-:W1:Y:S01]  /*caf0*/  @P3 MUFU.EX2 R90, R95 ;  /* 0x0000005f005a3308 */ /* 0x000e620000000800 */
[----:B------:R-:W-:Y:S01]  /*cb00*/  FMUL R29, R32, 0.5 ;  /* 0x3f000000201d7820 */ /* 0x000fe20000400000 */
[----:B------:R-:W-:Y:S01]  /*cb10*/  FFMA R55, R55, R92, R92 ;  /* 0x0000005c37377223 */ /* 0x000fe2000000005c */
[----:B------:R-:W-:Y:S01]  /*cb20*/  FMUL R91, R30, R91 ;  /* 0x0000005b1e5b7220 */ /* 0x000fe20000400000 */
[----:B------:R-:W-:Y:S01]  /*cb30*/  FMUL R30, R41, 0.5 ;  /* 0x3f000000291e7820 */ /* 0x000fe20000400000 */
[----:B------:R-:W-:Y:S01]  /*cb40*/  FMUL R34, R34, R29 ;  /* 0x0000001d22227220 */ /* 0x000fe20000400000 */
[----:B------:R-:W-:Y:S01]  /*cb50*/  FMUL R29, R36, 0.5 ;  /* 0x3f000000241d7820 */ /* 0x000fe20000400000 */
[----:B------:R-:W-:Y:S01]  /*cb60*/  FMUL R32, R33, 0.5 ;  /* 0x3f00000021207820 */ /* 0x000fe20000400000 */
[----:B------:R-:W2:Y:S01]  /*cb70*/  @P4 MUFU.EX2 R54, R55 ;  /* 0x0000003700364308 */ /* 0x000ea20000000800 */
[----:B------:R-:W-:Y:S01]  /*cb80*/  FMUL R43, R43, R30 ;  /* 0x0000001e2b2b7220 */ /* 0x000fe20000400000 */
[----:B------:R-:W-:Y:S01]  /*cb90*/  FMUL R38, R38, R29 ;  /* 0x0000001d26267220 */ /* 0x000fe20000400000 */
[----:B------:R-:W-:Y:S01]  /*cba0*/  FMUL R30, R49, 0.5 ;  /* 0x3f000000311e7820 */ /* 0x000fe20000400000 */
[----:B------:R-:W-:Y:S01]  /*cbb0*/  FMUL R29, R44, 0.5 ;  /* 0x3f0000002c1d7820 */ /* 0x000fe20000400000 */
[----:B------:R-:W-:-:S02]  /*cbc0*/  FMUL R35, R35, R32 ;  /* 0x0000002023237220 */ /* 0x000fc40000400000 */
[----:B------:R-:W-:Y:S01]  /*cbd0*/  FMUL R51, R51, R30 ;  /* 0x0000001e33337220 */ /* 0x000fe20000400000 */
[----:B------:R-:W-:Y:S01]  /*cbe0*/  FMUL R33, R46, R29 ;  /* 0x0000001d2e217220 */ /* 0x000fe20000400000 */
[----:B-1----:R-:W-:Y:S01]  /*cbf0*/  @P3 FADD R90, -R90, 1 ;  /* 0x3f8000005a5a3421 */ /* 0x002fe20000000100 */
[----:B------:R-:W-:Y:S01]  /*cc00*/  FMUL R30, R98, 0.5 ;  /* 0x3f000000621e7820 */ /* 0x000fe20000400000 */
[----:B------:R-:W-:-:S03]  /*cc10*/  FMUL R29, R52, 0.5 ;  /* 0x3f000000341d7820 */ /* 0x000fc60000400000 */
[----:B------:R-:W-:Y:S01]  /*cc20*/  @P3 LOP3.LUT R95, R90, 0x80000000, R103, 0xb8, !PT ;  /* 0x800000005a5f3812 */ /* 0x000fe200078eb867 */
[----:B------:R-:W-:Y:S01]  /*cc30*/  FMUL R94, R94, R29 ;  /* 0x0000001d5e5e7220 */ /* 0x000fe20000400000 */
[----:B--2---:R-:W-:-:S03]  /*cc40*/  @P4 FADD R54, -R54, 1 ;  /* 0x3f80000036364421 */ /* 0x004fc60000000100 */
[----:B------:R-:W-:Y:S02]  /*cc50*/  FADD R95, R95, 1 ;  /* 0x3f8000005f5f7421 */ /* 0x000fe40000000000 */
[----:B------:R-:W-:Y:S01]  /*cc60*/  @P4 LOP3.LUT R55, R54, 0x80000000, R101, 0xb8, !PT ;  /* 0x8000000036374812 */ /* 0x000fe200078eb865 */
[----:B------:R-:W-:Y:S01]  /*cc70*/  FMUL R54, R31, R28 ;  /* 0x0000001c1f367220 */ /* 0x000fe20000400000 */
[----:B------:R-:W-:Y:S01]  /*cc80*/  FMUL R28, R37, 0.5 ;  /* 0x3f000000251c7820 */ /* 0x000fe20000400000 */
[----:B------:R-:W-:Y:S01]  /*cc90*/  FMUL R31, R40, 0.5 ;  /* 0x3f000000281f7820 */ /* 0x000fe20000400000 */
[----:B------:R-:W-:Y:S01]  /*cca0*/  FMUL R95, R95, R30 ;  /* 0x0000001e5f5f7220 */ /* 0x000fe20000400000 */
[----:B------:R-:W-:Y:S01]  /*ccb0*/  FADD R55, R55, 1 ;  /* 0x3f80000037377421 */ /* 0x000fe20000000000 */
[----:B------:R-:W-:Y:S01]  /*ccc0*/  FMUL R39, R39, R28 ;  /* 0x0000001c27277220 */ /* 0x000fe20000400000 */
[----:B------:R-:W-:Y:S01]  /*ccd0*/  FMUL R28, R45, 0.5 ;  /* 0x3f0000002d1c7820 */ /* 0x000fe20000400000 */
[----:B------:R-:W-:Y:S01]  /*cce0*/  FMUL R32, R42, R31 ;  /* 0x0000001f2a207220 */ /* 0x000fe20000400000 */
[----:B------:R-:W-:Y:S01]  /*ccf0*/  FMUL R31, R48, 0.5 ;  /* 0x3f000000301f7820 */ /* 0x000fe20000400000 */
[----:B------:R-:W-:Y:S01]  /*cd00*/  F2FP.F16.F32.PACK_AB R29, R54, R91 ;  /* 0x0000005b361d723e */ /* 0x000fe200000000ff */
[----:B------:R-:W-:Y:S01]  /*cd10*/  FMUL R36, R47, R28 ;  /* 0x0000001c2f247220 */ /* 0x000fe20000400000 */
[----:B------:R-:W-:Y:S01]  /*cd20*/  FMUL R28, R120, 0.5 ;  /* 0x3f000000781c7820 */ /* 0x000fe20000400000 */
[----:B------:R-:W-:Y:S01]  /*cd30*/  FMUL R50, R50, R31 ;  /* 0x0000001f32327220 */ /* 0x000fe20000400000 */
[----:B------:R-:W-:-:S02]  /*cd40*/  F2FP.F16.F32.PACK_AB R30, R35, R34 ;  /* 0x00000022231e723e */ /* 0x000fc400000000ff */
[----:B------:R-:W-:Y:S01]  /*cd50*/  FMUL R28, R55, R28 ;  /* 0x0000001c371c7220 */ /* 0x000fe20000400000 */
[----:B------:R-:W-:Y:S02]  /*cd60*/  F2FP.F16.F32.PACK_AB R31, R39, R38 ;  /* 0x00000026271f723e */ /* 0x000fe400000000ff */
[----:B------:R-:W-:Y:S02]  /*cd70*/  F2FP.F16.F32.PACK_AB R32, R43, R32 ;  /* 0x000000202b20723e */ /* 0x000fe400000000ff */
[----:B------:R-:W-:Y:S02]  /*cd80*/  F2FP.F16.F32.PACK_AB R28, R95, R28 ;  /* 0x0000001c5f1c723e */ /* 0x000fe400000000ff */
[----:B------:R-:W-:Y:S02]  /*cd90*/  F2FP.F16.F32.PACK_AB R33, R36, R33 ;  /* 0x000000212421723e */ /* 0x000fe400000000ff */
[----:B------:R-:W-:Y:S01]  /*cda0*/  F2FP.F16.F32.PACK_AB R34, R51, R50 ;  /* 0x000000323322723e */ /* 0x000fe200000000ff */
[----:B------:R1:W-:Y:S01]  /*cdb0*/  STSM.16.M88.4 [R21+0x200], R28 ;  /* 0x0002001c15007844 */ /* 0x0003e20000000200 */
[----:B------:R-:W-:-:S05]  /*cdc0*/  F2FP.F16.F32.PACK_AB R35, R53, R94 ;  /* 0x0000005e3523723e */ /* 0x000fca00000000ff */
[----:B------:R1:W-:Y:S01]  /*cdd0*/  STSM.16.M88.4 [R88], R32 ;  /* 0x0000002058007844 */ /* 0x0003e20000000200 */
        /* <DEDUP_REMOVED lines=17> */
.L_x_96:
[----:B------:R-:W-:Y:S05]  /*cef0*/  BSYNC B0 ;  /* 0x0000000000007941 */ /* 0x000fea0003800000 */
.L_x_95:
[----:B------:R-:W-:Y:S06]  /*cf00*/  BAR.SYNC.DEFER_BLOCKING 0x1, 0x100 ;  /* 0x0044000000007b1d */ /* 0x000fec0000010000 */
[----:B------:R-:W-:Y:S04]  /*cf10*/  BSSY B0, `(.L_x_97) ;  /* 0x000000a000007945 */ /* 0x000fe80003800000 */
[----:B------:R-:W-:Y:S05]  /*cf20*/  @P0 BRA `(.L_x_98) ;  /* 0x0000000000200947 */ /* 0x000fea0003800000 */
[----:B------:R-:W-:-:S06]  /*cf30*/  UISETP.NE.AND UP0, UPT, UR49, 0x3, UPT ;  /* 0x000000033100788c */ /* 0x000fcc000bf05270 */
[----:B------:R-:W-:-:S13]  /*cf40*/  PLOP3.LUT P3, PT, PT, PT, UP0, 0x80, 0x0 ;  /* 0x000000000000781c */ /* 0x000fda0003f6f008 */
[----:B------:R-:W-:Y:S05]  /*cf50*/  @!P3 BRA `(.L_x_99) ;  /* 0x000000000004b947 */ /* 0x000fea0003800000 */
[----:B------:R-:W-:Y:S01]  /*cf60*/  BPT.TRAP 0x1 ;  /* 0x000000040000795c */ /* 0x000fe20000300000 */
.L_x_99:
[----:B------:R-:W-:-:S04]  /*cf70*/  ULEA UR4, UR8, UR51, 0x3 ;  /* 0x0000003308047291 */ /* 0x000fc8000f8e183f */
[----:B------:R-:W-:-:S04]  /*cf80*/  UIADD3 UR4, UR4, 0x60, URZ ;  /* 0x0000006004047890 */ /* 0x000fc8000fffe03f */
[----:B------:R-:W-:-:S09]  /*cf90*/  UPRMT UR4, UR50, 0x654, UR4 ;  /* 0x0000065432047896 */ /* 0x000fd20008000004 */
[----:B------:R-:W-:Y:S03]  /*cfa0*/  SYNCS.ARRIVE.TRANS64.RED.A1T0 RZ, [UR4], RZ ;  /* 0x000000ffffff79a7 */ /* 0x000fe60008100404 */
.L_x_98:
[----:B------:R-:W-:Y:S05]  /*cfb0*/  BSYNC B0 ;  /* 0x0000000000007941 */ /* 0x000fea0003800000 */
.L_x_97:
        /* <DEDUP_REMOVED lines=9> */
.L_x_102:
[----:B-1----:R-:W-:Y:S01]  /*d050*/  LEA R28, R0, UR51, 0x3 ;  /* 0x00000033001c7c11 */ /* 0x002fe2000f8e18ff */
[----:B------:R-:W-:Y:S01]  /*d060*/  BSSY B1, `(.L_x_103) ;  /* 0x0000006000017945 */ /* 0x000fe20003800000 */
[----:B------:R-:W-:Y:S02]  /*d070*/  SHF.L.U32 R29, R24, 0x1f, RZ ;  /* 0x0000001f181d7819 */ /* 0x000fe400000006ff */
[----:B------:R-:W-:Y:S02]  /*d080*/  @!P2 LEA R31, R0, R89, 0xd ;  /* 0x00000059001fa211 */ /* 0x000fe400078e68ff */
[----:B------:R-:W1:Y:S02]  /*d090*/  SYNCS.PHASECHK.TRANS64.TRYWAIT P3, [R28+URZ+0x40], R29 ;  /* 0x0000401d1c0075a7 */ /* 0x000e64000806017f */
[----:B------:R-:W-:Y:S01]  /*d0a0*/  @!P2 LEA R30, R156, R31, 0x1 ;  /* 0x0000001f9c1ea211 */ /* 0x000fe200078e08ff */
[----:B-1----:R-:W-:Y:S06]  /*d0b0*/  @!P3 BRA `(.L_x_104) ;  /* 0x000000980054b947 */ /* 0x002fec0003800000 */
.L_x_235:
[----:B------:R-:W-:Y:S05]  /*d0c0*/  BSYNC B1 ;  /* 0x0000000000017941 */ /* 0x000fea0003800000 */
.L_x_103:
        /* <DEDUP_REMOVED lines=8> */
.L_x_101:
[----:B------:R-:W-:Y:S05]  /*d150*/  BSYNC B0 ;  /* 0x0000000000007941 */ /* 0x000fea0003800000 */
.L_x_100:
[--C-:B-1-3--:R-:W-:Y:S02]  /*d160*/  HADD2.F32 R29, -RZ, R5.reuse.H0_H0 ;  /* 0x20000005ff1d7230 */ /* 0x10afe40000004100 */
[C---:B------:R-:W-:Y:S01]  /*d170*/  FMUL R28, R154.reuse, R58 ;  /* 0x0000003a9a1c7220 */ /* 0x040fe20000400000 */
[----:B------:R-:W-:Y:S02]  /*d180*/  HADD2.F32 R31, -RZ, R5.H1_H1 ;  /* 0x30000005ff1f7230 */ /* 0x000fe40000004100 */
[C---:B------:R-:W-:Y:S01]  /*d190*/  FMUL R30, R154.reuse, R59 ;  /* 0x0000003b9a1e7220 */ /* 0x040fe20000400000 */
[C---:B------:R-:W-:Y:S01]  /*d1a0*/  FMUL R70, R154.reuse, R70 ;  /* 0x000000469a467220 */ /* 0x040fe20000400000 */
        /* <DEDUP_REMOVED lines=153> */
[----:B------:R-:W-:Y:S01]  /*db40*/  FMUL R42, R154, R65 ;  /* 0x000000419a2a7220 */ /* 0x000fe20000400000 */
[----:B------:R-:W-:Y:S02]  /*db50*/  HADD2.F32 R65, -RZ, R11.H1_H1 ;  /* 0x3000000bff417230 */ /* 0x000fe40000004100 */
[----:B------:R-:W-:Y:S01]  /*db60*/  FMUL R50, R40, 0.70710676908493041992 ;  /* 0x3f3504f328327820 */ /* 0x000fe20000400000 */
[----:B-1----:R-:W-:Y:S01]  /*db70*/  @P3 FADD R43, -R41, 1 ;  /* 0x3f800000292b3421 */ /* 0x002fe20000000100 */
[----:B------:R-:W-:Y:S02]  /*db80*/  FFMA R41, R153, R45, R42 ;  /* 0x0000002d99297223 */ /* 0x000fe4000000002a */
[----:B------:R-:W-:-:S02]  /*db90*/  FMUL R42, R50, R50 ;  /* 0x00000032322a7220 */ /* 0x000fc40000400000 */
        /* <DEDUP_REMOVED lines=151> */
[----:B------:R-:W-:-:S04]  /*e510*/  FFMA R65, R153, R65, R52 ;  /* 0x0000004199417223 */ /* 0x000fc80000000034 */
[----:B------:R-:W-:Y:S01]  /*e520*/  FMUL R88, R65, 0.70710676908493041992 ;  /* 0x3f3504f341587820 */ /* 0x000fe20000400000 */
[----:B-1----:R-:W-:-:S05]  /*e530*/  @P3 FADD R51, -R51, 1 ;  /* 0x3f80000033333421 */ /* 0x002fca0000000100 */
[----:B------:R-:W-:Y:S01]  /*e540*/  @P3 LOP3.LUT R50, R51, 0x80000000, R58, 0xb8, !PT ;  /* 0x8000000033323812 */ /* 0x000fe200078eb83a */
[C---:B------:R-:W-:Y:S01]  /*e550*/  FMUL R51, R66.reuse, R66 ;  /* 0x0000004242337220 */ /* 0x040fe20000400000 */
[----:B------:R-:W-:Y:S01]  /*e560*/  FSETP.GE.AND P3, PT, |R66|, 1.0029599666595458984, PT ;  /* 0x3f8060fe4200780b */ /* 0x000fe20003f66200 */
[----:B--2---:R-:W-:Y:S02]  /*e570*/  @P4 FADD R53, -R53, 1 ;  /* 0x3f80000035354421 */ /* 0x004fe40000000100 */
[----:B------:R-:W-:Y:S01]  /*e580*/  FADD R50, R50, 1 ;  /* 0x3f80000032327421 */ /* 0x000fe20000000000 */
[----:B------:R-:W-:Y:S02]  /*e590*/  FSEL R51, |R66|, R51, P3 ;  /* 0x0000003342337208 */ /* 0x000fe40001800200 */
[----:B------:R-:W-:Y:S02]  /*e5a0*/  FSEL R52, R3, 8.4834944573231041431e-05, P3 ;  /* 0x38b1e96a03347808 */ /* 0x000fe40001800000 */
[----:B------:R-:W-:-:S02]  /*e5b0*/  FSEL R54, -R12, -0.00082130916416645050049, P3 ;  /* 0xba574d200c367808 */ /* 0x000fc40001800100 */
[----:B------:R-:W-:Y:S01]  /*e5c0*/  @P4 LOP3.LUT R59, R53, 0x80000000, R60, 0xb8, !PT ;  /* 0x80000000353b4812 */ /* 0x000fe200078eb83c */
[C---:B------:R-:W-:Y:S01]  /*e5d0*/  FMUL R53, R88.reuse, R88 ;  /* 0x0000005858357220 */ /* 0x040fe20000400000 */
[C---:B------:R-:W-:Y:S01]  /*e5e0*/  FSETP.GE.AND P4, PT, |R88|.reuse, 1.0029599666595458984, PT ;  /* 0x3f8060fe5800780b */ /* 0x040fe20003f86200 */
        /* <DEDUP_REMOVED lines=31> */
[----:B------:R-:W1:Y:S01]  /*e7e0*/  @P3 MUFU.EX2 R51, R61 ;  /* 0x0000003d00333308 */ /* 0x000e620000000800 */
[----:B------:R-:W-:Y:S02]  /*e7f0*/  HADD2.F32 R57, -RZ, R4.H0_H0 ;  /* 0x20000004ff397230 */ /* 0x000fe40000004100 */
[----:B------:R-:W-:Y:S01]  /*e800*/  FFMA R63, R58, R53, R53 ;  /* 0x000000353a3f7223 */ /* 0x000fe20000000035 */
[C---:B------:R-:W-:Y:S02]  /*e810*/  FFMA R64, R153.reuse, R64, R52 ;  /* 0x0000004099407223 */ /* 0x040fe40000000034 */
[----:B------:R-:W-:-:S02]  /*e820*/  FFMA R57, R153, R57, R56 ;  /* 0x0000003999397223 */ /* 0x000fc40000000038 */
[----:B------:R-:W-:Y:S01]  /*e830*/  FMUL R68, R64, 0.70710676908493041992 ;  /* 0x3f3504f340447820 */ /* 0x000fe20000400000 */
[----:B------:R-:W2:Y:S01]  /*e840*/  @P4 MUFU.EX2 R53, R63 ;  /* 0x0000003f00354308 */ /* 0x000ea20000000800 */
[----:B-1----:R-:W-:-:S05]  /*e850*/  @P3 FADD R51, -R51, 1 ;  /* 0x3f80000033333421 */ /* 0x002fca0000000100 */
[----:B------:R-:W-:Y:S01]  /*e860*/  @P3 LOP3.LUT R61, R51, 0x80000000, R66, 0xb8, !PT ;  /* 0x80000000333d3812 */ /* 0x000fe200078eb842 */
[C---:B------:R-:W-:Y:S01]  /*e870*/  FMUL R51, R68.reuse, R68 ;  /* 0x0000004444337220 */ /* 0x040fe20000400000 */
[C---:B------:R-:W-:Y:S01]  /*e880*/  FSETP.GE.AND P3, PT, |R68|.reuse, 1.0029599666595458984, PT ;  /* 0x3f8060fe4400780b */ /* 0x040fe20003f66200 */
[----:B--2---:R-:W-:Y:S01]  /*e890*/  @P4 FADD R53, -R53, 1 ;  /* 0x3f80000035354421 */ /* 0x004fe20000000100 */
[----:B------:R-:W-:Y:S01]  /*e8a0*/  FMUL R66, R57, 0.70710676908493041992 ;  /* 0x3f3504f339427820 */ /* 0x000fe20000400000 */
[----:B------:R-:W-:Y:S01]  /*e8b0*/  FADD R61, R61, 1 ;  /* 0x3f8000003d3d7421 */ /* 0x000fe20000000000 */
[----:B------:R-:W-:Y:S02]  /*e8c0*/  FSEL R52, R3, 8.4834944573231041431e-05, P3 ;  /* 0x38b1e96a03347808 */ /* 0x000fe40001800000 */
[----:B------:R-:W-:Y:S02]  /*e8d0*/  @P4 LOP3.LUT R63, R53, 0x80000000, R88, 0xb8, !PT ;  /* 0x80000000353f4812 */ /* 0x000fe400078eb858 */
[----:B------:R-:W-:Y:S01]  /*e8e0*/  FSEL R53, |R68|, R51, P3 ;  /* 0x0000003344357208 */ /* 0x000fe20001800200 */
[----:B------:R-:W-:Y:S01]  /*e8f0*/  FMUL R51, R66, R66 ;  /* 0x0000004242337220 */ /* 0x000fe20000400000 */
[----:B------:R-:W-:Y:S01]  /*e900*/  FSEL R54, -R12, -0.00082130916416645050049, P3 ;  /* 0xba574d200c367808 */ /* 0x000fe20001800100 */
[----:B------:R-:W-:Y:S01]  /*e910*/  FADD R63, R63, 1 ;  /* 0x3f8000003f3f7421 */ /* 0x000fe20000000000 */
[----:B------:R-:W-:-:S02]  /*e920*/  FSETP.GE.AND P4, PT, |R66|, 1.0029599666595458984, PT ;  /* 0x3f8060fe4200780b */ /* 0x000fc40003f86200 */
[----:B------:R-:W-:Y:S01]  /*e930*/  FSEL R58, R13, 0.0052134888246655464172, P3 ;  /* 0x3baad5ea0d3a7808 */ /* 0x000fe20001800000 */
[----:B------:R-:W-:Y:S01]  /*e940*/  FFMA R56, R53, R52, R54 ;  /* 0x0000003435387223 */ /* 0x000fe20000000036 */
[----:B------:R-:W-:Y:S02]  /*e950*/  FSEL R51, |R66|, R51, P4 ;  /* 0x0000003342337208 */ /* 0x000fe40002000200 */
[----:B------:R-:W-:Y:S01]  /*e960*/  FSEL R52, R3, 8.4834944573231041431e-05, P4 ;  /* 0x38b1e96a03347808 */ /* 0x000fe20002000000 */
[----:B------:R-:W-:Y:S01]  /*e970*/  FFMA R58, R53, R56, R58 ;  /* 0x00000038353a7223 */ /* 0x000fe2000000003a */
[----:B------:R-:W-:Y:S02]  /*e980*/  FSEL R54, -R12, -0.00082130916416645050049, P4 ;  /* 0xba574d200c367808 */ /* 0x000fe40002000100 */
        /* <DEDUP_REMOVED lines=90> */
.L_x_106:
[----:B------:R-:W-:Y:S05]  /*ef30*/  BSYNC B0 ;  /* 0x0000000000007941 */ /* 0x000fea0003800000 */
.L_x_105:
[----:B------:R-:W-:Y:S06]  /*ef40*/  BAR.SYNC.DEFER_BLOCKING 0x1, 0x100 ;  /* 0x0044000000007b1d */ /* 0x000fec0000010000 */
[----:B------:R-:W-:Y:S04]  /*ef50*/  BSSY B0, `(.L_x_107) ;  /* 0x000000a000007945 */ /* 0x000fe80003800000 */
[----:B------:R-:W-:Y:S05]  /*ef60*/  @P0 BRA `(.L_x_108) ;  /* 0x0000000000200947 */ /* 0x000fea0003800000 */
[----:B------:R-:W-:-:S06]  /*ef70*/  UISETP.NE.AND UP0, UPT, UR49, 0x3, UPT ;  /* 0x000000033100788c */ /* 0x000fcc000bf05270 */
[----:B------:R-:W-:-:S13]  /*ef80*/  PLOP3.LUT P3, PT, PT, PT, UP0, 0x80, 0x0 ;  /* 0x000000000000781c */ /* 0x000fda0003f6f008 */
[----:B------:R-:W-:Y:S05]  /*ef90*/  @!P3 BRA `(.L_x_109) ;  /* 0x000000000004b947 */ /* 0x000fea0003800000 */
[----:B------:R-:W-:Y:S01]  /*efa0*/  BPT.TRAP 0x1 ;  /* 0x000000040000795c */ /* 0x000fe20000300000 */
.L_x_109:
[----:B------:R-:W-:-:S04]  /*efb0*/  ULEA UR4, UR8, UR51, 0x3 ;  /* 0x0000003308047291 */ /* 0x000fc8000f8e183f */
[----:B------:R-:W-:-:S04]  /*efc0*/  UIADD3 UR4, UR4, 0x60, URZ ;  /* 0x0000006004047890 */ /* 0x000fc8000fffe03f */
[----:B------:R-:W-:-:S09]  /*efd0*/  UPRMT UR4, UR50, 0x654, UR4 ;  /* 0x0000065432047896 */ /* 0x000fd20008000004 */
[----:B------:R-:W-:Y:S03]  /*efe0*/  SYNCS.ARRIVE.TRANS64.RED.A1T0 RZ, [UR4], RZ ;  /* 0x000000ffffff79a7 */ /* 0x000fe60008100404 */
.L_x_108:
[----:B------:R-:W-:Y:S05]  /*eff0*/  BSYNC B0 ;  /* 0x0000000000007941 */ /* 0x000fea0003800000 */
.L_x_107:
        /* <DEDUP_REMOVED lines=9> */
.L_x_112:
[----:B-1----:R-:W-:Y:S01]  /*f090*/  LEA R25, R0, UR51, 0x3 ;  /* 0x0000003300197c11 */ /* 0x002fe2000f8e18ff */
[----:B------:R-:W-:Y:S01]  /*f0a0*/  BSSY B1, `(.L_x_113) ;  /* 0x0000006000017945 */ /* 0x000fe20003800000 */
[----:B------:R-:W-:Y:S02]  /*f0b0*/  SHF.L.U32 R28, R24, 0x1f, RZ ;  /* 0x0000001f181c7819 */ /* 0x000fe400000006ff */
[----:B------:R-:W-:Y:S02]  /*f0c0*/  @!P2 LEA R29, R0, R89, 0xd ;  /* 0x00000059001da211 */ /* 0x000fe400078e68ff */
[----:B------:R-:W1:Y:S02]  /*f0d0*/  SYNCS.PHASECHK.TRANS64.TRYWAIT P3, [R25+URZ+0x40], R28 ;  /* 0x0000401c190075a7 */ /* 0x000e64000806017f */
[----:B------:R-:W-:Y:S01]  /*f0e0*/  @!P2 LEA R30, R156, R29, 0x1 ;  /* 0x0000001d9c1ea211 */ /* 0x000fe200078e08ff */
[----:B-1----:R-:W-:Y:S06]  /*f0f0*/  @!P3 BRA `(.L_x_114) ;  /* 0x000000780058b947 */ /* 0x002fec0003800000 */
.L_x_236:
[----:B------:R-:W-:Y:S05]  /*f100*/  BSYNC B1 ;  /* 0x0000000000017941 */ /* 0x000fea0003800000 */
.L_x_113:
        /* <DEDUP_REMOVED lines=8> */
.L_x_111:
[----:B------:R-:W-:Y:S05]  /*f190*/  BSYNC B0 ;  /* 0x0000000000007941 */ /* 0x000fea0003800000 */
.L_x_110:
[--C-:B-1-3--:R-:W-:Y:S02]  /*f1a0*/  HADD2.F32 R25, -RZ, R5.reuse.H0_H0 ;  /* 0x20000005ff197230 */ /* 0x10afe40000004100 */
[C---:B------:R-:W-:Y:S01]  /*f1b0*/  FMUL R138, R154.reuse, R138 ;  /* 0x0000008a9a8a7220 */ /* 0x040fe20000400000 */
[----:B------:R-:W-:Y:S02]  /*f1c0*/  HADD2.F32 R29, -RZ, R5.H1_H1 ;  /* 0x30000005ff1d7230 */ /* 0x000fe40000004100 */
        /* <DEDUP_REMOVED lines=16> */
[----:B----4-:R-:W-:Y:S01]  /*f2d0*/  HADD2.F32 R63, -RZ, R11.H1_H1 ;  /* 0x3000000bff3f7230 */ /* 0x010fe20000004100 */
[----:B------:R-:W-:Y:S01]  /*f2e0*/  FSEL R30, R3, 8.4834944573231041431e-05, P3 ;  /* 0x38b1e96a031e7808 */ /* 0x000fe20001800000 */
[----:B------:R-:W-:Y:S01]  /*f2f0*/  FMUL R136, R154, R136 ;  /* 0x000000889a887220 */ /* 0x000fe20000400000 */
[C---:B------:R-:W-:Y:S01]  /*f300*/  FSEL R32, -R12.reuse, -0.00082130916416645050049, P3 ;  /* 0xba574d200c207808 */ /* 0x040fe20001800100 */
[----:B------:R-:W-:Y:S05]  /*f310*/  WARPSYNC.ALL ;  /* 0x0000000000007948 */ /* 0x000fea0003800000 */
[----:B------:R-:W-:Y:S01]  /*f320*/  FSEL R34, R13, 0.0052134888246655464172, P3 ;  /* 0x3baad5ea0d227808 */ /* 0x000fe20001800000 */
[----:B------:R-:W-:Y:S01]  /*f330*/  FFMA R30, R29, R30, R32 ;  /* 0x0000001e1d1e7223 */ /* 0x000fe20000000020 */
[----:B------:R-:W-:Y:S01]  /*f340*/  FSEL R31, |R37|, R31, P4 ;  /* 0x0000001f251f7208 */ /* 0x000fe20002000200 */
[----:B------:R-:W-:Y:S01]  /*f350*/  BSSY B0, `(.L_x_115) ;  /* 0x00001c2000007945 */ /* 0x000fe20003800000 */
        /* <DEDUP_REMOVED lines=238> */
[C---:B------:R-:W-:Y:S01]  /*10240*/  FMUL R64, R48.reuse, 0.70710676908493041992 ;  /* 0x3f3504f330407820 */ /* 0x040fe20000400000 */
[----:B------:R-:W-:Y:S01]  /*10250*/  FMUL R48, R48, 0.5 ;  /* 0x3f00000030307820 */ /* 0x000fe20000400000 */
[----:B-1----:R-:W-:Y:S02]  /*10260*/  @P3 FADD R49, -R49, 1 ;  /* 0x3f80000031313421 */ /* 0x002fe40000000100 */
[----:B------:R-:W-:-:S03]  /*10270*/  FMUL R51, R64, R64 ;  /* 0x0000004040337220 */ /* 0x000fc60000400000 */
[----:B------:R-:W-:Y:S01]  /*10280*/  @P3 LOP3.LUT R45, R49, 0x80000000, R58, 0xb8, !PT ;  /* 0x80000000312d3812 */ /* 0x000fe200078eb83a */
[C---:B------:R-:W-:Y:S01]  /*10290*/  FMUL R49, R62.reuse, R62 ;  /* 0x0000003e3e317220 */ /* 0x040fe20000400000 */
[----:B------:R-:W-:Y:S01]  /*102a0*/  FSETP.GE.AND P3, PT, |R62|, 1.0029599666595458984, PT ;  /* 0x3f8060fe3e00780b */ /* 0x000fe20003f66200 */
[----:B--2---:R-:W-:Y:S02]  /*102b0*/  @P4 FADD R50, -R50, 1 ;  /* 0x3f80000032324421 */ /* 0x004fe40000000100 */
[----:B------:R-:W-:Y:S01]  /*102c0*/  FADD R45, R45, 1 ;  /* 0x3f8000002d2d7421 */ /* 0x000fe20000000000 */
[----:B------:R-:W-:Y:S02]  /*102d0*/  FSEL R49, |R62|, R49, P3 ;  /* 0x000000313e317208 */ /* 0x000fe40001800200 */
[----:B------:R-:W-:Y:S02]  /*102e0*/  @P4 LOP3.LUT R46, R50, 0x80000000, R53, 0xb8, !PT ;  /* 0x80000000322e4812 */ /* 0x000fe400078eb835 */
[----:B------:R-:W-:-:S02]  /*102f0*/  FSEL R50, R3, 8.4834944573231041431e-05, P3 ;  /* 0x38b1e96a03327808 */ /* 0x000fc40001800000 */
[----:B------:R-:W-:Y:S01]  /*10300*/  FSEL R52, -R12, -0.00082130916416645050049, P3 ;  /* 0xba574d200c347808 */ /* 0x000fe20001800100 */
[----:B------:R-:W-:Y:S01]  /*10310*/  FADD R46, R46, 1 ;  /* 0x3f8000002e2e7421 */ /* 0x000fe20000000000 */
[----:B------:R-:W-:Y:S02]  /*10320*/  FSETP.GE.AND P4, PT, |R64|, 1.0029599666595458984, PT ;  /* 0x3f8060fe4000780b */ /* 0x000fe40003f86200 */
        /* <DEDUP_REMOVED lines=36> */
[----:B-1----:R-:W-:-:S05]  /*10570*/  @P3 FADD R49, -R49, 1 ;  /* 0x3f80000031313421 */ /* 0x002fca0000000100 */
[----:B------:R-:W-:Y:S01]  /*10580*/  @P3 LOP3.LUT R55, R49, 0x80000000, R62, 0xb8, !PT ;  /* 0x8000000031373812 */ /* 0x000fe200078eb83e */
[C---:B------:R-:W-:Y:S01]  /*10590*/  FMUL R49, R68.reuse, R68 ;  /* 0x0000004444317220 */ /* 0x040fe20000400000 */
[C---:B------:R-:W-:Y:S01]  /*105a0*/  FSETP.GE.AND P3, PT, |R68|.reuse, 1.0029599666595458984, PT ;  /* 0x3f8060fe4400780b */ /* 0x040fe20003f66200 */
[----:B--2---:R-:W-:Y:S01]  /*105b0*/  @P4 FADD R51, -R51, 1 ;  /* 0x3f80000033334421 */ /* 0x004fe20000000100 */
[----:B------:R-:W-:Y:S02]  /*105c0*/  HADD2.F32 R62, -RZ, R4.H1_H1 ;  /* 0x30000004ff3e7230 */ /* 0x000fe40000004100 */
        /* <DEDUP_REMOVED lines=38> */
[----:B------:R-:W-:Y:S01]  /*10830*/  FMUL R50, R154, R137 ;  /* 0x000000899a327220 */ /* 0x000fe20000400000 */
[----:B------:R-:W1:Y:S02]  /*10840*/  @P3 MUFU.EX2 R49, R59 ;  /* 0x0000003b00313308 */ /* 0x000e640000000800 */
[----:B------:R-:W-:Y:S01]  /*10850*/  FFMA R61, R54, R51, R51 ;  /* 0x00000033363d7223 */ /* 0x000fe20000000033 */
[----:B------:R-:W-:Y:S01]  /*10860*/  FFMA R62, R153, R62, R50 ;  /* 0x0000003e993e7223 */ /* 0x000fe20000000032 */
[----:B------:R-:W-:-:S03]  /*10870*/  HADD2.F32 R50, -RZ, R4.H0_H0 ;  /* 0x20000004ff327230 */ /* 0x000fc60000004100 */
[----:B------:R-:W-:Y:S01]  /*10880*/  FMUL R66, R62, 0.70710676908493041992 ;  /* 0x3f3504f33e427820 */ /* 0x000fe20000400000 */
        /* <DEDUP_REMOVED lines=14> */
[C---:B------:R-:W-:Y:S01]  /*10970*/  FSETP.GE.AND P4, PT, |R64|.reuse, 1.0029599666595458984, PT ;  /* 0x3f8060fe4000780b */ /* 0x040fe20003f86200 */
        /* <DEDUP_REMOVED lines=34> */
[----:B------:R-:W-:Y:S01]  /*10ba0*/  FMUL R31, R32, 0.5 ;  /* 0x3f000000201f7820 */ /* 0x000fe20000400000 */
[----:B------:R-:W-:Y:S01]  /*10bb0*/  FMUL R52, R29, R52 ;  /* 0x000000341d347220 */ /* 0x000fe20000400000 */
[----:B------:R-:W-:-:S02]  /*10bc0*/  FMUL R29, R40, 0.5 ;  /* 0x3f000000281d7820 */ /* 0x000fc40000400000 */
[----:B------:R-:W-:Y:S01]  /*10bd0*/  FMUL R34, R34, R31 ;  /* 0x0000001f22227220 */ /* 0x000fe20000400000 */
[----:B------:R-:W2:Y:S01]  /*10be0*/  @P4 MUFU.EX2 R49, R50 ;  /* 0x0000003200314308 */ /* 0x000ea20000000800 */
[----:B------:R-:W-:Y:S01]  /*10bf0*/  FMUL R31, R42, R29 ;  /* 0x0000001d2a1f7220 */ /* 0x000fe20000400000 */
[----:B------:R-:W-:Y:S01]  /*10c00*/  FMUL R29, R62, 0.5 ;  /* 0x3f0000003e1d7820 */ /* 0x000fe20000400000 */
[----:B-1----:R-:W-:-:S05]  /*10c10*/  @P3 FADD R51, -R51, 1 ;  /* 0x3f80000033333421 */ /* 0x002fca0000000100 */
[----:B------:R-:W-:Y:S01]  /*10c20*/  @P3 LOP3.LUT R56, R51, 0x80000000, R66, 0xb8, !PT ;  /* 0x8000000033383812 */ /* 0x000fe200078eb842 */
[----:B------:R-:W-:Y:S01]  /*10c30*/  FMUL R51, R33, R28 ;  /* 0x0000001c21337220 */ /* 0x000fe20000400000 */
[----:B------:R-:W-:Y:S01]  /*10c40*/  FMUL R28, R35, 0.5 ;  /* 0x3f000000231c7820 */ /* 0x000fe20000400000 */
[----:B--2---:R-:W-:Y:S02]  /*10c50*/  @P4 FADD R49, -R49, 1 ;  /* 0x3f80000031314421 */ /* 0x004fe40000000100 */
[----:B------:R-:W-:Y:S01]  /*10c60*/  FADD R56, R56, 1 ;  /* 0x3f80000038387421 */ /* 0x000fe20000000000 */
[----:B------:R-:W-:Y:S01]  /*10c70*/  FMUL R35, R37, R28 ;  /* 0x0000001c25237220 */ /* 0x000fe20000400000 */
[----:B------:R-:W-:Y:S01]  /*10c80*/  FMUL R28, R43, 0.5 ;  /* 0x3f0000002b1c7820 */ /* 0x000fe20000400000 */
[----:B------:R-:W-:Y:S01]  /*10c90*/  @P4 LOP3.LUT R50, R49, 0x80000000, R64, 0xb8, !PT ;  /* 0x8000000031324812 */ /* 0x000fe200078eb840 */
[----:B------:R-:W-:Y:S01]  /*10ca0*/  FMUL R49, R30, R25 ;  /* 0x000000191e317220 */ /* 0x000fe20000400000 */
[----:B------:R-:W-:Y:S01]  /*10cb0*/  FMUL R25, R36, 0.5 ;  /* 0x3f00000024197820 */ /* 0x000fe20000400000 */
[----:B------:R-:W-:Y:S01]  /*10cc0*/  FMUL R30, R39, 0.5 ;  /* 0x3f000000271e7820 */ /* 0x000fe20000400000 */
[----:B------:R-:W-:Y:S01]  /*10cd0*/  FMUL R37, R45, R28 ;  /* 0x0000001c2d257220 */ /* 0x000fe20000400000 */
[----:B------:R-:W-:Y:S01]  /*10ce0*/  FADD R50, R50, 1 ;  /* 0x3f80000032327421 */ /* 0x000fe20000000000 */
        /* <DEDUP_REMOVED lines=10> */
[----:B------:R-:W-:Y:S01]  /*10d90*/  FMUL R39, R59, R28 ;  /* 0x0000001c3b277220 */ /* 0x000fe20000400000 */
[----:B------:R-:W-:Y:S01]  /*10da0*/  F2FP.F16.F32.PACK_AB R33, R49, R52 ;  /* 0x000000343121723e */ /* 0x000fe200000000ff */
[----:B------:R-:W-:Y:S01]  /*10db0*/  FMUL R25, R50, R25 ;  /* 0x0000001932197220 */ /* 0x000fe20000400000 */
[----:B------:R-:W-:Y:S01]  /*10dc0*/  FMUL R30, R61, R30 ;  /* 0x0000001e3d1e7220 */ /* 0x000fe20000400000 */
[----:B------:R-:W-:-:S02]  /*10dd0*/  F2FP.F16.F32.PACK_AB R34, R34, R51 ;  /* 0x000000332222723e */ /* 0x000fc400000000ff */
[----:B------:R-:W-:Y:S02]  /*10de0*/  F2FP.F16.F32.PACK_AB R35, R38, R35 ;  /* 0x000000232623723e */ /* 0x000fe400000000ff */
[----:B------:R-:W-:Y:S02]  /*10df0*/  F2FP.F16.F32.PACK_AB R32, R32, R25 ;  /* 0x000000192020723e */ /* 0x000fe400000000ff */
[----:B------:R-:W-:Y:S02]  /*10e00*/  F2FP.F16.F32.PACK_AB R36, R31, R36 ;  /* 0x000000241f24723e */ /* 0x000fe400000000ff */
[----:B------:R-:W-:Y:S01]  /*10e10*/  F2FP.F16.F32.PACK_AB R37, R46, R37 ;  /* 0x000000252e25723e */ /* 0x000fe200000000ff */
[----:B------:R1:W-:Y:S01]  /*10e20*/  STSM.16.M88.4 [R21+0x4200], R32 ;  /* 0x0042002015007844 */ /* 0x0003e20000000200 */
[----:B------:R-:W-:Y:S02]  /*10e30*/  F2FP.F16.F32.PACK_AB R38, R48, R55 ;  /* 0x000000373026723e */ /* 0x000fe400000000ff */
        /* <DEDUP_REMOVED lines=19> */
.L_x_116:
[----:B------:R-:W-:Y:S05]  /*10f70*/  BSYNC B0 ;  /* 0x0000000000007941 */ /* 0x000fea0003800000 */
.L_x_115:
[----:B------:R-:W-:Y:S06]  /*10f80*/  BAR.SYNC.DEFER_BLOCKING 0x1, 0x100 ;  /* 0x0044000000007b1d */ /* 0x000fec0000010000 */
[----:B------:R-:W-:Y:S04]  /*10f90*/  BSSY B0, `(.L_x_117) ;  /* 0x000000a000007945 */ /* 0x000fe80003800000 */
[----:B------:R-:W-:Y:S05]  /*10fa0*/  @P0 BRA `(.L_x_118) ;  /* 0x0000000000200947 */ /* 0x000fea0003800000 */
[----:B------:R-:W-:-:S06]  /*10fb0*/  UISETP.NE.AND UP0, UPT, UR49, 0x3, UPT ;  /* 0x000000033100788c */ /* 0x000fcc000bf05270 */
[----:B------:R-:W-:-:S13]  /*10fc0*/  PLOP3.LUT P3, PT, PT, PT, UP0, 0x80, 0x0 ;  /* 0x000000000000781c */ /* 0x000fda0003f6f008 */
[----:B------:R-:W-:Y:S05]  /*10fd0*/  @!P3 BRA `(.L_x_119) ;  /* 0x000000000004b947 */ /* 0x000fea0003800000 */
[----:B------:R-:W-:Y:S01]  /*10fe0*/  BPT.TRAP 0x1 ;  /* 0x000000040000795c */ /* 0x000fe20000300000 */
.L_x_119:
[----:B------:R-:W-:-:S04]  /*10ff0*/  ULEA UR4, UR8, UR51, 0x3 ;  /* 0x0000003308047291 */ /* 0x000fc8000f8e183f */
[----:B------:R-:W-:-:S04]  /*11000*/  UIADD3 UR4, UR4, 0x60, URZ ;  /* 0x0000006004047890 */ /* 0x000fc8000fffe03f */
[----:B------:R-:W-:-:S09]  /*11010*/  UPRMT UR4, UR50, 0x654, UR4 ;  /* 0x0000065432047896 */ /* 0x000fd20008000004 */
[----:B------:R-:W-:Y:S03]  /*11020*/  SYNCS.ARRIVE.TRANS64.RED.A1T0 RZ, [UR4], RZ ;  /* 0x000000ffffff79a7 */ /* 0x000fe60008100404 */
.L_x_118:
[----:B------:R-:W-:Y:S05]  /*11030*/  BSYNC B0 ;  /* 0x0000000000007941 */ /* 0x000fea0003800000 */
.L_x_117:
        /* <DEDUP_REMOVED lines=9> */
.L_x_122:
[----:B------:R-:W-:Y:S01]  /*110d0*/  SHF.L.U32 R24, R24, 0x1f, RZ ;  /* 0x0000001f18187819 */ /* 0x000fe200000006ff */
[----:B------:R-:W-:Y:S01]  /*110e0*/  BSSY B1, `(.L_x_123) ;  /* 0x0000006000017945 */ /* 0x000fe20003800000 */
[C---:B------:R-:W-:Y:S02]  /*110f0*/  LEA R25, R0.reuse, UR51, 0x3 ;  /* 0x0000003300197c11 */ /* 0x040fe4000f8e18ff */
[----:B------:R-:W-:Y:S02]  /*11100*/  @!P2 LEA R89, R0, R89, 0xd ;  /* 0x000000590059a211 */ /* 0x000fe400078e68ff */
[----:B------:R-:W2:Y:S02]  /*11110*/  SYNCS.PHASECHK.TRANS64.TRYWAIT P3, [R25+URZ+0x40], R24 ;  /* 0x00004018190075a7 */ /* 0x000ea4000806017f */
[----:B------:R-:W-:Y:S01]  /*11120*/  @!P2 LEA R0, R156, R89, 0x1 ;  /* 0x000000599c00a211 */ /* 0x000fe200078e08ff */
[----:B--2---:R-:W-:Y:S06]  /*11130*/  @!P3 BRA `(.L_x_124) ;  /* 0x00000058005cb947 */ /* 0x004fec0003800000 */
.L_x_237:
[----:B------:R-:W-:Y:S05]  /*11140*/  BSYNC B1 ;  /* 0x0000000000017941 */ /* 0x000fea0003800000 */
.L_x_123:
[----:B------:R-:W-:Y:S05]  /*11150*/  @!P2 WARPSYNC.ALL ;  /* 0x000000000000a948 */ /* 0x000fea0003800000 */
[----:B------:R3:W4:Y:S04]  /*11160*/  @!P2 LDSM.16.M88.4 R4, [R89] ;  /* 0x000000005904a83b */ /* 0x0007280000000200 */
[----:B------:R3:W1:Y:S02]  /*11170*/  @!P2 LDSM.16.M88.4 R8, [R0] ;  /* 0x000000000008a83b */ /* 0x0006640000000200 */
.L_x_121:
[----:B------:R-:W-:Y:S05]  /*11180*/  BSYNC B0 ;  /* 0x0000000000007941 */ /* 0x000fea0003800000 */
.L_x_120:
[----:B-12---:R-:W-:Y:S02]  /*11190*/  HADD2.F32 R24, -RZ, R11.H1_H1 ;  /* 0x3000000bff187230 */ /* 0x006fe40000004100 */
[C---:B---3--:R-:W-:Y:S01]  /*111a0*/  FMUL R0, R154.reuse, R87 ;  /* 0x000000579a007220 */ /* 0x048fe20000400000 */
[C---:B------:R-:W-:Y:S01]  /*111b0*/  FMUL R74, R154.reuse, R74 ;  /* 0x0000004a9a4a7220 */ /* 0x040fe20000400000 */
[--C-:B----4-:R-:W-:Y:S02]  /*111c0*/  HADD2.F32 R30, -RZ, R6.reuse.H0_H0 ;  /* 0x20000006ff1e7230 */ /* 0x110fe40000004100 */
[C---:B------:R-:W-:Y:S01]  /*111d0*/  FMUL R36, R154.reuse, R77 ;  /* 0x0000004d9a247220 */ /* 0x040fe20000400000 */
[C---:B------:R-:W-:Y:S01]  /*111e0*/  FFMA R24, R153.reuse, R24, R0 ;  /* 0x0000001899187223 */ /* 0x040fe20000000000 */
[----:B------:R-:W-:Y:S02]  /*111f0*/  HADD2.F32 R6, -RZ, R6.H1_H1 ;  /* 0x30000006ff067230 */ /* 0x000fe40000004100 */
[C---:B------:R-:W-:Y:S01]  /*11200*/  FMUL R79, R154.reuse, R79 ;  /* 0x0000004f9a4f7220 */ /* 0x040fe20000400000 */
[----:B------:R-:W-:Y:S01]  /*11210*/  FMUL R80, R154, R80 ;  /* 0x000000509a507220 */ /* 0x000fe20000400000 */
[----:B------:R-:W-:Y:S01]  /*11220*/  FMUL R32, R24, 0.70710676908493041992 ;  /* 0x3f3504f318207820 */ /* 0x000fe20000400000 */
[C---:B------:R-:W-:Y:S01]  /*11230*/  FMUL R81, R154.reuse, R81 ;  /* 0x000000519a517220 */ /* 0x040fe20000400000 */
[----:B------:R-:W-:Y:S01]  /*11240*/  FFMA R6, R153, R6, R36 ;  /* 0x0000000699067223 */ /* 0x000fe20000000024 */
[----:B------:R-:W-:Y:S01]  /*11250*/  FMUL R85, R154, R85 ;  /* 0x000000559a557220 */ /* 0x000fe20000400000 */
[C---:B------:R-:W-:Y:S01]  /*11260*/  FMUL R0, R32.reuse, R32 ;  /* 0x0000002020007220 */ /* 0x040fe20000400000 */
[----:B------:R-:W-:Y:S01]  /*11270*/  FSETP.GE.AND P2, PT, |R32|, 1.0029599666595458984, PT ;  /* 0x3f8060fe2000780b */ /* 0x000fe20003f46200 */
[----:B------:R-:W-:Y:S01]  /*11280*/  FMUL R44, R6, 0.70710676908493041992 ;  /* 0x3f3504f3062c7820 */ /* 0x000fe20000400000 */
[C---:B------:R-:W-:Y:S01]  /*11290*/  FMUL R86, R154.reuse, R86 ;  /* 0x000000569a567220 */ /* 0x040fe20000400000 */
[----:B------:R-:W-:Y:S01]  /*112a0*/  FMUL R73, R154, R73 ;  /* 0x000000499a497220 */ /* 0x000fe20000400000 */
[----:B------:R-:W-:Y:S01]  /*112b0*/  FSEL R0, |R32|, R0, P2 ;  /* 0x0000000020007208 */ /* 0x000fe20001000200 */
[----:B------:R-:W-:Y:S05]  /*112c0*/  WARPSYNC.ALL ;  /* 0x0000000000007948 */ /* 0x000fea0003800000 */
[----:B------:R-:W-:Y:S01]  /*112d0*/  FSEL R25, R3, 8.4834944573231041431e-05, P2 ;  /* 0x38b1e96a03197808 */ /* 0x000fe20001000000 */
[----:B------:R-:W-:Y:S01]  /*112e0*/  BSSY B0, `(.L_x_125) ;  /* 0x00001c8000007945 */ /* 0x000fe20003800000 */
[----:B------:R-:W-:-:S02]  /*112f0*/  FSEL R29, -R12, -0.00082130916416645050049, P2 ;  /* 0xba574d200c1d7808 */ /* 0x000fc40001000100 */
[----:B------:R-:W-:Y:S02]  /*11300*/  FSEL R26, R13, 0.0052134888246655464172, P2 ;  /* 0x3baad5ea0d1a7808 */ /* 0x000fe40001000000 */
[----:B------:R-:W-:Y:S01]  /*11310*/  FSEL R28, -R14, -0.026868773624300956726, P2 ;  /* 0xbcdc1be70e1c7808 */ /* 0x000fe20001000100 */
[----:B------:R-:W-:Y:S01]  /*11320*/  FFMA R25, R0, R25, R29 ;  /* 0x0000001900197223 */ /* 0x000fe2000000001d */
[----:B------:R-:W-:-:S03]  /*11330*/  FSEL R29, -|R32|, R32, P2 ;  /* 0x00000020201d7208 */ /* 0x000fc60001000300 */
[----:B------:R-:W-:Y:S01]  /*11340*/  FFMA R25, R0, R25, R26 ;  /* 0x0000001900197223 */ /* 0x000fe2000000001a */
[----:B------:R-:W-:-:S03]  /*11350*/  FSEL R26, R15, 0.11284004896879196167, P2 ;  /* 0x3de718af0f1a7808 */ /* 0x000fc60001000000 */
[----:B------:R-:W-:Y:S01]  /*11360*/  FFMA R25, R0, R25, R28 ;  /* 0x0000001900197223 */ /* 0x000fe2000000001c */
[----:B------:R-:W-:-:S03]  /*11370*/  FSEL R28, R19, -0.37612664699554443359, P2 ;  /* 0xbec093ac131c7808 */ /* 0x000fc60001000000 */
[----:B------:R-:W-:Y:S01]  /*11380*/  FFMA R25, R0, R25, R26 ;  /* 0x0000001900197223 */ /* 0x000fe2000000001a */
[----:B------:R-:W-:-:S03]  /*11390*/  FSEL R26, R20, 0.12837915122509002686, P2 ;  /* 0x3e0375d3141a7808 */ /* 0x000fc60001000000 */
[----:B------:R-:W-:Y:S01]  /*113a0*/  FFMA R25, R0, R25, R28 ;  /* 0x0000001900197223 */ /* 0x000fe2000000001c */
[----:B------:R-:W-:-:S03]  /*113b0*/  HADD2.F32 R28, -RZ, R5.H1_H1 ;  /* 0x30000005ff1c7230 */ /* 0x000fc60000004100 */
[----:B------:R-:W-:Y:S01]  /*113c0*/  FFMA R0, R0, R25, R26 ;  /* 0x0000001900007223 */ /* 0x000fe2000000001a */
[----:B------:R-:W-:Y:S02]  /*113d0*/  HADD2.F32 R26, -RZ, R5.H0_H0 ;  /* 0x20000005ff1a7230 */ /* 0x000fe40000004100 */
[----:B------:R-:W-:Y:S01]  /*113e0*/  FMUL R25, R154, R75 ;  /* 0x0000004b9a197220 */ /* 0x000fe20000400000 */
[----:B------:R-:W-:Y:S01]  /*113f0*/  FFMA R0, R0, R29, R29 ;  /* 0x0000001d00007223 */ /* 0x000fe2000000001d */
[----:B------:R-:W-:Y:S01]  /*11400*/  FMUL R29, R154, R76 ;  /* 0x0000004c9a1d7220 */ /* 0x000fe20000400000 */
[C---:B------:R-:W-:Y:S01]  /*11410*/  FFMA R5, R153.reuse, R26, R74 ;  /* 0x0000001a99057223 */ /* 0x040fe2000000004a */
[C---:B------:R-:W-:Y:S01]  /*11420*/  FFMA R25, R153.reuse, R28, R25 ;  /* 0x0000001c99197223 */ /* 0x040fe20000000019 */
[----:B------:R-:W1:Y:S01]  /*11430*/  @P2 MUFU.EX2 R31, R0 ;  /* 0x00000000001f2308 */ /* 0x000e620000000800 */
[----:B------:R-:W-:Y:S01]  /*11440*/  FFMA R26, R153, R30, R29 ;  /* 0x0000001e991a7223 */ /* 0x000fe2000000001d */
[----:B------:R-:W-:Y:S01]  /*11450*/  FMUL R38, R5, 0.70710676908493041992 ;  /* 0x3f3504f305267820 */ /* 0x000fe20000400000 */
[----:B------:R-:W-:Y:S01]  /*11460*/  FMUL R40, R25, 0.70710676908493041992 ;  /* 0x3f3504f319287820 */ /* 0x000fe20000400000 */
[----:B------:R-:W-:Y:S01]  /*11470*/  FMUL R5, R5, 0.5 ;  /* 0x3f00000005057820 */ /* 0x000fe20000400000 */
[----:B------:R-:W-:Y:S01]  /*11480*/  FMUL R42, R26, 0.70710676908493041992 ;  /* 0x3f3504f31a2a7820 */ /* 0x000fe20000400000 */
[----:B------:R-:W-:Y:S01]  /*11490*/  FMUL R28, R38, R38 ;  /* 0x00000026261c7220 */ /* 0x000fe20000400000 */
[C---:B------:R-:W-:Y:S01]  /*114a0*/  FMUL R30, R40.reuse, R40 ;  /* 0x00000028281e7220 */ /* 0x040fe20000400000 */
[----:B------:R-:W-:-:S02]  /*114b0*/  FSETP.GE.AND P3, PT, |R40|, 1.0029599666595458984, PT ;  /* 0x3f8060fe2800780b */ /* 0x000fc40003f66200 */
[----:B------:R-:W-:Y:S02]  /*114c0*/  FSETP.GE.AND P4, PT, |R42|, 1.0029599666595458984, PT ;  /* 0x3f8060fe2a00780b */ /* 0x000fe40003f86200 */
[----:B------:R-:W-:Y:S02]  /*114d0*/  FSEL R30, |R40|, R30, P3 ;  /* 0x0000001e281e7208 */ /* 0x000fe40001800200 */
[----:B------:R-:W-:Y:S02]  /*114e0*/  FSEL R33, R3, 8.4834944573231041431e-05, P3 ;  /* 0x38b1e96a03217808 */ /* 0x000fe40001800000 */
[C---:B------:R-:W-:Y:S01]  /*114f0*/  FSEL R35, -R12.reuse, -0.00082130916416645050049, P3 ;  /* 0xba574d200c237808 */ /* 0x040fe20001800100 */
[----:B-1----:R-:W-:Y:S01]  /*11500*/  @P2 FADD R31, -R31, 1 ;  /* 0x3f8000001f1f2421 */ /* 0x002fe20000000100 */
[----:B------:R-:W-:Y:S02]  /*11510*/  FSEL R39, R3, 8.4834944573231041431e-05, P4 ;  /* 0x38b1e96a03277808 */ /* 0x000fe40002000000 */
[----:B------:R-:W-:Y:S01]  /*11520*/  FSEL R41, -R12, -0.00082130916416645050049, P4 ;  /* 0xba574d200c297808 */ /* 0x000fe20002000100 */
[----:B------:R-:W-:Y:S01]  /*11530*/  FFMA R35, R30, R33, R35 ;  /* 0x000000211e237223 */ /* 0x000fe20000000023 */
[----:B------:R-:W-:Y:S01]  /*11540*/  @P2 LOP3.LUT R0, R31, 0x80000000, R32, 0xb8, !PT ;  /* 0x800000001f002812 */ /* 0x000fe200078eb820 */
[----:B------:R-:W-:Y:S01]  /*11550*/  FMUL R32, R42, R42 ;  /* 0x0000002a2a207220 */ /* 0x000fe20000400000 */
[----:B------:R-:W-:-:S02]  /*11560*/  FSETP.GE.AND P2, PT, |R38|, 1.0029599666595458984, PT ;  /* 0x3f8060fe2600780b */ /* 0x000fc40003f46200 */
[----:B------:R-:W-:Y:S01]  /*11570*/  FSEL R37, R13, 0.0052134888246655464172, P3 ;  /* 0x3baad5ea0d257808 */ /* 0x000fe20001800000 */
[----:B------:R-:W-:Y:S01]  /*11580*/  FADD R0, R0, 1 ;  /* 0x3f80000000007421 */ /* 0x000fe20000000000 */
[----:B------:R-:W-:Y:S02]  /*11590*/  FSEL R28, |R38|, R28, P2 ;  /* 0x0000001c261c7208 */ /* 0x000fe40001000200 */
[----:B------:R-:W-:Y:S01]  /*115a0*/  FSEL R29, R3, 8.4834944573231041431e-05, P2 ;  /* 0x38b1e96a031d7808 */ /* 0x000fe20001000000 */
[----:B------:R-:W-:Y:S01]  /*115b0*/  FFMA R35, R30, R35, R37 ;  /* 0x000000231e237223 */ /* 0x000fe20000000025 */
[----:B------:R-:W-:Y:S02]  /*115c0*/  FSEL R31, -R12, -0.00082130916416645050049, P2 ;  /* 0xba574d200c1f7808 */ /* 0x000fe40001000100 */
[----:B------:R-:W-:Y:S02]  /*115d0*/  FSEL R32, |R42|, R32, P4 ;  /* 0x000000202a207208 */ /* 0x000fe40002000200 */
[----:B------:R-:W-:Y:S01]  /*115e0*/  FSEL R33, -R14, -0.026868773624300956726, P2 ;  /* 0xbcdc1be70e217808 */ /* 0x000fe20001000100 */
[----:B------:R-:W-:Y:S01]  /*115f0*/  FFMA R29, R28, R29, R31 ;  /* 0x0000001d1c1d7223 */ /* 0x000fe2000000001f */
[C---:B------:R-:W-:Y:S01]  /*11600*/  FSEL R31, R13.reuse, 0.0052134888246655464172, P2 ;  /* 0x3baad5ea0d1f7808 */ /* 0x040fe20001000000 */
[----:B------:R-:W-:Y:S01]  /*11610*/  FFMA R39, R32, R39, R41 ;  /* 0x0000002720277223 */ /* 0x000fe20000000029 */
[----:B------:R-:W-:-:S02]  /*11620*/  FSEL R43, R13, 0.0052134888246655464172, P4 ;  /* 0x3baad5ea0d2b7808 */ /* 0x000fc40002000000 */
        /* <DEDUP_REMOVED lines=8> */
[----:B------:R-:W-:Y:S01]  /*116b0*/  FSEL R41, -R14, -0.026868773624300956726, P4 ;  /* 0xbcdc1be70e297808 */ /* 0x000fe20002000100 */
[----:B------:R-:W-:Y:S01]  /*116c0*/  FFMA R29, R28, R29, R31 ;  /* 0x0000001d1c1d7223 */ /* 0x000fe2000000001f */
[----:B------:R-:W-:Y:S01]  /*116d0*/  FSEL R31, R20, 0.12837915122509002686, P2 ;  /* 0x3e0375d3141f7808 */ /* 0x000fe20001000000 */
[----:B------:R-:W-:Y:S01]  /*116e0*/  FFMA R35, R30, R35, R39 ;  /* 0x000000231e237223 */ /* 0x000fe20000000027 */
[----:B------:R-:W-:Y:S01]  /*116f0*/  FSEL R37, R19, -0.37612664699554443359, P3 ;  /* 0xbec093ac13257808 */ /* 0x000fe20001800000 */
[----:B------:R-:W-:Y:S01]  /*11700*/  FFMA R29, R28, R29, R33 ;  /* 0x0000001d1c1d7223 */ /* 0x000fe20000000021 */
[----:B------:R-:W-:Y:S01]  /*11710*/  FSEL R39, R15, 0.11284004896879196167, P4 ;  /* 0x3de718af0f277808 */ /* 0x000fe20002000000 */
[----:B------:R-:W-:Y:S01]  /*11720*/  FFMA R41, R32, R43, R41 ;  /* 0x0000002b20297223 */ /* 0x000fe20000000029 */
[----:B------:R-:W-:Y:S01]  /*11730*/  FSEL R33, -|R38|, R38, P2 ;  /* 0x0000002626217208 */ /* 0x000fe20001000300 */
[----:B------:R-:W-:Y:S01]  /*11740*/  FFMA R28, R28, R29, R31 ;  /* 0x0000001d1c1c7223 */ /* 0x000fe2000000001f */
[----:B------:R-:W-:Y:S01]  /*11750*/  FSEL R29, R20, 0.12837915122509002686, P3 ;  /* 0x3e0375d3141d7808 */ /* 0x000fe20001800000 */
[----:B------:R-:W-:Y:S01]  /*11760*/  FFMA R35, R30, R35, R37 ;  /* 0x000000231e237223 */ /* 0x000fe20000000025 */
[----:B------:R-:W-:Y:S01]  /*11770*/  FSEL R31, R19, -0.37612664699554443359, P4 ;  /* 0xbec093ac131f7808 */ /* 0x000fe20002000000 */
[----:B------:R-:W-:Y:S01]  /*11780*/  FFMA R39, R32, R41, R39 ;  /* 0x0000002920277223 */ /* 0x000fe20000000027 */
[----:B------:R-:W-:Y:S01]  /*11790*/  FSEL R34, R20, 0.12837915122509002686, P4 ;  /* 0x3e0375d314227808 */ /* 0x000fe20002000000 */
[----:B------:R-:W-:Y:S01]  /*117a0*/  FFMA R29, R30, R35, R29 ;  /* 0x000000231e1d7223 */ /* 0x000fe2000000001d */
[----:B------:R-:W-:Y:S01]  /*117b0*/  FSEL R30, -|R40|, R40, P3 ;  /* 0x00000028281e7208 */ /* 0x000fe20001800300 */
[----:B------:R-:W-:Y:S01]  /*117c0*/  FFMA R28, R28, R33, R33 ;  /* 0x000000211c1c7223 */ /* 0x000fe20000000021 */
[----:B------:R-:W-:-:S03]  /*117d0*/  FFMA R31, R32, R39, R31 ;  /* 0x00000027201f7223 */ /* 0x000fc6000000001f */
[----:B------:R-:W-:Y:S01]  /*117e0*/  FFMA R29, R29, R30, R30 ;  /* 0x0000001e1d1d7223 */ /* 0x000fe2000000001e */
[----:B------:R-:W-:Y:S01]  /*117f0*/  FSEL R30, -|R42|, R42, P4 ;  /* 0x0000002a2a1e7208 */ /* 0x000fe20002000300 */
[----:B------:R-:W1:Y:S01]  /*11800*/  @P2 MUFU.EX2 R33, R28 ;  /* 0x0000001c00212308 */ /* 0x000e620000000800 */
[----:B------:R-:W-:Y:S01]  /*11810*/  FFMA R31, R32, R31, R34 ;  /* 0x0000001f201f7223 */ /* 0x000fe20000000022 */
[--C-:B------:R-:W-:Y:S02]  /*11820*/  HADD2.F32 R32, -RZ, R7.reuse.H0_H0 ;  /* 0x20000007ff207230 */ /* 0x100fe40000004100 */
[----:B------:R-:W-:Y:S02]  /*11830*/  HADD2.F32 R34, -RZ, R7.H1_H1 ;  /* 0x30000007ff227230 */ /* 0x000fe40000004100 */
[----:B------:R-:W-:Y:S01]  /*11840*/  FFMA R30, R31, R30, R30 ;  /* 0x0000001e1f1e7223 */ /* 0x000fe2000000001e */
[----:B------:R-:W-:Y:S01]  /*11850*/  FMUL R31, R154, R78 ;  /* 0x0000004e9a1f7220 */ /* 0x000fe20000400000 */
[----:B------:R-:W2:Y:S03]  /*11860*/  @P3 MUFU.EX2 R35, R29 ;  /* 0x0000001d00233308 */ /* 0x000ea60000000800 */
[C---:B------:R-:W-:Y:S01]  /*11870*/  FFMA R7, R153.reuse, R32, R31 ;  /* 0x0000002099077223 */ /* 0x040fe2000000001f */
[----:B------:R-:W-:Y:S01]  /*11880*/  FMUL R32, R44, R44 ;  /* 0x0000002c2c207220 */ /* 0x000fe20000400000 */
[----:B------:R-:W-:-:S02]  /*11890*/  FFMA R31, R153, R34, R79 ;  /* 0x00000022991f7223 */ /* 0x000fc4000000004f */
[----:B------:R-:W-:Y:S01]  /*118a0*/  FMUL R46, R7, 0.70710676908493041992 ;  /* 0x3f3504f3072e7820 */ /* 0x000fe20000400000 */
[----:B------:R-:W3:Y:S01]  /*118b0*/  @P4 MUFU.EX2 R37, R30 ;  /* 0x0000001e00254308 */ /* 0x000ee20000000800 */
[----:B-1----:R-:W-:Y:S02]  /*118c0*/  @P2 FADD R33, -R33, 1 ;  /* 0x3f80000021212421 */ /* 0x002fe40000000100 */
[----:B------:R-:W-:Y:S01]  /*118d0*/  FMUL R34, R46, R46 ;  /* 0x0000002e2e227220 */ /* 0x000fe20000400000 */
[C---:B------:R-:W-:Y:S01]  /*118e0*/  FMUL R49, R31.reuse, 0.70710676908493041992 ;  /* 0x3f3504f31f317820 */ /* 0x040fe20000400000 */
[----:B------:R-:W-:Y:S01]  /*118f0*/  FMUL R31, R31, 0.5 ;  /* 0x3f0000001f1f7820 */ /* 0x000fe20000400000 */
[----:B------:R-:W-:Y:S02]  /*11900*/  @P2 LOP3.LUT R28, R33, 0x80000000, R38, 0xb8, !PT ;  /* 0x80000000211c2812 */ /* 0x000fe400078eb826 */
[----:B------:R-:W-:Y:S01]  /*11910*/  FMUL R36, R49, R49 ;  /* 0x0000003131247220 */ /* 0x000fe20000400000 */
[----:B------:R-:W-:Y:S01]  /*11920*/  FSETP.GE.AND P2, PT, |R44|, 1.0029599666595458984, PT ;  /* 0x3f8060fe2c00780b */ /* 0x000fe20003f46200 */
[----:B--2---:R-:W-:Y:S01]  /*11930*/  @P3 FADD R35, -R35, 1 ;  /* 0x3f80000023233421 */ /* 0x004fe20000000100 */
[----:B------:R-:W-:-:S02]  /*11940*/  FADD R28, R28, 1 ;  /* 0x3f8000001c1c7421 */ /* 0x000fc40000000000 */
[----:B------:R-:W-:Y:S02]  /*11950*/  FSEL R32, |R44|, R32, P2 ;  /* 0x000000202c207208 */ /* 0x000fe40001000200 */
[----:B------:R-:W-:Y:S01]  /*11960*/  @P3 LOP3.LUT R29, R35, 0x80000000, R40, 0xb8, !PT ;  /* 0x80000000231d3812 */ /* 0x000fe200078eb828 */
[----:B------:R-:W-:Y:S01]  /*11970*/  FMUL R28, R28, R5 ;  /* 0x000000051c1c7220 */ /* 0x000fe20000400000 */
[----:B------:R-:W-:Y:S01]  /*11980*/  FSETP.GE.AND P3, PT, |R46|, 1.0029599666595458984, PT ;  /* 0x3f8060fe2e00780b */ /* 0x000fe20003f66200 */
[----:B---3--:R-:W-:Y:S01]  /*11990*/  @P4 FADD R37, -R37, 1 ;  /* 0x3f80000025254421 */ /* 0x008fe20000000100 */
[----:B------:R-:W-:Y:S01]  /*119a0*/  FSEL R33, R3, 8.4834944573231041431e-05, P2 ;  /* 0x38b1e96a03217808 */ /* 0x000fe20001000000 */
[----:B------:R-:W-:Y:S01]  /*119b0*/  FMUL R5, R6, 0.5 ;  /* 0x3f00000006057820 */ /* 0x000fe20000400000 */
[----:B------:R-:W-:Y:S01]  /*119c0*/  FSEL R35, -R12, -0.00082130916416645050049, P2 ;  /* 0xba574d200c237808 */ /* 0x000fe20001000100 */
[----:B------:R-:W-:Y:S01]  /*119d0*/  FADD R29, R29, 1 ;  /* 0x3f8000001d1d7421 */ /* 0x000fe20000000000 */
[----:B------:R-:W-:-:S02]  /*119e0*/  @P4 LOP3.LUT R30, R37, 0x80000000, R42, 0xb8, !PT ;  /* 0x80000000251e4812 */ /* 0x000fc400078eb82a */
[----:B------:R-:W-:Y:S01]  /*119f0*/  FSEL R34, |R46|, R34, P3 ;  /* 0x000000222e227208 */ /* 0x000fe20001800200 */
[----:B------:R-:W-:Y:S01]  /*11a00*/  FFMA R33, R32, R33, R35 ;  /* 0x0000002120217223 */ /* 0x000fe20000000023 */
[----:B------:R-:W-:Y:S01]  /*11a10*/  FSEL R37, R3, 8.4834944573231041431e-05, P3 ;  /* 0x38b1e96a03257808 */ /* 0x000fe20001800000 */
[----:B------:R-:W-:Y:S01]  /*11a20*/  FADD R30, R30, 1 ;  /* 0x3f8000001e1e7421 */ /* 0x000fe20000000000 */
[----:B------:R-:W-:Y:S02]  /*11a30*/  FSEL R39, -R12, -0.00082130916416645050049, P3 ;  /* 0xba574d200c277808 */ /* 0x000fe40001800100 */
[----:B------:R-:W-:Y:S02]  /*11a40*/  FSETP.GE.AND P4, PT, |R49|, 1.0029599666595458984, PT ;  /* 0x3f8060fe3100780b */ /* 0x000fe40003f86200 */
[----:B------:R-:W-:Y:S01]  /*11a50*/  FSEL R35, R13, 0.0052134888246655464172, P2 ;  /* 0x3baad5ea0d237808 */ /* 0x000fe20001000000 */
[----:B------:R-:W-:Y:S01]  /*11a60*/  FFMA R39, R34, R37, R39 ;  /* 0x0000002522277223 */ /* 0x000fe20000000027 */
[----:B------:R-:W-:-:S02]  /*11a70*/  FSEL R36, |R49|, R36, P4 ;  /* 0x0000002431247208 */ /* 0x000fc40002000200 */
[----:B------:R-:W-:Y:S01]  /*11a80*/  FSEL R43, R3, 8.4834944573231041431e-05, P4 ;  /* 0x38b1e96a032b7808 */ /* 0x000fe20002000000 */
[----:B------:R-:W-:Y:S01]  /*11a90*/  FFMA R33, R32, R33, R35 ;  /* 0x0000002120217223 */ /* 0x000fe20000000023 */
[----:B------:R-:W-:Y:S02]  /*11aa0*/  FSEL R45, -R12, -0.00082130916416645050049, P4 ;  /* 0xba574d200c2d7808 */ /* 0x000fe40002000100 */
[C---:B------:R-:W-:Y:S02]  /*11ab0*/  FSEL R41, R13.reuse, 0.0052134888246655464172, P3 ;  /* 0x3baad5ea0d297808 */ /* 0x040fe40001800000 */
[----:B------:R-:W-:Y:S01]  /*11ac0*/  FSEL R37, -R14, -0.026868773624300956726, P2 ;  /* 0xbcdc1be70e257808 */ /* 0x000fe20001000100 */
[----:B------:R-:W-:Y:S01]  /*11ad0*/  FFMA R43, R36, R43, R45 ;  /* 0x0000002b242b7223 */ /* 0x000fe2000000002d */
        /* <DEDUP_REMOVED lines=31> */
[----:B------:R-:W1:Y:S01]  /*11cd0*/  @P2 MUFU.EX2 R37, R32 ;  /* 0x0000002000252308 */ /* 0x000e620000000800 */
[--C-:B------:R-:W-:Y:S02]  /*11ce0*/  HADD2.F32 R36, -RZ, R8.reuse.H0_H0 ;  /* 0x20000008ff247230 */ /* 0x100fe40000004100 */
[----:B------:R-:W-:Y:S01]  /*11cf0*/  FFMA R34, R35, R34, R34 ;  /* 0x0000002223227223 */ /* 0x000fe20000000022 */
[----:B------:R-:W-:Y:S02]  /*11d00*/  HADD2.F32 R8, -RZ, R8.H1_H1 ;  /* 0x30000008ff087230 */ /* 0x000fe40000004100 */
[----:B------:R-:W-:Y:S01]  /*11d10*/  FMUL R35, R154, R82 ;  /* 0x000000529a237220 */ /* 0x000fe20000400000 */
[C---:B------:R-:W-:Y:S01]  /*11d20*/  FFMA R36, R153.reuse, R36, R80 ;  /* 0x0000002499247223 */ /* 0x040fe20000000050 */
[----:B------:R-:W-:Y:S01]  /*11d30*/  HADD2.F32 R38, -RZ, R9.H0_H0 ;  /* 0x20000009ff267230 */ /* 0x000fe20000004100 */
[----:B------:R-:W2:Y:S01]  /*11d40*/  @P3 MUFU.EX2 R39, R33 ;  /* 0x0000002100273308 */ /* 0x000ea20000000800 */
[----:B------:R-:W-:Y:S01]  /*11d50*/  FFMA R8, R153, R8, R81 ;  /* 0x0000000899087223 */ /* 0x000fe20000000051 */
[----:B------:R-:W-:-:S02]  /*11d60*/  FMUL R54, R36, 0.70710676908493041992 ;  /* 0x3f3504f324367820 */ /* 0x000fc40000400000 */
[----:B------:R-:W-:Y:S01]  /*11d70*/  FFMA R35, R153, R38, R35 ;  /* 0x0000002699237223 */ /* 0x000fe20000000023 */
[C---:B------:R-:W-:Y:S01]  /*11d80*/  FMUL R56, R8.reuse, 0.70710676908493041992 ;  /* 0x3f3504f308387820 */ /* 0x040fe20000400000 */
[----:B------:R-:W-:Y:S02]  /*11d90*/  FMUL R8, R8, 0.5 ;  /* 0x3f00000008087820 */ /* 0x000fe40000400000 */
[----:B------:R-:W3:Y:S01]  /*11da0*/  @P4 MUFU.EX2 R40, R34 ;  /* 0x0000002200284308 */ /* 0x000ee20000000800 */
[----:B-1----:R-:W-:Y:S01]  /*11db0*/  @P2 FADD R37, -R37, 1 ;  /* 0x3f80000025252421 */ /* 0x002fe20000000100 */
[----:B------:R-:W-:-:S04]  /*11dc0*/  FMUL R58, R35, 0.70710676908493041992 ;  /* 0x3f3504f3233a7820 */ /* 0x000fc80000400000 */
[----:B------:R-:W-:Y:S01]  /*11dd0*/  @P2 LOP3.LUT R32, R37, 0x80000000, R44, 0xb8, !PT ;  /* 0x8000000025202812 */ /* 0x000fe200078eb82c */
[C---:B------:R-:W-:Y:S01]  /*11de0*/  FMUL R37, R54.reuse, R54 ;  /* 0x0000003636257220 */ /* 0x040fe20000400000 */
[----:B------:R-:W-:Y:S01]  /*11df0*/  FSETP.GE.AND P2, PT, |R54|, 1.0029599666595458984, PT ;  /* 0x3f8060fe3600780b */ /* 0x000fe20003f46200 */
[----:B--2---:R-:W-:Y:S01]  /*11e00*/  @P3 FADD R39, -R39, 1 ;  /* 0x3f80000027273421 */ /* 0x004fe20000000100 */
[----:B------:R-:W-:Y:S01]  /*11e10*/  FMUL R43, R58, R58 ;  /* 0x0000003a3a2b7220 */ /* 0x000fe20000400000 */
[----:B------:R-:W-:Y:S01]  /*11e20*/  FADD R32, R32, 1 ;  /* 0x3f80000020207421 */ /* 0x000fe20000000000 */
[----:B------:R-:W-:Y:S02]  /*11e30*/  FSEL R37, |R54|, R37, P2 ;  /* 0x0000002536257208 */ /* 0x000fe40001000200 */
[----:B------:R-:W-:Y:S01]  /*11e40*/  @P3 LOP3.LUT R33, R39, 0x80000000, R46, 0xb8, !PT ;  /* 0x8000000027213812 */ /* 0x000fe200078eb82e */
[C---:B------:R-:W-:Y:S01]  /*11e50*/  FMUL R39, R56.reuse, R56 ;  /* 0x0000003838277220 */ /* 0x040fe20000400000 */
[----:B------:R-:W-:Y:S01]  /*11e60*/  FSETP.GE.AND P3, PT, |R56|, 1.0029599666595458984, PT ;  /* 0x3f8060fe3800780b */ /* 0x000fe20003f66200 */
[----:B---3--:R-:W-:Y:S01]  /*11e70*/  @P4 FADD R40, -R40, 1 ;  /* 0x3f80000028284421 */ /* 0x008fe20000000100 */
[----:B------:R-:W-:Y:S01]  /*11e80*/  FSEL R38, R3, 8.4834944573231041431e-05, P2 ;  /* 0x38b1e96a03267808 */ /* 0x000fe20001000000 */
[----:B------:R-:W-:Y:S01]  /*11e90*/  FADD R33, R33, 1 ;  /* 0x3f80000021217421 */ /* 0x000fe20000000000 */
[----:B------:R-:W-:Y:S01]  /*11ea0*/  FSEL R41, |R56|, R39, P3 ;  /* 0x0000002738297208 */ /* 0x000fe20001800200 */
[----:B------:R-:W-:Y:S01]  /*11eb0*/  FMUL R32, R32, R5 ;  /* 0x0000000520207220 */ /* 0x000fe20000400000 */
[----:B------:R-:W-:-:S02]  /*11ec0*/  @P4 LOP3.LUT R34, R40, 0x80000000, R49, 0xb8, !PT ;  /* 0x8000000028224812 */ /* 0x000fc400078eb831 */
[----:B------:R-:W-:Y:S02]  /*11ed0*/  FSEL R40, -R12, -0.00082130916416645050049, P2 ;  /* 0xba574d200c287808 */ /* 0x000fe40001000100 */
[----:B------:R-:W-:Y:S01]  /*11ee0*/  FSEL R42, R3, 8.4834944573231041431e-05, P3 ;  /* 0x38b1e96a032a7808 */ /* 0x000fe20001800000 */
[----:B------:R-:W-:Y:S01]  /*11ef0*/  FADD R34, R34, 1 ;  /* 0x3f80000022227421 */ /* 0x000fe20000000000 */
[----:B------:R-:W-:Y:S01]  /*11f00*/  FSEL R44, -R12, -0.00082130916416645050049, P3 ;  /* 0xba574d200c2c7808 */ /* 0x000fe20001800100 */
[----:B------:R-:W-:Y:S01]  /*11f10*/  FFMA R38, R37, R38, R40 ;  /* 0x0000002625267223 */ /* 0x000fe20000000028 */
[----:B------:R-:W-:Y:S01]  /*11f20*/  FSETP.GE.AND P4, PT, |R58|, 1.0029599666595458984, PT ;  /* 0x3f8060fe3a00780b */ /* 0x000fe20003f86200 */
[----:B------:R-:W-:Y:S01]  /*11f30*/  FMUL R34, R34, R31 ;  /* 0x0000001f22227220 */ /* 0x000fe20000400000 */
[----:B------:R-:W-:Y:S01]  /*11f40*/  FSEL R40, R13, 0.0052134888246655464172, P2 ;  /* 0x3baad5ea0d287808 */ /* 0x000fe20001000000 */
[----:B------:R-:W-:Y:S01]  /*11f50*/  FFMA R44, R41, R42, R44 ;  /* 0x0000002a292c7223 */ /* 0x000fe2000000002c */
[----:B------:R-:W-:-:S02]  /*11f60*/  FSEL R43, |R58|, R43, P4 ;  /* 0x0000002b3a2b7208 */ /* 0x000fc40002000200 */
[----:B------:R-:W-:Y:S01]  /*11f70*/  FSEL R48, R3, 8.4834944573231041431e-05, P4 ;  /* 0x38b1e96a03307808 */ /* 0x000fe20002000000 */
[----:B------:R-:W-:Y:S01]  /*11f80*/  FFMA R38, R37, R38, R40 ;  /* 0x0000002625267223 */ /* 0x000fe20000000028 */
[----:B------:R-:W-:Y:S02]  /*11f90*/  FSEL R50, -R12, -0.00082130916416645050049, P4 ;  /* 0xba574d200c327808 */ /* 0x000fe40002000100 */
[----:B------:R-:W-:Y:S02]  /*11fa0*/  FSEL R46, R13, 0.0052134888246655464172, P3 ;  /* 0x3baad5ea0d2e7808 */ /* 0x000fe40001800000 */
[C---:B------:R-:W-:Y:S01]  /*11fb0*/  FSEL R42, -R14.reuse, -0.026868773624300956726, P2 ;  /* 0xbcdc1be70e2a7808 */ /* 0x040fe20001000100 */
        /* <DEDUP_REMOVED lines=37> */
[----:B------:R-:W-:Y:S02]  /*12210*/  HADD2.F32 R40, -RZ, R9.H1_H1 ;  /* 0x30000009ff287230 */ /* 0x000fe40000004100 */
[----:B------:R-:W-:Y:S01]  /*12220*/  FMUL R9, R154, R84 ;  /* 0x000000549a097220 */ /* 0x000fe20000400000 */
[----:B------:R-:W-:Y:S02]  /*12230*/  HADD2.F32 R10, -RZ, R10.H1_H1 ;  /* 0x3000000aff0a7230 */ /* 0x000fe40000004100 */
[C---:B------:R-:W-:Y:S01]  /*12240*/  FFMA R49, R153.reuse, R40, R44 ;  /* 0x0000002899317223 */ /* 0x040fe2000000002c */
[----:B------:R-:W-:Y:S01]  /*12250*/  FFMA R51, R153, R42, R9 ;  /* 0x0000002a99337223 */ /* 0x000fe20000000009 */
[----:B------:R-:W3:Y:S01]  /*12260*/  @P4 MUFU.EX2 R45, R39 ;  /* 0x00000027002d4308 */ /* 0x000ee20000000800 */
[----:B-1----:R-:W-:Y:S01]  /*12270*/  @P2 FADD R41, -R41, 1 ;  /* 0x3f80000029292421 */ /* 0x002fe20000000100 */
[----:B------:R-:W-:Y:S01]  /*12280*/  FFMA R85, R153, R10, R85 ;  /* 0x0000000a99557223 */ /* 0x000fe20000000055 */
[----:B------:R-:W-:-:S03]  /*12290*/  FMUL R5, R49, 0.5 ;  /* 0x3f00000031057820 */ /* 0x000fc60000400000 */
[----:B------:R-:W-:Y:S01]  /*122a0*/  @P2 LOP3.LUT R38, R41, 0x80000000, R54, 0xb8, !PT ;  /* 0x8000000029262812 */ /* 0x000fe200078eb836 */
[----:B------:R-:W-:Y:S01]  /*122b0*/  FMUL R54, R49, 0.70710676908493041992 ;  /* 0x3f3504f331367820 */ /* 0x000fe20000400000 */
[----:B------:R-:W-:Y:S01]  /*122c0*/  FMUL R47, R85, 0.70710676908493041992 ;  /* 0x3f3504f3552f7820 */ /* 0x000fe20000400000 */
[----:B--2---:R-:W-:Y:S02]  /*122d0*/  @P3 FADD R43, -R43, 1 ;  /* 0x3f8000002b2b3421 */ /* 0x004fe40000000100 */
[C---:B------:R-:W-:Y:S01]  /*122e0*/  FMUL R9, R54.reuse, R54 ;  /* 0x0000003636097220 */ /* 0x040fe20000400000 */
[----:B------:R-:W-:Y:S01]  /*122f0*/  FSETP.GE.AND P2, PT, |R54|, 1.0029599666595458984, PT ;  /* 0x3f8060fe3600780b */ /* 0x000fe20003f46200 */
[----:B------:R-:W-:Y:S01]  /*12300*/  FADD R38, R38, 1 ;  /* 0x3f80000026267421 */ /* 0x000fe20000000000 */
[----:B------:R-:W-:Y:S01]  /*12310*/  @P3 LOP3.LUT R37, R43, 0x80000000, R56, 0xb8, !PT ;  /* 0x800000002b253812 */ /* 0x000fe200078eb838 */
[----:B------:R-:W-:Y:S01]  /*12320*/  FMUL R56, R51, 0.70710676908493041992 ;  /* 0x3f3504f333387820 */ /* 0x000fe20000400000 */
[----:B------:R-:W-:Y:S01]  /*12330*/  FSEL R9, |R54|, R9, P2 ;  /* 0x0000000936097208 */ /* 0x000fe20001000200 */
[----:B---3--:R-:W-:Y:S01]  /*12340*/  @P4 FADD R45, -R45, 1 ;  /* 0x3f8000002d2d4421 */ /* 0x008fe20000000100 */
[----:B------:R-:W-:Y:S01]  /*12350*/  FSEL R10, R3, 8.4834944573231041431e-05, P2 ;  /* 0x38b1e96a030a7808 */ /* 0x000fe20001000000 */
[C---:B------:R-:W-:Y:S01]  /*12360*/  FMUL R41, R56.reuse, R56 ;  /* 0x0000003838297220 */ /* 0x040fe20000400000 */
[----:B------:R-:W-:Y:S01]  /*12370*/  FSETP.GE.AND P3, PT, |R56|, 1.0029599666595458984, PT ;  /* 0x3f8060fe3800780b */ /* 0x000fe20003f66200 */
[----:B------:R-:W-:Y:S01]  /*12380*/  FADD R37, R37, 1 ;  /* 0x3f80000025257421 */ /* 0x000fe20000000000 */
[----:B------:R-:W-:-:S02]  /*12390*/  FSEL R40, -R12, -0.00082130916416645050049, P2 ;  /* 0xba574d200c287808 */ /* 0x000fc40001000100 */
[----:B------:R-:W-:Y:S01]  /*123a0*/  FSEL R43, |R56|, R41, P3 ;  /* 0x00000029382b7208 */ /* 0x000fe20001800200 */
[----:B------:R-:W-:Y:S01]  /*123b0*/  FMUL R37, R37, R8 ;  /* 0x0000000825257220 */ /* 0x000fe20000400000 */
[----:B------:R-:W-:Y:S01]  /*123c0*/  FSEL R42, R3, 8.4834944573231041431e-05, P3 ;  /* 0x38b1e96a032a7808 */ /* 0x000fe20001800000 */
[----:B------:R-:W-:Y:S01]  /*123d0*/  FFMA R10, R9, R10, R40 ;  /* 0x0000000a090a7223 */ /* 0x000fe20000000028 */
[----:B------:R-:W-:Y:S02]  /*123e0*/  FSEL R44, -R12, -0.00082130916416645050049, P3 ;  /* 0xba574d200c2c7808 */ /* 0x000fe40001800100 */
[----:B------:R-:W-:Y:S01]  /*123f0*/  @P4 LOP3.LUT R39, R45, 0x80000000, R58, 0xb8, !PT ;  /* 0x800000002d274812 */ /* 0x000fe200078eb83a */
[----:B------:R-:W-:Y:S01]  /*12400*/  FMUL R45, R47, R47 ;  /* 0x0000002f2f2d7220 */ /* 0x000fe20000400000 */
[----:B------:R-:W-:Y:S01]  /*12410*/  FSEL R40, R13, 0.0052134888246655464172, P2 ;  /* 0x3baad5ea0d287808 */ /* 0x000fe20001000000 */
[----:B------:R-:W-:Y:S01]  /*12420*/  FFMA R44, R43, R42, R44 ;  /* 0x0000002a2b2c7223 */ /* 0x000fe2000000002c */
[----:B------:R-:W-:Y:S01]  /*12430*/  FSETP.GE.AND P4, PT, |R47|, 1.0029599666595458984, PT ;  /* 0x3f8060fe2f00780b */ /* 0x000fe20003f86200 */
[----:B------:R-:W-:Y:S01]  /*12440*/  FADD R39, R39, 1 ;  /* 0x3f80000027277421 */ /* 0x000fe20000000000 */
[----:B------:R-:W-:Y:S01]  /*12450*/  FSEL R42, -R14, -0.026868773624300956726, P2 ;  /* 0xbcdc1be70e2a7808 */ /* 0x000fe20001000100 */
[----:B------:R-:W-:Y:S01]  /*12460*/  FFMA R10, R9, R10, R40 ;  /* 0x0000000a090a7223 */ /* 0x000fe20000000028 */
[----:B------:R-:W-:-:S02]  /*12470*/  FSEL R45, |R47|, R45, P4 ;  /* 0x0000002d2f2d7208 */ /* 0x000fc40002000200 */
[----:B------:R-:W-:Y:S01]  /*12480*/  FSEL R48, R3, 8.4834944573231041431e-05, P4 ;  /* 0x38b1e96a03307808 */ /* 0x000fe20002000000 */
[----:B------:R-:W-:Y:S01]  /*12490*/  FFMA R10, R9, R10, R42 ;  /* 0x0000000a090a7223 */ /* 0x000fe2000000002a */
[----:B------:R-:W-:Y:S02]  /*124a0*/  FSEL R50, -R12, -0.00082130916416645050049, P4 ;  /* 0xba574d200c327808 */ /* 0x000fe40002000100 */
        /* <DEDUP_REMOVED lines=29> */
[----:B------:R-:W1:Y:S01]  /*12680*/  @P2 MUFU.EX2 R41, R42 ;  /* 0x0000002a00292308 */ /* 0x000e620000000800 */
[----:B------:R-:W-:Y:S01]  /*12690*/  FFMA R44, R40, R9, R9 ;  /* 0x00000009282c7223 */ /* 0x000fe20000000009 */
[----:B------:R-:W-:Y:S01]  /*126a0*/  FSEL R9, -|R47|, R47, P4 ;  /* 0x0000002f2f097208 */ /* 0x000fe20002000300 */
[----:B------:R-:W-:Y:S01]  /*126b0*/  FFMA R10, R45, R10, R43 ;  /* 0x0000000a2d0a7223 */ /* 0x000fe2000000002b */
[----:B------:R-:W-:-:S03]  /*126c0*/  HADD2.F32 R40, -RZ, R11.H0_H0 ;  /* 0x2000000bff287230 */ /* 0x000fc60000004100 */
[----:B------:R-:W-:Y:S01]  /*126d0*/  FFMA R45, R10, R9, R9 ;  /* 0x000000090a2d7223 */ /* 0x000fe20000000009 */
[----:B------:R-:W2:Y:S01]  /*126e0*/  @P3 MUFU.EX2 R43, R44 ;  /* 0x0000002c002b3308 */ /* 0x000ea20000000800 */
[--C-:B------:R-:W-:Y:S02]  /*126f0*/  HADD2.F32 R10, -RZ, R4.reuse.H0_H0 ;  /* 0x20000004ff0a7230 */ /* 0x100fe40000004100 */
[----:B------:R-:W-:Y:S01]  /*12700*/  FMUL R9, R154, R72 ;  /* 0x000000489a097220 */ /* 0x000fe20000400000 */
[C---:B------:R-:W-:Y:S01]  /*12710*/  FFMA R86, R153.reuse, R40, R86 ;  /* 0x0000002899567223 */ /* 0x040fe20000000056 */
[----:B------:R-:W-:Y:S02]  /*12720*/  HADD2.F32 R4, -RZ, R4.H1_H1 ;  /* 0x30000004ff047230 */ /* 0x000fe40000004100 */
[----:B------:R-:W-:Y:S01]  /*12730*/  FFMA R48, R153, R10, R9 ;  /* 0x0000000a99307223 */ /* 0x000fe20000000009 */
[----:B------:R-:W-:Y:S01]  /*12740*/  FMUL R52, R86, 0.70710676908493041992 ;  /* 0x3f3504f356347820 */ /* 0x000fe20000400000 */
[----:B------:R-:W3:Y:S01]  /*12750*/  @P4 MUFU.EX2 R46, R45 ;  /* 0x0000002d002e4308 */ /* 0x000ee20000000800 */
[----:B-1----:R-:W-:Y:S01]  /*12760*/  @P2 FADD R41, -R41, 1 ;  /* 0x3f80000029292421 */ /* 0x002fe20000000100 */
[----:B------:R-:W-:Y:S01]  /*12770*/  FFMA R73, R153, R4, R73 ;  /* 0x0000000499497223 */ /* 0x000fe20000000049 */
[----:B------:R-:W-:Y:S01]  /*12780*/  FMUL R53, R48, 0.70710676908493041992 ;  /* 0x3f3504f330357820 */ /* 0x000fe20000400000 */
[----:B------:R-:W-:Y:S01]  /*12790*/  FMUL R9, R52, R52 ;  /* 0x0000003434097220 */ /* 0x000fe20000400000 */
[----:B------:R-:W-:Y:S01]  /*127a0*/  FMUL R6, R86, 0.5 ;  /* 0x3f00000056067820 */ /* 0x000fe20000400000 */
[----:B------:R-:W-:Y:S01]  /*127b0*/  @P2 LOP3.LUT R42, R41, 0x80000000, R54, 0xb8, !PT ;  /* 0x80000000292a2812 */ /* 0x000fe200078eb836 */
[----:B------:R-:W-:Y:S01]  /*127c0*/  FMUL R50, R73, 0.70710676908493041992 ;  /* 0x3f3504f349327820 */ /* 0x000fe20000400000 */
[----:B------:R-:W-:Y:S01]  /*127d0*/  FMUL R4, R53, R53 ;  /* 0x0000003535047220 */ /* 0x000fe20000400000 */
[----:B--2---:R-:W-:Y:S01]  /*127e0*/  @P3 FADD R43, -R43, 1 ;  /* 0x3f8000002b2b3421 */ /* 0x004fe20000000100 */
[----:B------:R-:W-:Y:S01]  /*127f0*/  FSETP.GE.AND P2, PT, |R53|, 1.0029599666595458984, PT ;  /* 0x3f8060fe3500780b */ /* 0x000fe20003f46200 */
[----:B------:R-:W-:Y:S01]  /*12800*/  FMUL R10, R50, R50 ;  /* 0x00000032320a7220 */ /* 0x000fe20000400000 */
[----:B------:R-:W-:-:S02]  /*12810*/  FADD R42, R42, 1 ;  /* 0x3f8000002a2a7421 */ /* 0x000fc40000000000 */
[----:B------:R-:W-:Y:S02]  /*12820*/  @P3 LOP3.LUT R44, R43, 0x80000000, R56, 0xb8, !PT ;  /* 0x800000002b2c3812 */ /* 0x000fe400078eb838 */
[----:B------:R-:W-:Y:S01]  /*12830*/  FSETP.GE.AND P3, PT, |R50|, 1.0029599666595458984, PT ;  /* 0x3f8060fe3200780b */ /* 0x000fe20003f66200 */
[----:B---3--:R-:W-:Y:S01]  /*12840*/  @P4 FADD R46, -R46, 1 ;  /* 0x3f8000002e2e4421 */ /* 0x008fe20000000100 */
[----:B------:R-:W-:Y:S01]  /*12850*/  FSEL R4, |R53|, R4, P2 ;  /* 0x0000000435047208 */ /* 0x000fe20001000200 */
[----:B------:R-:W-:Y:S01]  /*12860*/  FMUL R42, R42, R5 ;  /* 0x000000052a2a7220 */ /* 0x000fe20000400000 */
[----:B------:R-:W-:Y:S01]  /*12870*/  FSEL R11, -R12, -0.00082130916416645050049, P2 ;  /* 0xba574d200c0b7808 */ /* 0x000fe20001000100 */
[----:B------:R-:W-:Y:S01]  /*12880*/  FMUL R5, R73, 0.5 ;  /* 0x3f00000049057820 */ /* 0x000fe20000400000 */
[----:B------:R-:W-:Y:S01]  /*12890*/  @P4 LOP3.LUT R45, R46, 0x80000000, R47, 0xb8, !PT ;  /* 0x800000002e2d4812 */ /* 0x000fe200078eb82f */
[----:B------:R-:W-:Y:S01]  /*128a0*/  FADD R44, R44, 1 ;  /* 0x3f8000002c2c7421 */ /* 0x000fe20000000000 */
[----:B------:R-:W-:-:S02]  /*128b0*/  FSETP.GE.AND P4, PT, |R52|, 1.0029599666595458984, PT ;  /* 0x3f8060fe3400780b */ /* 0x000fc40003f86200 */
[----:B------:R-:W-:Y:S01]  /*128c0*/  FSEL R10, |R50|, R10, P3 ;  /* 0x0000000a320a7208 */ /* 0x000fe20001800200 */
[----:B------:R-:W-:Y:S01]  /*128d0*/  FADD R45, R45, 1 ;  /* 0x3f8000002d2d7421 */ /* 0x000fe20000000000 */
[----:B------:R-:W-:Y:S02]  /*128e0*/  FSEL R40, |R52|, R9, P4 ;  /* 0x0000000934287208 */ /* 0x000fe40002000200 */
[C---:B------:R-:W-:Y:S02]  /*128f0*/  FSEL R41, R3.reuse, 8.4834944573231041431e-05, P4 ;  /* 0x38b1e96a03297808 */ /* 0x040fe40002000000 */
[----:B------:R-:W-:Y:S02]  /*12900*/  FSEL R43, -R12, -0.00082130916416645050049, P4 ;  /* 0xba574d200c2b7808 */ /* 0x000fe40002000100 */
[----:B------:R-:W-:-:S03]  /*12910*/  FSEL R9, R3, 8.4834944573231041431e-05, P2 ;  /* 0x38b1e96a03097808 */ /* 0x000fc60001000000 */
[----:B------:R-:W-:Y:S01]  /*12920*/  FFMA R47, R40, R41, R43 ;  /* 0x00000029282f7223 */ /* 0x000fe2000000002b */
[----:B------:R-:W-:Y:S01]  /*12930*/  FSEL R41, R3, 8.4834944573231041431e-05, P3 ;  /* 0x38b1e96a03297808 */ /* 0x000fe20001800000 */
[----:B------:R-:W-:Y:S01]  /*12940*/  FFMA R9, R4, R9, R11 ;  /* 0x0000000904097223 */ /* 0x000fe2000000000b */
        /* <DEDUP_REMOVED lines=8> */
[----:B------:R-:W-:Y:S01]  /*129d0*/  FSEL R9, -R14, -0.026868773624300956726, P2 ;  /* 0xbcdc1be70e097808 */ /* 0x000fe20001000100 */
[----:B------:R-:W-:Y:S01]  /*129e0*/  FFMA R43, R40, R11, R43 ;  /* 0x0000000b282b7223 */ /* 0x000fe2000000002b */
[----:B------:R-:W-:-:S02]  /*129f0*/  FSEL R13, R13, 0.0052134888246655464172, P3 ;  /* 0x3baad5ea0d0d7808 */ /* 0x000fc40001800000 */
[----:B------:R-:W-:Y:S01]  /*12a00*/  FSEL R11, R15, 0.11284004896879196167, P2 ;  /* 0x3de718af0f0b7808 */ /* 0x000fe20001000000 */
[----:B------:R-:W-:Y:S01]  /*12a10*/  FFMA R3, R4, R3, R9 ;  /* 0x0000000304037223 */ /* 0x000fe20000000009 */
[C---:B------:R-:W-:Y:S01]  /*12a20*/  FSEL R9, R19.reuse, -0.37612664699554443359, P4 ;  /* 0xbec093ac13097808 */ /* 0x040fe20002000000 */
[----:B------:R-:W-:Y:S01]  /*12a30*/  FFMA R43, R40, R43, R47 ;  /* 0x0000002b282b7223 */ /* 0x000fe2000000002f */
[----:B------:R-:W-:Y:S01]  /*12a40*/  FFMA R13, R10, R41, R13 ;  /* 0x000000290a0d7223 */ /* 0x000fe2000000000d */
[----:B------:R-:W-:Y:S01]  /*12a50*/  FFMA R3, R4, R3, R11 ;  /* 0x0000000304037223 */ /* 0x000fe2000000000b */
[----:B------:R-:W-:Y:S01]  /*12a60*/  FSEL R41, -R14, -0.026868773624300956726, P3 ;  /* 0xbcdc1be70e297808 */ /* 0x000fe20001800100 */
[----:B------:R-:W-:Y:S01]  /*12a70*/  FFMA R43, R40, R43, R9 ;  /* 0x0000002b282b7223 */ /* 0x000fe20000000009 */
[----:B------:R-:W-:Y:S02]  /*12a80*/  FSEL R11, R20, 0.12837915122509002686, P4 ;  /* 0x3e0375d3140b7808 */ /* 0x000fe40002000000 */
        /* <DEDUP_REMOVED lines=13> */
[----:B------:R-:W1:Y:S01]  /*12b60*/  @P4 MUFU.EX2 R11, R43 ;  /* 0x0000002b000b4308 */ /* 0x000e620000000800 */
[----:B------:R-:W-:Y:S01]  /*12b70*/  FFMA R13, R10, R13, R19 ;  /* 0x0000000d0a0d7223 */ /* 0x000fe20000000013 */
[----:B------:R-:W-:-:S02]  /*12b80*/  FSEL R12, -|R50|, R50, P3 ;  /* 0x00000032320c7208 */ /* 0x000fc40001800300 */
[----:B------:R-:W-:Y:S01]  /*12b90*/  FFMA R3, R3, R4, R4 ;  /* 0x0000000403037223 */ /* 0x000fe20000000004 */
[----:B------:R-:W-:-:S03]  /*12ba0*/  FFMA R13, R10, R13, R20 ;  /* 0x0000000d0a0d7223 */ /* 0x000fc60000000014 */
[----:B------:R-:W2:Y:S01]  /*12bb0*/  @P2 MUFU.EX2 R4, R3 ;  /* 0x0000000300042308 */ /* 0x000ea20000000800 */
[----:B------:R-:W-:-:S07]  /*12bc0*/  FFMA R12, R13, R12, R12 ;  /* 0x0000000c0d0c7223 */ /* 0x000fce000000000c */
[----:B------:R-:W3:Y:S01]  /*12bd0*/  @P3 MUFU.EX2 R9, R12 ;  /* 0x0000000c00093308 */ /* 0x000ee20000000800 */
[----:B-1----:R-:W-:-:S05]  /*12be0*/  @P4 FADD R11, -R11, 1 ;  /* 0x3f8000000b0b4421 */ /* 0x002fca0000000100 */
[----:B------:R-:W-:Y:S01]  /*12bf0*/  @P4 LOP3.LUT R43, R11, 0x80000000, R52, 0xb8, !PT ;  /* 0x800000000b2b4812 */ /* 0x000fe200078eb834 */
[----:B------:R-:W-:Y:S01]  /*12c00*/  FMUL R11, R24, 0.5 ;  /* 0x3f000000180b7820 */ /* 0x000fe20000400000 */
[----:B--2---:R-:W-:-:S03]  /*12c10*/  @P2 FADD R4, -R4, 1 ;  /* 0x3f80000004042421 */ /* 0x004fc60000000100 */
[----:B------:R-:W-:Y:S01]  /*12c20*/  FMUL R11, R0, R11 ;  /* 0x0000000b000b7220 */ /* 0x000fe20000400000 */
[----:B------:R-:W-:Y:S01]  /*12c30*/  FMUL R0, R7, 0.5 ;  /* 0x3f00000007007820 */ /* 0x000fe20000400000 */
[----:B------:R-:W-:Y:S01]  /*12c40*/  FMUL R7, R36, 0.5 ;  /* 0x3f00000024077820 */ /* 0x000fe20000400000 */
[----:B------:R-:W-:Y:S01]  /*12c50*/  @P2 LOP3.LUT R3, R4, 0x80000000, R53, 0xb8, !PT ;  /* 0x8000000004032812 */ /* 0x000fe200078eb835 */
[----:B------:R-:W-:Y:S01]  /*12c60*/  FMUL R4, R25, 0.5 ;  /* 0x3f00000019047820 */ /* 0x000fe20000400000 */
[----:B------:R-:W-:Y:S01]  /*12c70*/  FMUL R33, R33, R0 ;  /* 0x0000000021217220 */ /* 0x000fe20000400000 */
[----:B---3--:R-:W-:Y:S01]  /*12c80*/  @P3 FADD R9, -R9, 1 ;  /* 0x3f80000009093421 */ /* 0x008fe20000000100 */
[----:B------:R-:W-:Y:S01]  /*12c90*/  FMUL R0, R35, 0.5 ;  /* 0x3f00000023007820 */ /* 0x000fe20000400000 */
[----:B------:R-:W-:Y:S01]  /*12ca0*/  FMUL R29, R29, R4 ;  /* 0x000000041d1d7220 */ /* 0x000fe20000400000 */
[----:B------:R-:W-:Y:S01]  /*12cb0*/  FMUL R4, R85, 0.5 ;  /* 0x3f00000055047820 */ /* 0x000fe20000400000 */
[----:B------:R-:W-:Y:S01]  /*12cc0*/  FADD R43, R43, 1 ;  /* 0x3f8000002b2b7421 */ /* 0x000fe20000000000 */
[----:B------:R-:W-:Y:S01]  /*12cd0*/  @P3 LOP3.LUT R12, R9, 0x80000000, R50, 0xb8, !PT ;  /* 0x80000000090c3812 */ /* 0x000fe200078eb832 */
[----:B------:R-:W-:Y:S01]  /*12ce0*/  FMUL R39, R39, R0 ;  /* 0x0000000027277220 */ /* 0x000fe20000400000 */
[----:B------:R-:W-:Y:S01]  /*12cf0*/  FMUL R0, R48, 0.5 ;  /* 0x3f00000030007820 */ /* 0x000fe20000400000 */
[----:B------:R-:W-:Y:S01]  /*12d00*/  FADD R3, R3, 1 ;  /* 0x3f80000003037421 */ /* 0x000fe20000000000 */
[----:B------:R-:W-:Y:S01]  /*12d10*/  FMUL R9, R26, 0.5 ;  /* 0x3f0000001a097820 */ /* 0x000fe20000400000 */
[----:B------:R-:W-:Y:S01]  /*12d20*/  FMUL R38, R38, R7 ;  /* 0x0000000726267220 */ /* 0x000fe20000400000 */
[----:B------:R-:W-:Y:S01]  /*12d30*/  FADD R12, R12, 1 ;  /* 0x3f8000000c0c7421 */ /* 0x000fe20000000000 */
        /* <DEDUP_REMOVED lines=34> */
.L_x_126:
[----:B------:R-:W-:Y:S05]  /*12f60*/  BSYNC B0 ;  /* 0x0000000000007941 */ /* 0x000fea0003800000 */
.L_x_125:
[----:B------:R-:W-:Y:S06]  /*12f70*/  BAR.SYNC.DEFER_BLOCKING 0x1, 0x100 ;  /* 0x0044000000007b1d */ /* 0x000fec0000010000 */
[----:B------:R-:W-:Y:S04]  /*12f80*/  BSSY B0, `(.L_x_127) ;  /* 0x000000a000007945 */ /* 0x000fe80003800000 */
[----:B------:R-:W-:Y:S05]  /*12f90*/  @P0 BRA `(.L_x_128) ;  /* 0x0000000000200947 */ /* 0x000fea0003800000 */
[----:B------:R-:W-:-:S06]  /*12fa0*/  UISETP.NE.AND UP0, UPT, UR49, 0x3, UPT ;  /* 0x000000033100788c */ /* 0x000fcc000bf05270 */
[----:B------:R-:W-:-:S13]  /*12fb0*/  PLOP3.LUT P0, PT, PT, PT, UP0, 0x80, 0x0 ;  /* 0x000000000000781c */ /* 0x000fda0003f0f008 */
[----:B------:R-:W-:Y:S05]  /*12fc0*/  @!P0 BRA `(.L_x_129) ;  /* 0x0000000000048947 */ /* 0x000fea0003800000 */
[----:B------:R-:W-:Y:S01]  /*12fd0*/  BPT.TRAP 0x1 ;  /* 0x000000040000795c */ /* 0x000fe20000300000 */
.L_x_129:
[----:B------:R-:W-:-:S04]  /*12fe0*/  ULEA UR4, UR58, UR51, 0x3 ;  /* 0x000000333a047291 */ /* 0x000fc8000f8e183f */
[----:B------:R-:W-:-:S04]  /*12ff0*/  UIADD3 UR4, UR4, 0x60, URZ ;  /* 0x0000006004047890 */ /* 0x000fc8000fffe03f */
[----:B------:R-:W-:-:S09]  /*13000*/  UPRMT UR4, UR50, 0x654, UR4 ;  /* 0x0000065432047896 */ /* 0x000fd20008000004 */
[----:B------:R-:W-:Y:S03]  /*13010*/  SYNCS.ARRIVE.TRANS64.RED.A1T0 RZ, [UR4], RZ ;  /* 0x000000ffffff79a7 */ /* 0x000fe60008100404 */
.L_x_128:
[----:B------:R-:W-:Y:S05]  /*13020*/  BSYNC B0 ;  /* 0x0000000000007941 */ /* 0x000fea0003800000 */
.L_x_127:
[----:B------:R-:W-:Y:S01]  /*13030*/  IADD3 R16, P0, R16, UR54, RZ ;  /* 0x0000003610107c10 */ /* 0x000fe2000ff1e0ff */
[----:B------:R-:W-:Y:S01]  /*13040*/  ULDC.64 UR4, c[0x0][0x8f8] ;  /* 0x00023e0000047ab9 */ /* 0x000fe20000000a00 */
[----:B------:R-:W-:Y:S01]  /*13050*/  UIADD3 UR58, UR58, 0x1, URZ ;  /* 0x000000013a3a7890 */ /* 0x000fe2000fffe03f */
[----:B------:R-:W-:Y:S01]  /*13060*/  PRMT R0, RZ, 0x7610, R0 ;  /* 0x00007610ff007816 */ /* 0x000fe20000000000 */
[----:B------:R-:W-:Y:S01]  /*13070*/  UMOV UR47, 0xffffffff ;  /* 0xffffffff002f7882 */ /* 0x000fe20000000000 */
[----:B------:R-:W-:Y:S01]  /*13080*/  IADD3.X R17, R17, UR38, RZ, P0, !PT ;  /* 0x0000002611117c10 */ /* 0x000fe200087fe4ff */
[----:B------:R-:W-:Y:S01]  /*13090*/  UISETP.NE.AND UP0, UPT, UR58, 0x4, UPT ;  /* 0x000000043a00788c */ /* 0x000fe2000bf05270 */
[----:B------:R-:W-:Y:S02]  /*130a0*/  ISETP.GE.U32.AND P0, PT, R16, UR4, PT ;  /* 0x0000000410007c0c */ /* 0x000fe4000bf06070 */
[----:B------:R-:W-:Y:S01]  /*130b0*/  MOV R19, 0xffffffff ;  /* 0xffffffff00137802 */ /* 0x000fe20000000f00 */
[----:B------:R-:W-:Y:S01]  /*130c0*/  USEL UR58, UR58, URZ, UP0 ;  /* 0x0000003f3a3a7287 */ /* 0x000fe20008000000 */
[----:B------:R-:W-:-:S02]  /*130d0*/  ISETP.GE.U32.AND.EX P0, PT, R17, UR5, PT, P0 ;  /* 0x0000000511007c0c */ /* 0x000fc4000bf06100 */
[----:B------:R-:W-:-:S11]  /*130e0*/  MOV R158, 0xffffffff ;  /* 0xffffffff009e7802 */ /* 0x000fd60000000f00 */
[----:B------:R-:W-:Y:S05]  /*130f0*/  @P0 BRA `(.L_x_130) ;  /* 0x0000000400680947 */ /* 0x000fea0003800000 */
[----:B------:R-:W2:Y:S01]  /*13100*/  S2R R12, SR_CTAID.X ;  /* 0x00000000000c7919 */ /* 0x000ea20000002500 */
[----:B-1----:R-:W1:Y:S01]  /*13110*/  LDC.64 R10, c[0x0][0x8d0] ;  /* 0x00023400ff0a7b82 */ /* 0x002e620000000a00 */
[----:B------:R-:W-:Y:S01]  /*13120*/  ULDC UR4, c[0x0][0x150] ;  /* 0x0000540000047ab9 */ /* 0x000fe20000000800 */
[----:B------:R-:W-:Y:S01]  /*13130*/  MOV R8, R16 ;  /* 0x0000001000087202 */ /* 0x000fe20000000f00 */
[----:B------:R-:W3:Y:S01]  /*13140*/  S2R R24, SR_CTAID.Y ;  /* 0x0000000000187919 */ /* 0x000ee20000002600 */
[----:B------:R-:W-:-:S04]  /*13150*/  IMAD.MOV.U32 R9, RZ, RZ, R17 ;  /* 0x000000ffff097224 */ /* 0x000fc800078e0011 */
[----:B------:R-:W4:Y:S08]  /*13160*/  LDC R25, c[0x0][0x144] ;  /* 0x00005100ff197b82 */ /* 0x000f300000000800 */
[----:B------:R-:W3:Y:S08]  /*13170*/  LDC R0, c[0x0][0x8d8] ;  /* 0x00023600ff007b82 */ /* 0x000ef00000000800 */
[----:B------:R-:W3:Y:S01]  /*13180*/  LDC.64 R14, c[0x0][0x8c8] ;  /* 0x00023200ff0e7b82 */ /* 0x000ee20000000a00 */
[----:B-1----:R-:W-:-:S04]  /*13190*/  ISETP.NE.U32.AND P0, PT, R10, RZ, PT ;  /* 0x000000ff0a00720c */ /* 0x002fc80003f05070 */
[----:B------:R-:W-:Y:S02]  /*131a0*/  ISETP.NE.AND.EX P0, PT, R11, RZ, PT, P0 ;  /* 0x000000ff0b00720c */ /* 0x000fe40003f05300 */
[----:B--2---:R-:W-:-:S05]  /*131b0*/  I2FP.F32.U32 R3, R12 ;  /* 0x0000000c00037245 */ /* 0x004fca0000201000 */
[----:B------:R-:W-:-:S04]  /*131c0*/  FMUL R3, R3, UR4 ;  /* 0x0000000403037c20 */ /* 0x000fc80008400000 */
[----:B------:R1:W2:Y:S02]  /*131d0*/  F2I.U32.TRUNC.NTZ R19, R3 ;  /* 0x0000000300137305 */ /* 0x0002a4000020f000 */
[----:B----4-:R-:W-:Y:S05]  /*131e0*/  @!P0 BRA `(.L_x_131) ;  /* 0x0000000000288947 */ /* 0x010fea0003800000 */
[----:B-1----:R-:W1:Y:S02]  /*131f0*/  LDC R3, c[0x0][0x8dc] ;  /* 0x00023700ff037b82 */ /* 0x002e640000000800 */
[----:B-1----:R-:W-:-:S04]  /*13200*/  IADD3 R3, P0, R16, R3, RZ ;  /* 0x0000000310037210 */ /* 0x002fc80007f1e0ff */
[----:B------:R-:W-:-:S05]  /*13210*/  IADD3.X R13, RZ, R17, RZ, P0, !PT ;  /* 0x00000011ff0d7210 */ /* 0x000fca00007fe4ff */
[----:B------:R-:W-:-:S04]  /*13220*/  IMAD.WIDE.U32 R4, R13, R10, RZ ;  /* 0x0000000a0d047225 */ /* 0x000fc800078e00ff */
[----:B------:R-:W-:-:S04]  /*13230*/  IMAD.WIDE.U32 R6, P0, R3, R11, R4 ;  /* 0x0000000b03067225 */ /* 0x000fc80007800004 */
[----:B------:R-:W-:Y:S01]  /*13240*/  IMAD.WIDE.U32 R4, R3, R10, RZ ;  /* 0x0000000a03047225 */ /* 0x000fe200078e00ff */
[----:B------:R-:W-:Y:S02]  /*13250*/  IADD3.X R9, RZ, RZ, RZ, P0, !PT ;  /* 0x000000ffff097210 */ /* 0x000fe400007fe4ff */
[----:B------:R-:W-:Y:S02]  /*13260*/  MOV R8, R7 ;  /* 0x0000000700087202 */ /* 0x000fe40000000f00 */
[----:B------:R-:W-:-:S05]  /*13270*/  IADD3 RZ, P0, R5, R6, RZ ;  /* 0x0000000605ff7210 */ /* 0x000fca0007f1e0ff */
[----:B------:R-:W-:-:S08]  /*13280*/  IMAD.WIDE.U32.X R8, R13, R11, R8, P0 ;  /* 0x0000000b0d087225 */ /* 0x000fd000000e0408 */
.L_x_131:
[----:B------:R-:W4:Y:S01]  /*13290*/  LDC.64 R20, c[0x0][0x8e8] ;  /* 0x00023a00ff147b82 */ /* 0x000f220000000a00 */
[-CC-:B---3--:R-:W-:Y:S01]  /*132a0*/  SHF.R.U64 R31, R8, R0.reuse, R9.reuse ;  /* 0x00000000081f7219 */ /* 0x188fe20000001209 */
[----:B------:R-:W-:Y:S01]  /*132b0*/  ULDC UR4, c[0x0][0x154] ;  /* 0x0000550000047ab9 */ /* 0x000fe20000000800 */
[----:B------:R-:W-:Y:S02]  /*132c0*/  SHF.R.U32.HI R0, RZ, R0, R9 ;  /* 0x00000000ff007219 */ /* 0x000fe40000011609 */
[----:B-1----:R-:W-:Y:S02]  /*132d0*/  IADD3 R3, P0, RZ, -R31, RZ ;  /* 0x8000001fff037210 */ /* 0x002fe40007f1e0ff */
[----:B--2---:R-:W-:Y:S01]  /*132e0*/  IADD3 R19, -R19, RZ, RZ ;  /* 0x000000ff13137210 */ /* 0x004fe20007ffe1ff */
[----:B------:R-:W1:Y:S01]  /*132f0*/  LDC R6, c[0x0][0x8c0] ;  /* 0x00023000ff067b82 */ /* 0x000e620000000800 */
[----:B------:R-:W-:Y:S02]  /*13300*/  IADD3.X R5, RZ, ~R0, RZ, P0, !PT ;  /* 0x80000000ff057210 */ /* 0x000fe400007fe4ff */
[----:B------:R-:W-:Y:S01]  /*13310*/  MOV R7, 0x1 ;  /* 0x0000000100077802 */ /* 0x000fe20000000f00 */
[----:B------:R-:W-:-:S02]  /*13320*/  IMAD R26, R25, R19, R12 ;  /* 0x00000013191a7224 */ /* 0x000fc400078e020c */
[-C--:B------:R-:W-:Y:S02]  /*13330*/  IMAD R0, R5, R14.reuse, RZ ;  /* 0x0000000e05007224 */ /* 0x080fe400078e02ff */
[----:B------:R-:W2:Y:S01]  /*13340*/  LDC R8, c[0x0][0x8b0] ;  /* 0x00022c00ff087b82 */ /* 0x000ea20000000800 */
[----:B------:R-:W-:-:S04]  /*13350*/  IMAD.WIDE.U32 R4, R3, R14, R16 ;  /* 0x0000000e03047225 */ /* 0x000fc800078e0010 */
[----:B------:R-:W-:Y:S01]  /*13360*/  IMAD R3, R3, R15, R0 ;  /* 0x0000000f03037224 */ /* 0x000fe200078e0200 */
[----:B------:R-:W-:Y:S02]  /*13370*/  I2FP.F32.U32 R0, R24 ;  /* 0x0000001800007245 */ /* 0x000fe40000201000 */
[----:B------:R-:W3:Y:S01]  /*13380*/  LDC R28, c[0x0][0x900] ;  /* 0x00024000ff1c7b82 */ /* 0x000ee20000000800 */
[----:B------:R-:W-:Y:S01]  /*13390*/  IMAD.IADD R3, R5, 0x1, R3 ;  /* 0x0000000105037824 */ /* 0x000fe200078e0203 */
[----:B----4-:R-:W-:Y:S01]  /*133a0*/  ISETP.NE.U32.AND P0, PT, R20, RZ, PT ;  /* 0x000000ff1400720c */ /* 0x010fe20003f05070 */
[----:B------:R-:W-:Y:S01]  /*133b0*/  FMUL R0, R0, UR4 ;  /* 0x0000000400007c20 */ /* 0x000fe20008400000 */
[----:B------:R-:W-:Y:S02]  /*133c0*/  MOV R5, 0xffffffff ;  /* 0xffffffff00057802 */ /* 0x000fe40000000f00 */
[----:B------:R-:W-:Y:S01]  /*133d0*/  ISETP.NE.AND.EX P0, PT, R21, RZ, PT, P0 ;  /* 0x000000ff1500720c */ /* 0x000fe20003f05300 */
[----:B------:R4:W3:Y:S01]  /*133e0*/  F2I.U32.TRUNC.NTZ R13, R0 ;  /* 0x00000000000d7305 */ /* 0x0008e2000020f000 */
[----:B------:R-:W4:Y:S01]  /*133f0*/  LDC R15, c[0x0][0x148] ;  /* 0x00005200ff0f7b82 */ /* 0x000f220000000800 */
[----:B-1----:R-:W-:-:S02]  /*13400*/  SHF.R.U64 R12, R4, R6, R3 ;  /* 0x00000006040c7219 */ /* 0x002fc40000001203 */
[----:B------:R-:W-:-:S05]  /*13410*/  SHF.R.U32.HI R3, RZ, R6, R3 ;  /* 0x00000006ff037219 */ /* 0x000fca0000011603 */
[----:B------:R-:W1:Y:S01]  /*13420*/  LDC R25, c[0x0][0x8a8] ;  /* 0x00022a00ff197b82 */ /* 0x000e620000000800 */
[-CC-:B--2---:R-:W-:Y:S02]  /*13430*/  SHF.R.U64 R10, R12, R8.reuse, R3.reuse ;  /* 0x000000080c0a7219 */ /* 0x184fe40000001203 */
[----:B------:R-:W-:-:S05]  /*13440*/  SHF.R.U32.HI R3, RZ, R8, R3 ;  /* 0x00000008ff037219 */ /* 0x000fca0000011603 */
[----:B------:R-:W2:Y:S01]  /*13450*/  LDC R27, c[0x0][0x8f0] ;  /* 0x00023c00ff1b7b82 */ /* 0x000ea20000000800 */
[-C--:B---3--:R-:W-:Y:S02]  /*13460*/  SHF.L.U32 R4, R5, R28.reuse, RZ ;  /* 0x0000001c05047219 */ /* 0x088fe400000006ff */
[-CC-:B------:R-:W-:Y:S02]  /*13470*/  SHF.R.U64 R14, R10, R28.reuse, R3.reuse ;  /* 0x0000001c0a0e7219 */ /* 0x180fe40000001203 */
[----:B------:R-:W-:Y:S02]  /*13480*/  SHF.R.U32.HI R5, RZ, R28, R3 ;  /* 0x0000001cff057219 */ /* 0x000fe40000011603 */
[----:B------:R-:W-:Y:S01]  /*13490*/  LOP3.LUT R19, RZ, R4, RZ, 0x33, !PT ;  /* 0x00000004ff137212 */ /* 0x000fe200078e33ff */
[----:B------:R-:W3:Y:S01]  /*134a0*/  LDC R29, c[0x0][0x8e0] ;  /* 0x00023800ff1d7b82 */ /* 0x000ee20000000800 */
[----:B------:R-:W-:Y:S02]  /*134b0*/  SHF.L.U32 R28, R7, R28, RZ ;  /* 0x0000001c071c7219 */ /* 0x000fe400000006ff */
[----:B------:R-:W-:-:S05]  /*134c0*/  MOV R4, R14 ;  /* 0x0000000e00047202 */ /* 0x000fca0000000f00 */
[----:B------:R-:W1:Y:S01]  /*134d0*/  LDC R30, c[0x0][0x8b8] ;  /* 0x00022e00ff1e7b82 */ /* 0x000e620000000800 */
[----:B------:R-:W-:Y:S05]  /*134e0*/  @!P0 BRA `(.L_x_132) ;  /* 0x0000000000288947 */ /* 0x000fea0003800000 */
        /* <DEDUP_REMOVED lines=10> */
.L_x_132:
[----:B------:R-:W-:Y:S02]  /*13590*/  ISETP.NE.AND P0, PT, R2, 0x1, PT ;  /* 0x000000010200780c */ /* 0x000fe40003f05270 */
[----:B--2-4-:R-:W-:Y:S02]  /*135a0*/  SHF.R.U64 R0, R4, R27, R5 ;  /* 0x0000001b04007219 */ /* 0x014fe40000001205 */
[----:B------:R-:W-:Y:S02]  /*135b0*/  LOP3.LUT R19, R10, R19, RZ, 0xc0, !PT ;  /* 0x000000130a137212 */ /* 0x000fe400078ec0ff */
[----:B------:R-:W-:Y:S02]  /*135c0*/  IADD3 R13, -R13, RZ, RZ ;  /* 0x000000ff0d0d7210 */ /* 0x000fe40007ffe1ff */
[----:B-1----:R-:W-:Y:S01]  /*135d0*/  IADD3 R5, R25, -0x1, RZ ;  /* 0xffffffff19057810 */ /* 0x002fe20007ffe0ff */
[----:B------:R-:W-:Y:S01]  /*135e0*/  IMAD R19, R28, R0, R19 ;  /* 0x000000001c137224 */ /* 0x000fe200078e0213 */
[----:B------:R-:W-:-:S02]  /*135f0*/  IADD3 R3, -R0, RZ, RZ ;  /* 0x000000ff00037210 */ /* 0x000fc40007ffe1ff */
[----:B------:R-:W-:Y:S01]  /*13600*/  LOP3.LUT R5, R12, R5, RZ, 0xc0, !PT ;  /* 0x000000050c057212 */ /* 0x000fe200078ec0ff */
[----:B------:R-:W-:Y:S01]  /*13610*/  @P0 IMAD R26, R15, R13, R24 ;  /* 0x0000000d0f1a0224 */ /* 0x000fe200078e0218 */
[----:B------:R-:W-:Y:S01]  /*13620*/  R2UR UR47, R31 ;  /* 0x000000001f2f72ca */ /* 0x000fe200000e0000 */
[----:B---3--:R-:W-:Y:S01]  /*13630*/  IMAD R0, R3, R29, R14 ;  /* 0x0000001d03007224 */ /* 0x008fe200078e020e */
[----:B------:R-:W-:Y:S01]  /*13640*/  MOV R3, 0x1 ;  /* 0x0000000100037802 */ /* 0x000fe20000000f00 */
[----:B------:R-:W-:Y:S02]  /*13650*/  IMAD R19, R19, R30, R26 ;  /* 0x0000001e13137224 */ /* 0x000fe400078e021a */
[----:B------:R-:W-:-:S05]  /*13660*/  IMAD R0, R0, R25, R5 ;  /* 0x0000001900007224 */ /* 0x000fca00078e0205 */
[----:B------:R-:W-:Y:S02]  /*13670*/  SEL R158, R0, R19, !P0 ;  /* 0x00000013009e7207 */ /* 0x000fe40004000000 */
[----:B------:R-:W-:Y:S02]  /*13680*/  SEL R19, R19, R0, !P0 ;  /* 0x0000000013137207 */ /* 0x000fe40004000000 */
[----:B------:R-:W-:-:S07]  /*13690*/  PRMT R0, R3, 0x7610, R0 ;  /* 0x0000761003007816 */ /* 0x000fce0000000000 */
.L_x_130:
[----:B------:R-:W-:Y:S01]  /*136a0*/  R2UR UR59, R159 ;  /* 0x000000009f3b72ca */ /* 0x000fe200000e0000 */
[----:B------:R-:W-:Y:S01]  /*136b0*/  UIADD3 UR36, UR36, 0x8, URZ ;  /* 0x0000000824247890 */ /* 0x000fe2000fffe03f */
[----:B------:R-:W-:-:S11]  /*136c0*/  LOP3.LUT P0, RZ, R0, 0xff, RZ, 0xc0, !PT ;  /* 0x000000ff00ff7812 */ /* 0x000fd6000780c0ff */
[----:B------:R-:W-:Y:S02]  /*136d0*/  ULOP3.LUT UR59, UR59, 0x3, URZ, 0xc0, !UPT ;  /* 0x000000033b3b7892 */ /* 0x000fe4000f8ec03f */
[----:B------:R-:W-:Y:S10]  /*136e0*/  @P0 BRA `(.L_x_133) ;  /* 0xfffffee000400947 */ /* 0x000ff4000383ffff */
[----:B------:R-:W-:-:S13]  /*136f0*/  PLOP3.LUT P0, PT, PT, PT, PT, 0x8, 0x0 ;  /* 0x000000000000781c */ /* 0x000fda0003f0e170 */
.L_x_22:
[----:B------:R-:W-:Y:S05]  /*13700*/  @P0 BRA `(.L_x_14) ;  /* 0x0000003000240947 */ /* 0x000fea0003800000 */
[----:B------:R-:W-:Y:S01]  /*13710*/  ULDC.64 UR6, c[0x0][0x588] ;  /* 0x0001620000067ab9 */ /* 0x000fe20000000a00 */
[----:B------:R-:W-:Y:S01]  /*13720*/  ISETP.NE.AND.EX P1, PT, R175, RZ, PT, P1 ;  /* 0x000000ffaf00720c */ /* 0x000fe20003f25310 */
[----:B------:R-:W-:-:S04]  /*13730*/  DEPBAR.LE SB0, 0x0 ;  /* 0x000080000000791a */ /* 0x000fc80000000000 */
[----:B------:R-:W-:Y:S01]  /*13740*/  ISETP.NE.U32.AND P0, PT, RZ, UR6, PT ;  /* 0x00000006ff007c0c */ /* 0x000fe2000bf05070 */
[----:B------:R-:W-:Y:S03]  /*13750*/  BSSY B0, `(.L_x_134) ;  /* 0x0000014000007945 */ /* 0x000fe60003800000 */
[----:B------:R-:W-:-:S13]  /*13760*/  ISETP.NE.AND.EX P0, PT, RZ, UR7, PT, P0 ;  /* 0x00000007ff007c0c */ /* 0x000fda000bf05300 */
[----:B------:R-:W-:Y:S05]  /*13770*/  @P0 BRA P1, `(.L_x_135) ;  /* 0x0000000000440947 */ /* 0x000fea0000800000 */
[----:B------:R-:W-:-:S04]  /*13780*/  ISETP.NE.U32.AND P0, PT, R174, RZ, PT ;  /* 0x000000ffae00720c */ /* 0x000fc80003f05070 */
[----:B------:R-:W-:-:S13]  /*13790*/  ISETP.NE.AND.EX P0, PT, R175, RZ, PT, P0 ;  /* 0x000000ffaf00720c */ /* 0x000fda0003f05300 */
[----:B------:R-:W-:Y:S05]  /*137a0*/  @!P0 BRA `(.L_x_136) ;  /* 0x00000000002c8947 */ /* 0x000fea0003800000 */
[----:B------:R-:W-:-:S13]  /*137b0*/  LOP3.LUT P0, RZ, R22, 0xff, RZ, 0xc0, !PT ;  /* 0x000000ff16ff7812 */ /* 0x000fda000780c0ff */
[----:B------:R-:W-:Y:S05]  /*137c0*/  @!P0 BRA `(.L_x_137) ;  /* 0x0000000000108947 */ /* 0x000fea0003800000 */
[----:B-----5:R-:W-:-:S13]  /*137d0*/  FSETP.NEU.AND P0, PT, R153, RZ, PT ;  /* 0x000000ff9900720b */ /* 0x020fda0003f0d000 */
[----:B------:R-:W-:Y:S05]  /*137e0*/  @!P0 BREAK B0 ;  /* 0x0000000000008942 */ /* 0x000fea0003800000 */
[----:B------:R-:W-:Y:S05]  /*137f0*/  @P0 BRA `(.L_x_135) ;  /* 0x0000000000240947 */ /* 0x000fea0003800000 */
[----:B------:R-:W-:Y:S05]  /*13800*/  BRA `(.L_x_14) ;  /* 0x0000002c00e47947 */ /* 0x000fea0003800000 */
.L_x_137:
[----:B------:R-:W-:-:S04]  /*13810*/  ISETP.NE.U32.AND P0, PT, RZ, UR6, PT ;  /* 0x00000006ff007c0c */ /* 0x000fc8000bf05070 */
[----:B------:R-:W-:-:S13]  /*13820*/  ISETP.NE.AND.EX P0, PT, RZ, UR7, PT, P0 ;  /* 0x00000007ff007c0c */ /* 0x000fda000bf05300 */
[----:B------:R-:W-:Y:S05]  /*13830*/  @!P0 BREAK B0 ;  /* 0x0000000000008942 */ /* 0x000fea0003800000 */
[----:B------:R-:W-:Y:S05]  /*13840*/  @P0 BRA `(.L_x_135) ;  /* 0x0000000000100947 */ /* 0x000fea0003800000 */
[----:B------:R-:W-:Y:S05]  /*13850*/  BRA `(.L_x_14) ;  /* 0x0000002c00d07947 */ /* 0x000fea0003800000 */
.L_x_136:
[----:B-----5:R-:W-:-:S13]  /*13860*/  FSETP.NEU.AND P0, PT, R153, RZ, PT ;  /* 0x000000ff9900720b */ /* 0x020fda0003f0d000 */
[----:B------:R-:W-:Y:S05]  /*13870*/  @!P0 BREAK B0 ;  /* 0x0000000000008942 */ /* 0x000fea0003800000 */
[----:B------:R-:W-:Y:S05]  /*13880*/  @!P0 BRA `(.L_x_14) ;  /* 0x0000002c00c48947 */ /* 0x000fea0003800000 */
.L_x_135:
[----:B-1----:R-:W-:Y:S05]  /*13890*/  BSYNC B0 ;  /* 0x0000000000007941 */ /* 0x002fea0003800000 */
.L_x_134:
[----:B------:R-:W-:-:S04]  /*138a0*/  ULOP3.LUT UR4, UR39, 0x1, URZ, 0xfc, !UPT ;  /* 0x0000000127047892 */ /* 0x000fc8000f8efc3f */
[----:B------:R-:W-:-:S06]  /*138b0*/  UISETP.NE.AND UP0, UPT, UR4, 0x3, UPT ;  /* 0x000000030400788c */ /* 0x000fcc000bf05270 */
[----:B------:R-:W-:-:S13]  /*138c0*/  PLOP3.LUT P0, PT, PT, PT, UP0, 0x80, 0x0 ;  /* 0x000000000000781c */ /* 0x000fda0003f0f008 */
[----:B------:R-:W-:Y:S05]  /*138d0*/  @!P0 BRA `(.L_x_138) ;  /* 0x0000000000048947 */ /* 0x000fea0003800000 */
[----:B------:R-:W-:Y:S01]  /*138e0*/  BPT.TRAP 0x1 ;  /* 0x000000040000795c */ /* 0x000fe20000300000 */
.L_x_138:
[----:B------:R-:W1:Y:S01]  /*138f0*/  S2UR UR5, SR_CgaCtaId ;  /* 0x00000000000579c3 */ /* 0x000e620000008800 */
[----:B------:R-:W-:Y:S02]  /*13900*/  UMOV UR4, 0x400 ;  /* 0x0000040000047882 */ /* 0x000fe40000000000 */
[----:B-1----:R-:W-:-:S04]  /*13910*/  ULEA UR4, UR5, UR4, 0x18 ;  /* 0x0000000405047291 */ /* 0x002fc8000f8ec03f */
[----:B------:R-:W-:-:S04]  /*13920*/  ULEA UR4, UR58, UR4, 0x3 ;  /* 0x000000043a047291 */ /* 0x000fc8000f8e183f */
[----:B------:R-:W-:-:S04]  /*13930*/  UIADD3 UR4, UR4, 0x60, URZ ;  /* 0x0000006004047890 */ /* 0x000fc8000fffe03f */
[----:B------:R-:W-:-:S09]  /*13940*/  UPRMT UR4, UR5, 0x654, UR4 ;  /* 0x0000065405047896 */ /* 0x000fd20008000004 */
[----:B------:R-:W-:Y:S01]  /*13950*/  SYNCS.ARRIVE.TRANS64.RED.A1T0 RZ, [UR4], RZ ;  /* 0x000000ffffff79a7 */ /* 0x000fe20008100404 */
[----:B------:R-:W-:Y:S05]  /*13960*/  BRA `(.L_x_14) ;  /* 0x0000002c008c7947 */ /* 0x000fea0003800000 */
.L_x_13:
[----:B------:R-:W-:Y:S01]  /*13970*/  ULDC.64 UR4, c[0x0][0x8f8] ;  /* 0x00023e0000047ab9 */ /* 0x000fe20000000a00 */
[----:B------:R-:W-:Y:S01]  /*13980*/  PRMT R3, RZ, 0x7610, R3 ;  /* 0x00007610ff037816 */ /* 0x000fe20000000003 */
[----:B------:R-:W-:Y:S01]  /*13990*/  IMAD.MOV.U32 R7, RZ, RZ, -0x1 ;  /* 0xffffffffff077424 */ /* 0x000fe200078e00ff */
[----:B------:R-:W-:Y:S02]  /*139a0*/  ISETP.GE.U32.AND P0, PT, R16, UR4, PT ;  /* 0x0000000410007c0c */ /* 0x000fe4000bf06070 */
[----:B------:R-:W-:Y:S02]  /*139b0*/  MOV R9, 0xffffffff ;  /* 0xffffffff00097802 */ /* 0x000fe40000000f00 */
[----:B------:R-:W-:Y:S02]  /*139c0*/  ISETP.GE.U32.AND.EX P0, PT, R17, UR5, PT, P0 ;  /* 0x0000000511007c0c */ /* 0x000fe4000bf06100 */
[----:B------:R-:W-:-:S11]  /*139d0*/  MOV R6, 0xffffffff ;  /* 0xffffffff00067802 */ /* 0x000fd60000000f00 */
        /* <DEDUP_REMOVED lines=10> */
[----:B--2---:R-:W-:-:S04]  /*13a80*/  IADD3 R3, P0, R16, R3, RZ ;  /* 0x0000000310037210 */ /* 0x004fc80007f1e0ff */
        /* <DEDUP_REMOVED lines=8> */
.L_x_140:
[----:B------:R-:W2:Y:S01]  /*13b10*/  LDC.64 R28, c[0x0][0x8e8] ;  /* 0x00023a00ff1c7b82 */ /* 0x000ea20000000a00 */
[-CC-:B------:R-:W-:Y:S02]  /*13b20*/  SHF.R.U64 R19, R10, R12.reuse, R11.reuse ;  /* 0x0000000c0a137219 */ /* 0x180fe4000000120b */
[----:B------:R-:W-:Y:S02]  /*13b30*/  SHF.R.U32.HI R3, RZ, R12, R11 ;  /* 0x0000000cff037219 */ /* 0x000fe4000001160b */
[----:B------:R-:W-:Y:S02]  /*13b40*/  IADD3 R9, P0, RZ, -R19, RZ ;  /* 0x80000013ff097210 */ /* 0x000fe40007f1e0ff */
[----:B------:R-:W-:Y:S01]  /*13b50*/  MOV R27, 0x1 ;  /* 0x00000001001b7802 */ /* 0x000fe20000000f00 */
[----:B------:R-:W3:Y:S01]  /*13b60*/  LDC R10, c[0x0][0x8c0] ;  /* 0x00023000ff0a7b82 */ /* 0x000ee20000000800 */
[----:B------:R-:W-:Y:S01]  /*13b70*/  IADD3.X R3, RZ, ~R3, RZ, P0, !PT ;  /* 0x80000003ff037210 */ /* 0x000fe200007fe4ff */
[----:B------:R-:W-:-:S04]  /*13b80*/  IMAD.WIDE.U32 R6, R9, R22, R16 ;  /* 0x0000001609067225 */ /* 0x000fc800078e0010 */
[----:B------:R-:W-:Y:S02]  /*13b90*/  IMAD R8, R3, R22, RZ ;  /* 0x0000001603087224 */ /* 0x000fe400078e02ff */
[----:B------:R-:W4:Y:S02]  /*13ba0*/  LDC R24, c[0x0][0x8b0] ;  /* 0x00022c00ff187b82 */ /* 0x000f240000000800 */
[----:B------:R-:W-:-:S05]  /*13bb0*/  IMAD R3, R9, R23, R8 ;  /* 0x0000001709037224 */ /* 0x000fca00078e0208 */
[----:B------:R-:W-:Y:S01]  /*13bc0*/  IADD3 R3, R7, R3, RZ ;  /* 0x0000000307037210 */ /* 0x000fe20007ffe0ff */
[----:B------:R-:W5:Y:S01]  /*13bd0*/  LDC R26, c[0x0][0x900] ;  /* 0x00024000ff1a7b82 */ /* 0x000f620000000800 */
[----:B--2---:R-:W-:Y:S02]  /*13be0*/  ISETP.NE.U32.AND P0, PT, R28, RZ, PT ;  /* 0x000000ff1c00720c */ /* 0x004fe40003f05070 */
[----:B------:R-:W-:Y:S02]  /*13bf0*/  MOV R7, 0xffffffff ;  /* 0xffffffff00077802 */ /* 0x000fe40000000f00 */
        /* <DEDUP_REMOVED lines=9> */
[--C-:B------:R-:W-:Y:S02]  /*13c90*/  SHF.R.U64 R22, R20, R26, R3.reuse ;  /* 0x0000001a14167219 */ /* 0x100fe40000001203 */
[----:B------:R-:W-:Y:S02]  /*13ca0*/  LOP3.LUT R31, RZ, R6, RZ, 0x33, !PT ;  /* 0x00000006ff1f7212 */ /* 0x000fe400078e33ff */
[----:B------:R-:W-:Y:S01]  /*13cb0*/  SHF.R.U32.HI R7, RZ, R26, R3 ;  /* 0x0000001aff077219 */ /* 0x000fe20000011603 */
[----:B------:R-:W1:Y:S01]  /*13cc0*/  LDC R30, c[0x0][0x8b8] ;  /* 0x00022e00ff1e7b82 */ /* 0x000e620000000800 */
[----:B------:R-:W-:Y:S01]  /*13cd0*/  MOV R6, R22 ;  /* 0x0000001600067202 */ /* 0x000fe20000000f00 */
[----:B------:R-:W-:Y:S06]  /*13ce0*/  @!P0 BRA `(.L_x_141) ;  /* 0x0000000000288947 */ /* 0x000fec0003800000 */
[----:B------:R-:W5:Y:S02]  /*13cf0*/  LDC R3, c[0x0][0x8f4] ;  /* 0x00023d00ff037b82 */ /* 0x000f640000000800 */
[----:B-----5:R-:W-:-:S05]  /*13d00*/  IADD3 R3, P0, R22, R3, RZ ;  /* 0x0000000316037210 */ /* 0x020fca0007f1e0ff */
        /* <DEDUP_REMOVED lines=8> */
.L_x_141:
[----:B------:R-:W-:Y:S02]  /*13d90*/  ISETP.NE.AND P0, PT, R2, 0x1, PT ;  /* 0x000000010200780c */ /* 0x000fe40003f05270 */
[----:B---3--:R-:W-:Y:S02]  /*13da0*/  SHF.R.U64 R6, R6, R23, R7 ;  /* 0x0000001706067219 */ /* 0x008fe40000001207 */
[----:B------:R-:W-:Y:S02]  /*13db0*/  SHF.L.U32 R5, R27, R26, RZ ;  /* 0x0000001a1b057219 */ /* 0x000fe400000006ff */
[----:B------:R-:W-:Y:S02]  /*13dc0*/  LOP3.LUT R3, R20, R31, RZ, 0xc0, !PT ;  /* 0x0000001f14037212 */ /* 0x000fe400078ec0ff */
[----:B--2---:R-:W-:Y:S02]  /*13dd0*/  IADD3 R9, R21, -0x1, RZ ;  /* 0xffffffff15097810 */ /* 0x004fe40007ffe0ff */
[----:B------:R-:W-:Y:S01]  /*13de0*/  IADD3 R7, -R6, RZ, RZ ;  /* 0x000000ff06077210 */ /* 0x000fe20007ffe1ff */
[----:B------:R-:W-:Y:S01]  /*13df0*/  IMAD R5, R5, R6, R3 ;  /* 0x0000000605057224 */ /* 0x000fe200078e0203 */
[----:B------:R-:W-:Y:S01]  /*13e00*/  LOP3.LUT R12, R12, R9, RZ, 0xc0, !PT ;  /* 0x000000090c0c7212 */ /* 0x000fe200078ec0ff */
[----:B------:R-:W-:Y:S01]  /*13e10*/  @P0 IMAD R0, R13, R14, R4 ;  /* 0x0000000e0d000224 */ /* 0x000fe200078e0204 */
[----:B------:R-:W-:Y:S01]  /*13e20*/  MOV R4, 0x1 ;  /* 0x0000000100047802 */ /* 0x000fe20000000f00 */
[----:B----4-:R-:W-:-:S02]  /*13e30*/  IMAD R3, R7, R25, R22 ;  /* 0x0000001907037224 */ /* 0x010fc400078e0216 */
[----:B-1----:R-:W-:Y:S02]  /*13e40*/  IMAD R0, R5, R30, R0 ;  /* 0x0000001e05007224 */ /* 0x002fe400078e0200 */
[----:B------:R-:W-:Y:S01]  /*13e50*/  IMAD R9, R3, R21, R12 ;  /* 0x0000001503097224 */ /* 0x000fe200078e020c */
[----:B------:R-:W-:Y:S01]  /*13e60*/  PRMT R3, R4, 0x7610, R3 ;  /* 0x0000761004037816 */ /* 0x000fe20000000003 */
[----:B------:R-:W-:-:S03]  /*13e70*/  IMAD.MOV.U32 R6, RZ, RZ, R19 ;  /* 0x000000ffff067224 */ /* 0x000fc600078e0013 */
[----:B------:R-:W-:Y:S02]  /*13e80*/  SEL R7, R9, R0, !P0 ;  /* 0x0000000009077207 */ /* 0x000fe40004000000 */
[----:B------:R-:W-:-:S07]  /*13e90*/  SEL R9, R0, R9, !P0 ;  /* 0x0000000900097207 */ /* 0x000fce0004000000 */
.L_x_139:
[----:B------:R-:W-:-:S08]  /*13ea0*/  NOP ;  /* 0x0000000000007918 */ /* 0x000fd00000000000 */
[----:B------:R-:W2:-:S00]  /*13eb0*/  USETMAXREG.DEALLOC.CTAPOOL 0x28 ;  /* 0x00000028000079c8 */ /* 0x000e8000080e0500 */
[----:B------:R-:W-:-:S06]  /*13ec0*/  UISETP.NE.AND UP0, UPT, UR41, 0x1, UPT ;  /* 0x000000012900788c */ /* 0x000fcc000bf05270 */
[----:B------:R-:W-:-:S13]  /*13ed0*/  PLOP3.LUT P0, PT, PT, PT, UP0, 0x80, 0x0 ;  /* 0x000000000000781c */ /* 0x000fda0003f0f008 */
[----:B--2---:R-:W-:Y:S05]  /*13ee0*/  @!P0 BRA `(.L_x_14) ;  /* 0x00000028002c8947 */ /* 0x004fea0003800000 */
[----:B------:R-:W-:-:S06]  /*13ef0*/  UISETP.NE.AND UP0, UPT, UR41, URZ, UPT ;  /* 0x0000003f2900728c */ /* 0x000fcc000bf05270 */
[----:B------:R-:W-:-:S13]  /*13f00*/  PLOP3.LUT P0, PT, PT, PT, UP0, 0x80, 0x0 ;  /* 0x000000000000781c */ /* 0x000fda0003f0f008 */
[----:B------:R-:W-:Y:S05]  /*13f10*/  @!P0 BRA `(.L_x_142) ;  /* 0x0000001800288947 */ /* 0x000fea0003800000 */
[----:B------:R-:W-:-:S04]  /*13f20*/  UISETP.NE.AND UP0, UPT, UR43, URZ, UPT ;  /* 0x0000003f2b00728c */ /* 0x000fc8000bf05270 */
[----:B------:R-:W-:-:S06]  /*13f30*/  UISETP.NE.OR UP0, UPT, UR41, 0x2, UP0 ;  /* 0x000000022900788c */ /* 0x000fcc0008705670 */
[----:B------:R-:W-:-:S13]  /*13f40*/  PLOP3.LUT P0, PT, PT, PT, UP0, 0x80, 0x0 ;  /* 0x000000000000781c */ /* 0x000fda0003f0f008 */
[----:B------:R-:W-:Y:S05]  /*13f50*/  @P0 BRA `(.L_x_14) ;  /* 0x0000002800100947 */ /* 0x000fea0003800000 */
[----:B------:R-:W-:-:S13]  /*13f60*/  LOP3.LUT P2, RZ, R3, 0xff, RZ, 0xc0, !PT ;  /* 0x000000ff03ff7812 */ /* 0x000fda000784c0ff */
[----:B------:R-:W-:Y:S05]  /*13f70*/  @!P2 BRA `(.L_x_143) ;  /* 0x000000000018a947 */ /* 0x000fea0003800000 */
[----:B------:R-:W-:Y:S01]  /*13f80*/  UMOV UR4, 0x400 ;  /* 0x0000040000047882 */ /* 0x000fe20000000000 */
[----:B------:R-:W-:Y:S01]  /*13f90*/  MOV R0, RZ ;  /* 0x000000ff00007202 */ /* 0x000fe20000000f00 */
[----:B-1----:R-:W-:-:S03]  /*13fa0*/  ULEA UR4, UR37, UR4, 0x18 ;  /* 0x0000000425047291 */ /* 0x002fc6000f8ec03f */
[----:B------:R-:W-:-:S06]  /*13fb0*/  SHF.L.U32 R0, R0, 0x1f, RZ ;  /* 0x0000001f00007819 */ /* 0x000fcc00000006ff */
[----:B------:R-:W1:Y:S02]  /*13fc0*/  SYNCS.PHASECHK.TRANS64.TRYWAIT P0, [UR4+0x88], R0 ;  /* 0x00008800ff0075a7 */ /* 0x000e640008000144 */
[----:B-1----:R-:W-:Y:S05]  /*13fd0*/  @!P0 BRA `(.L_x_144) ;  /* 0x0000002800c88947 */ /* 0x002fea0003800000 */
.L_x_143:
[----:B------:R-:W-:Y:S01]  /*13fe0*/  PRMT R12, RZ, 0x7610, R12 ;  /* 0x00007610ff0c7816 */ /* 0x000fe2000000000c */
[----:B------:R-:W-:Y:S06]  /*13ff0*/  @P1 BRA `(.L_x_145) ;  /* 0x00000000002c1947 */ /* 0x000fec0003800000 */
[----:B------:R-:W-:Y:S02]  /*14000*/  ULDC.64 UR4, c[0x0][0x588] ;  /* 0x0001620000047ab9 */ /* 0x000fe40000000a00 */
[----:B------:R-:W-:-:S04]  /*14010*/  ISETP.NE.U32.AND P0, PT, RZ, UR4, PT ;  /* 0x00000004ff007c0c */ /* 0x000fc8000bf05070 */
[----:B------:R-:W-:-:S13]  /*14020*/  ISETP.NE.AND.EX P0, PT, RZ, UR5, PT, P0 ;  /* 0x00000005ff007c0c */ /* 0x000fda000bf05300 */
[----:B------:R-:W-:Y:S05]  /*14030*/  @!P0 BRA `(.L_x_146) ;  /* 0x0000000000148947 */ /* 0x000fea0003800000 */
[----:B------:R-:W-:Y:S02]  /*14040*/  MOV R4, UR52 ;  /* 0x0000003400047c02 */ /* 0x000fe40008000f00 */
[----:B------:R-:W-:-:S05]  /*14050*/  MOV R5, UR53 ;  /* 0x0000003500057c02 */ /* 0x000fca0008000f00 */
[----:B------:R2:W5:Y:S01]  /*14060*/  LDG.E R11, desc[UR56][R4.64] ;  /* 0x00000038040b7981 */ /* 0x000562000c1e1900 */
[----:B------:R-:W-:Y:S01]  /*14070*/  MOV R12, 0x1 ;  /* 0x00000001000c7802 */ /* 0x000fe20000000f00 */
[----:B------:R-:W-:Y:S06]  /*14080*/  BRA `(.L_x_145) ;  /* 0x0000000000087947 */ /* 0x000fec0003800000 */
.L_x_146:
[----:B------:R-:W3:Y:S01]  /*14090*/  LDC R11, c[0x0][0x580] ;  /* 0x00016000ff0b7b82 */ /* 0x000ee20000000800 */
[----:B------:R-:W-:-:S07]  /*140a0*/  MOV R12, 0x1 ;  /* 0x00000001000c7802 */ /* 0x000fce0000000f00 */
.L_x_145:
[----:B------:R-:W-:Y:S05]  /*140b0*/  @!P2 BRA `(.L_x_147) ;  /* 0x000000140044a947 */ /* 0x000fea0003800000 */
[----:B------:R-:W4:Y:S01]  /*140c0*/  LDC R10, c[0x0][0x900] ;  /* 0x00024000ff0a7b82 */ /* 0x000f220000000800 */
[----:B--2---:R-:W-:Y:S01]  /*140d0*/  IMAD.MOV.U32 R5, RZ, RZ, -0x1 ;  /* 0xffffffffff057424 */ /* 0x004fe200078e00ff */
[----:B------:R-:W-:Y:S01]  /*140e0*/  MOV R13, 0x1 ;  /* 0x00000001000d7802 */ /* 0x000fe20000000f00 */
[----:B------:R-:W-:Y:S01]  /*140f0*/  ULOP3.LUT UR21, UR39, 0x2, URZ, 0xfc, !UPT ;  /* 0x0000000227157892 */ /* 0x000fe2000f8efc3f */
[----:B------:R-:W-:Y:S01]  /*14100*/  ULDC.64 UR22, c[0x0][0x198] ;  /* 0x0000660000167ab9 */ /* 0x000fe20000000a00 */
[----:B------:R-:W-:Y:S01]  /*14110*/  ULDC.64 UR4, c[0x0][0x588] ;  /* 0x0001620000047ab9 */ /* 0x000fe20000000a00 */
[----:B------:R-:W-:Y:S02]  /*14120*/  ULDC.64 UR6, c[0x0][0x8f8] ;  /* 0x00023e0000067ab9 */ /* 0x000fe40000000a00 */
[----:B-1----:R-:W1:Y:S01]  /*14130*/  LDC R3, c[0x0][0x8a8] ;  /* 0x00022a00ff037b82 */ /* 0x002e620000000800 */
[----:B------:R-:W-:Y:S01]  /*14140*/  ULDC.64 UR14, c[0x0][0x590] ;  /* 0x00016400000e7ab9 */ /* 0x000fe20000000a00 */
[----:B----4-:R-:W-:-:S02]  /*14150*/  SHF.L.U32 R0, R5, R10, RZ ;  /* 0x0000000a05007219 */ /* 0x010fc400000006ff */
[----:B------:R-:W-:Y:S02]  /*14160*/  SHF.L.U32 R10, R13, R10, RZ ;  /* 0x0000000a0d0a7219 */ /* 0x000fe400000006ff */
[----:B------:R-:W-:Y:S02]  /*14170*/  LOP3.LUT R0, RZ, R0, RZ, 0x33, !PT ;  /* 0x00000000ff007212 */ /* 0x000fe400078e33ff */
[----:B-1----:R-:W-:-:S07]  /*14180*/  IADD3 R3, R3, -0x1, RZ ;  /* 0xffffffff03037810 */ /* 0x002fce0007ffe0ff */
.L_x_203:
[----:B------:R-:W-:Y:S02]  /*14190*/  ISETP.NE.U32.AND P0, PT, RZ, UR14, PT ;  /* 0x0000000eff007c0c */ /* 0x000fe4000bf05070 */
[----:B------:R-:W-:Y:S02]  /*141a0*/  R2UR UR19, R9 ;  /* 0x00000000091372ca */ /* 0x000fe400000e0000 */
[----:B------:R-:W-:Y:S02]  /*141b0*/  R2UR UR18, R7 ;  /* 0x00000000071272ca */ /* 0x000fe400000e0000 */
[----:B------:R-:W-:-:S09]  /*141c0*/  ISETP.NE.AND.EX P0, PT, RZ, UR15, PT, P0 ;  /* 0x0000000fff007c0c */ /* 0x000fd2000bf05300 */
[----:B------:R-:W-:Y:S02]  /*141d0*/  USHF.L.U32 UR19, UR19, 0x8, URZ ;  /* 0x0000000813137899 */ /* 0x000fe4000800063f */
[----:B------:R-:W-:Y:S02]  /*141e0*/  USHF.L.U32 UR18, UR18, 0x7, URZ ;  /* 0x0000000712127899 */ /* 0x000fe4000800063f */
[----:B--234-:R-:W-:Y:S10]  /*141f0*/  @!P0 BRA `(.L_x_148) ;  /* 0x00000000002c8947 */ /* 0x01cff40003800000 */
[----:B------:R-:W-:-:S04]  /*14200*/  ISETP.NE.U32.AND P1, PT, RZ, UR4, PT ;  /* 0x00000004ff007c0c */ /* 0x000fc8000bf25070 */
[----:B------:R-:W-:-:S13]  /*14210*/  ISETP.NE.AND.EX P1, PT, RZ, UR5, PT, P1 ;  /* 0x00000005ff007c0c */ /* 0x000fda000bf25310 */
[----:B------:R-:W-:Y:S05]  /*14220*/  @!P1 BRA `(.L_x_149) ;  /* 0x0000000000189947 */ /* 0x000fea0003800000 */
[----:B------:R-:W1:Y:S01]  /*14230*/  LDC.64 R4, c[0x0][0x588] ;  /* 0x00016200ff047b82 */ /* 0x000e620000000a00 */
[----:B------:R-:W-:-:S04]  /*14240*/  IMAD R7, R6, UR14, RZ ;  /* 0x0000000e06077c24 */ /* 0x000fc8000f8e02ff */
[----:B-1----:R-:W-:-:S05]  /*14250*/  IMAD.WIDE R4, R7, 0x4, R4 ;  /* 0x0000000407047825 */ /* 0x002fca00078e0204 */
[----:B---3-5:R2:W5:Y:S01]  /*14260*/  LDG.E R11, desc[UR56][R4.64] ;  /* 0x00000038040b7981 */ /* 0x028562000c1e1900 */
[----:B------:R-:W-:Y:S01]  /*14270*/  MOV R12, 0x1 ;  /* 0x00000001000c7802 */ /* 0x000fe20000000f00 */
[----:B------:R-:W-:Y:S06]  /*14280*/  BRA `(.L_x_148) ;  /* 0x0000000000087947 */ /* 0x000fec0003800000 */
.L_x_149:
[----:B---3-5:R-:W1:Y:S01]  /*14290*/  LDC R11, c[0x0][0x580] ;  /* 0x00016000ff0b7b82 */ /* 0x028e620000000800 */
[----:B------:R-:W-:-:S07]  /*142a0*/  MOV R12, 0x1 ;  /* 0x00000001000c7802 */ /* 0x000fce0000000f00 */
.L_x_148:
[----:B------:R-:W-:Y:S05]  /*142b0*/  @!P0 BRA `(.L_x_150) ;  /* 0x00000000001c8947 */ /* 0x000fea0003800000 */
[----:B------:R-:W-:-:S13]  /*142c0*/  LOP3.LUT P2, RZ, R12, 0xff, RZ, 0xc0, !PT ;  /* 0x000000ff0cff7812 */ /* 0x000fda000784c0ff */
[----:B--2---:R-:W2:Y:S02]  /*142d0*/  @!P2 LDC.64 R4, c[0x0][0x588] ;  /* 0x00016200ff04ab82 */ /* 0x004ea40000000a00 */
[----:B--2---:R-:W-:-:S04]  /*142e0*/  @!P2 ISETP.NE.U32.AND P0, PT, R4, RZ, PT ;  /* 0x000000ff0400a20c */ /* 0x004fc80003f05070 */
[----:B------:R-:W-:Y:S02]  /*142f0*/  @!P2 ISETP.NE.AND.EX P1, PT, R5, RZ, PT, P0 ;  /* 0x000000ff0500a20c */ /* 0x000fe40003f25300 */
[----:B-1-3-5:R-:W-:Y:S02]  /*14300*/  @P2 FSETP.EQ.AND P0, PT, R11, RZ, PT ;  /* 0x000000ff0b00220b */ /* 0x02afe40003f02000 */
[----:B------:R-:W-:Y:S01]  /*14310*/  @!P2 PLOP3.LUT P0, PT, P1, PT, PT, 0x8, 0x0 ;  /* 0x000000000000a81c */ /* 0x000fe20000f0e170 */
[----:B------:R-:W-:-:S12]  /*14320*/  BRA `(.L_x_151) ;  /* 0x0000000000047947 */ /* 0x000fd80003800000 */
.L_x_150:
[----:B-1-3-5:R-:W-:-:S13]  /*14330*/  FSETP.EQ.AND P0, PT, R11, RZ, PT ;  /* 0x000000ff0b00720b */ /* 0x02afda0003f02000 */
.L_x_151:
[----:B------:R-:W-:Y:S01]  /*14340*/  UISETP.NE.AND UP0, UPT, UR21, 0x3, UPT ;  /* 0x000000031500788c */ /* 0x000fe2000bf05270 */
[----:B------:R-:W-:-:S04]  /*14350*/  ELECT P1, URZ, PT ;  /* 0x00000000003f782f */ /* 0x000fc80003820000 */
[----:B------:R-:W-:Y:S02]  /*14360*/  PLOP3.LUT P0, PT, P1, P0, PT, 0x20, 0x0 ;  /* 0x000000000000781c */ /* 0x000fe40000f00470 */
[----:B------:R-:W-:-:S13]  /*14370*/  PLOP3.LUT P1, PT, PT, PT, UP0, 0x80, 0x0 ;  /* 0x000000000000781c */ /* 0x000fda0003f2f008 */
[----:B------:R-:W-:Y:S05]  /*14380*/  @!P1 BRA `(.L_x_152) ;  /* 0x0000000000049947 */ /* 0x000fea0003800000 */
[----:B------:R-:W-:Y:S01]  /*14390*/  BPT.TRAP 0x1 ;  /* 0x000000040000795c */ /* 0x000fe20000300000 */
.L_x_152:
[----:B------:R-:W1:Y:S01]  /*143a0*/  S2UR UR37, SR_CgaCtaId ;  /* 0x00000000002579c3 */ /* 0x000e620000008800 */
[----:B------:R-:W-:Y:S01]  /*143b0*/  UMOV UR13, 0x400 ;  /* 0x00000400000d7882 */ /* 0x000fe20000000000 */
[----:B--2---:R-:W-:-:S04]  /*143c0*/  MOV R4, 0x1 ;  /* 0x0000000100047802 */ /* 0x004fc80000000f00 */
[----:B------:R-:W-:Y:S01]  /*143d0*/  SHF.L.U32 R4, R4, 0x1f, RZ ;  /* 0x0000001f04047819 */ /* 0x000fe200000006ff */
[----:B-1----:R-:W-:-:S09]  /*143e0*/  ULEA UR13, UR37, UR13, 0x18 ;  /* 0x0000000d250d7291 */ /* 0x002fd2000f8ec03f */
[----:B------:R-:W1:Y:S02]  /*143f0*/  SYNCS.PHASECHK.TRANS64.TRYWAIT P2, [UR13+0x60], R4 ;  /* 0x00006004ff0075a7 */ /* 0x000e64000804014d */
[----:B-1----:R-:W-:Y:S05]  /*14400*/  @!P2 BRA `(.L_x_153) ;  /* 0x0000002400d4a947 */ /* 0x002fea0003800000 */
.L_x_238:
[----:B------:R-:W-:Y:S04]  /*14410*/  BSSY B0, `(.L_x_154) ;  /* 0x000000e000007945 */ /* 0x000fe80003800000 */
[----:B------:R-:W-:Y:S05]  /*14420*/  @!P0 BRA `(.L_x_155) ;  /* 0x0000000000308947 */ /* 0x000fea0003800000 */
[----:B------:R-:W-:Y:S01]  /*14430*/  R2UR UR20, R6 ;  /* 0x00000000061472ca */ /* 0x000fe200000e0000 */
[----:B------:R-:W-:Y:S02]  /*14440*/  UIADD3 UR8, UP0, UR22, 0x3f0, URZ ;  /* 0x000003f016087890 */ /* 0x000fe4000ff1e03f */
[----:B------:R-:W-:Y:S02]  /*14450*/  UIADD3 UR16, UR13, 0x200, URZ ;  /* 0x000002000d107890 */ /* 0x000fe4000fffe03f */
[----:B------:R-:W-:Y:S02]  /*14460*/  UIADD3 UR17, UR13, 0x40, URZ ;  /* 0x000000400d117890 */ /* 0x000fe4000fffe03f */
[----:B------:R-:W-:Y:S01]  /*14470*/  UIADD3.X UR9, URZ, UR23, URZ, UP0, !UPT ;  /* 0x000000173f097290 */ /* 0x000fe200087fe43f */
[----:B------:R-:W-:Y:S01]  /*14480*/  UMOV UR10, 0x0 ;  /* 0x00000000000a7882 */ /* 0x000fe20000000000 */
[----:B------:R-:W-:-:S07]  /*14490*/  UMOV UR11, 0x10000000 ;  /* 0x10000000000b7882 */ /* 0x000fce0000000000 */
[----:B------:R2:W-:Y:S02]  /*144a0*/  UTMALDG.3D [UR16], [UR8], desc[UR10] ;  /* 0x00000a10080075b4 */ /* 0x0005e40008011000 */
[----:B--2---:R-:W-:Y:S05]  /*144b0*/  @!P1 BRA `(.L_x_156) ;  /* 0x0000000000049947 */ /* 0x004fea0003800000 */
[----:B------:R-:W-:Y:S01]  /*144c0*/  BPT.TRAP 0x1 ;  /* 0x000000040000795c */ /* 0x000fe20000300000 */
.L_x_156:
[----:B-1----:R-:W1:Y:S02]  /*144d0*/  LDC R5, c[0x0][0x800] ;  /* 0x00020000ff057b82 */ /* 0x002e640000000800 */
[----:B-1----:R2:W-:Y:S02]  /*144e0*/  SYNCS.ARRIVE.TRANS64.RED.A0TR RZ, [UR13+0x40], R5 ;  /* 0x00004005ffff79a7 */ /* 0x0025e4000830040d */
.L_x_155:
[----:B------:R-:W-:Y:S05]  /*144f0*/  BSYNC B0 ;  /* 0x0000000000007941 */ /* 0x000fea0003800000 */
.L_x_154:
[----:B------:R-:W-:Y:S05]  /*14500*/  @!P1 BRA `(.L_x_157) ;  /* 0x0000000000049947 */ /* 0x000fea0003800000 */
[----:B------:R-:W-:Y:S01]  /*14510*/  BPT.TRAP 0x1 ;  /* 0x000000040000795c */ /* 0x000fe20000300000 */
.L_x_157:
[----:B------:R-:W-:-:S04]  /*14520*/  UIADD3 UR33, UR13, 0x40, URZ ;  /* 0x000000400d217890 */ /* 0x000fc8000fffe03f */
[----:B------:R-:W-:-:S09]  /*14530*/  UPRMT UR16, UR37, 0x654, UR33 ;  /* 0x0000065425107896 */ /* 0x000fd20008000021 */
[----:B------:R-:W-:Y:S01]  /*14540*/  SYNCS.ARRIVE.TRANS64.RED.A1T0 RZ, [UR16], RZ ;  /* 0x000000ffffff79a7 */ /* 0x000fe20008100410 */
[----:B------:R-:W-:Y:S05]  /*14550*/  @!P1 BRA `(.L_x_158) ;  /* 0x0000000000049947 */ /* 0x000fea0003800000 */
[----:B------:R-:W-:Y:S01]  /*14560*/  BPT.TRAP 0x1 ;  /* 0x000000040000795c */ /* 0x000fe20000300000 */
.L_x_158:
[----:B------:R-:W3:Y:S02]  /*14570*/  SYNCS.PHASECHK.TRANS64.TRYWAIT P2, [UR13+0x68], R4 ;  /* 0x00006804ff0075a7 */ /* 0x000ee4000804014d */
[----:B---3--:R-:W-:Y:S05]  /*14580*/  @!P2 BRA `(.L_x_159) ;  /* 0x00000024008ca947 */ /* 0x008fea0003800000 */
.L_x_239:
[----:B------:R-:W-:Y:S04]  /*14590*/  BSSY B0, `(.L_x_160) ;  /* 0x0000010000007945 */ /* 0x000fe80003800000 */
[----:B------:R-:W-:Y:S05]  /*145a0*/  @!P0 BRA `(.L_x_161) ;  /* 0x0000000000388947 */ /* 0x000fea0003800000 */
[----:B------:R-:W-:Y:S01]  /*145b0*/  UIADD3 UR24, UP0, UR22, 0x3f0, URZ ;  /* 0x000003f016187890 */ /* 0x000fe2000ff1e03f */
[----:B------:R-:W-:Y:S01]  /*145c0*/  R2UR UR12, R6 ;  /* 0x00000000060c72ca */ /* 0x000fe200000e0000 */
[----:B------:R-:W-:Y:S02]  /*145d0*/  UIADD3 UR11, UR19, 0x80, URZ ;  /* 0x00000080130b7890 */ /* 0x000fe4000fffe03f */
[----:B------:R-:W-:Y:S02]  /*145e0*/  UIADD3 UR8, UR13, 0x2200, URZ ;  /* 0x000022000d087890 */ /* 0x000fe4000fffe03f */
[----:B------:R-:W-:Y:S02]  /*145f0*/  UIADD3 UR9, UR13, 0x48, URZ ;  /* 0x000000480d097890 */ /* 0x000fe4000fffe03f */
[----:B------:R-:W-:Y:S01]  /*14600*/  UIADD3.X UR25, URZ, UR23, URZ, UP0, !UPT ;  /* 0x000000173f197290 */ /* 0x000fe200087fe43f */
[----:B------:R-:W-:Y:S01]  /*14610*/  UMOV UR26, 0x0 ;  /* 0x00000000001a7882 */ /* 0x000fe20000000000 */
[----:B------:R-:W-:Y:S01]  /*14620*/  UMOV UR27, 0x10000000 ;  /* 0x10000000001b7882 */ /* 0x000fe20000000000 */
[----:B------:R-:W-:-:S06]  /*14630*/  UMOV UR10, UR18 ;  /* 0x00000012000a7c82 */ /* 0x000fcc0008000000 */
[----:B------:R3:W-:Y:S02]  /*14640*/  UTMALDG.3D [UR8], [UR24], desc[UR26] ;  /* 0x00001a08180075b4 */ /* 0x0007e40008011000 */
[----:B---3--:R-:W-:Y:S05]  /*14650*/  @!P1 BRA `(.L_x_162) ;  /* 0x0000000000049947 */ /* 0x008fea0003800000 */
[----:B------:R-:W-:Y:S01]  /*14660*/  BPT.TRAP 0x1 ;  /* 0x000000040000795c */ /* 0x000fe20000300000 */
.L_x_162:
[----:B-12---:R-:W1:Y:S02]  /*14670*/  LDC R5, c[0x0][0x800] ;  /* 0x00020000ff057b82 */ /* 0x006e640000000800 */
[----:B-1----:R3:W-:Y:S02]  /*14680*/  SYNCS.ARRIVE.TRANS64.RED.A0TR RZ, [UR13+0x48], R5 ;  /* 0x00004805ffff79a7 */ /* 0x0027e4000830040d */
.L_x_161:
[----:B------:R-:W-:Y:S05]  /*14690*/  BSYNC B0 ;  /* 0x0000000000007941 */ /* 0x000fea0003800000 */
.L_x_160:
[----:B------:R-:W-:Y:S05]  /*146a0*/  @!P1 BRA `(.L_x_163) ;  /* 0x0000000000049947 */ /* 0x000fea0003800000 */
[----:B------:R-:W-:Y:S01]  /*146b0*/  BPT.TRAP 0x1 ;  /* 0x000000040000795c */ /* 0x000fe20000300000 */
.L_x_163:
[----:B------:R-:W-:Y:S02]  /*146c0*/  UIADD3 UR25, UR13, 0x48, URZ ;  /* 0x000000480d197890 */ /* 0x000fe4000fffe03f */
[----:B------:R-:W-:Y:S02]  /*146d0*/  UIADD3 UR10, UR18, 0x20, URZ ;  /* 0x00000020120a7890 */ /* 0x000fe4000fffe03f */
[----:B------:R-:W-:-:S09]  /*146e0*/  UPRMT UR20, UR37, 0x654, UR25 ;  /* 0x0000065425147896 */ /* 0x000fd20008000019 */
[----:B------:R-:W-:Y:S01]  /*146f0*/  SYNCS.ARRIVE.TRANS64.RED.A1T0 RZ, [UR20], RZ ;  /* 0x000000ffffff79a7 */ /* 0x000fe20008100414 */
[----:B------:R-:W-:Y:S05]  /*14700*/  @!P1 BRA `(.L_x_164) ;  /* 0x0000000000049947 */ /* 0x000fea0003800000 */
[----:B------:R-:W-:Y:S01]  /*14710*/  BPT.TRAP 0x1 ;  /* 0x000000040000795c */ /* 0x000fe20000300000 */
.L_x_164:
[----:B------:R-:W4:Y:S02]  /*14720*/  SYNCS.PHASECHK.TRANS64.TRYWAIT P2, [UR13+0x70], R4 ;  /* 0x00007004ff0075a7 */ /* 0x000f24000804014d */
[----:B----4-:R-:W-:Y:S05]  /*14730*/  @!P2 BRA `(.L_x_165) ;  /* 0x000000240038a947 */ /* 0x010fea0003800000 */
.L_x_240:
        /* <DEDUP_REMOVED lines=8> */
[----:B------:R-:W-:Y:S01]  /*147c0*/  UMOV UR29, 0x10000000 ;  /* 0x10000000001d7882 */ /* 0x000fe20000000000 */
[----:B------:R-:W-:-:S06]  /*147d0*/  UMOV UR11, UR19 ;  /* 0x00000013000b7c82 */ /* 0x000fcc0008000000 */
[----:B------:R4:W-:Y:S02]  /*147e0*/  UTMALDG.3D [UR8], [UR26], desc[UR28] ;  /* 0x00001c081a0075b4 */ /* 0x0009e40008011000 */
[----:B----4-:R-:W-:Y:S05]  /*147f0*/  @!P1 BRA `(.L_x_168) ;  /* 0x0000000000049947 */ /* 0x010fea0003800000 */
[----:B------:R-:W-:Y:S01]  /*14800*/  BPT.TRAP 0x1 ;  /* 0x000000040000795c */ /* 0x000fe20000300000 */
.L_x_168:
[----:B-123--:R-:W1:Y:S02]  /*14810*/  LDC R5, c[0x0][0x800] ;  /* 0x00020000ff057b82 */ /* 0x00ee640000000800 */
[----:B-1----:R4:W-:Y:S02]  /*14820*/  SYNCS.ARRIVE.TRANS64.RED.A0TR RZ, [UR13+0x50], R5 ;  /* 0x00005005ffff79a7 */ /* 0x0029e4000830040d */
.L_x_167:
[----:B------:R-:W-:Y:S05]  /*14830*/  BSYNC B0 ;  /* 0x0000000000007941 */ /* 0x000fea0003800000 */
.L_x_166:
[----:B------:R-:W-:Y:S05]  /*14840*/  @!P1 BRA `(.L_x_169) ;  /* 0x0000000000049947 */ /* 0x000fea0003800000 */
[----:B------:R-:W-:Y:S01]  /*14850*/  BPT.TRAP 0x1 ;  /* 0x000000040000795c */ /* 0x000fe20000300000 */
.L_x_169:
[----:B------:R-:W-:-:S04]  /*14860*/  UIADD3 UR17, UR13, 0x50, URZ ;  /* 0x000000500d117890 */ /* 0x000fc8000fffe03f */
[----:B------:R-:W-:-:S09]  /*14870*/  UPRMT UR29, UR37, 0x654, UR17 ;  /* 0x00000654251d7896 */ /* 0x000fd20008000011 */
[----:B------:R-:W-:Y:S01]  /*14880*/  SYNCS.ARRIVE.TRANS64.RED.A1T0 RZ, [UR29], RZ ;  /* 0x000000ffffff79a7 */ /* 0x000fe2000810041d */
[----:B------:R-:W-:Y:S05]  /*14890*/  @!P1 BRA `(.L_x_170) ;  /* 0x0000000000049947 */ /* 0x000fea0003800000 */
[----:B------:R-:W-:Y:S01]  /*148a0*/  BPT.TRAP 0x1 ;  /* 0x000000040000795c */ /* 0x000fe20000300000 */
.L_x_170:
[----:B------:R-:W5:Y:S02]  /*148b0*/  SYNCS.PHASECHK.TRANS64.TRYWAIT P2, [UR13+0x78], R4 ;  /* 0x00007804ff0075a7 */ /* 0x000f64000804014d */
[----:B-----5:R-:W-:Y:S05]  /*148c0*/  @!P2 BRA `(.L_x_171) ;  /* 0x0000002000eca947 */ /* 0x020fea0003800000 */
.L_x_241:
        /* <DEDUP_REMOVED lines=9> */
[----:B------:R-:W-:-:S07]  /*14960*/  UMOV UR31, 0x10000000 ;  /* 0x10000000001f7882 */ /* 0x000fce0000000000 */
[----:B------:R1:W-:Y:S02]  /*14970*/  UTMALDG.3D [UR8], [UR26], desc[UR30] ;  /* 0x00001e081a0075b4 */ /* 0x0003e40008011000 */
[----:B-1----:R-:W-:Y:S05]  /*14980*/  @!P1 BRA `(.L_x_174) ;  /* 0x0000000000049947 */ /* 0x002fea0003800000 */
[----:B------:R-:W-:Y:S01]  /*14990*/  BPT.TRAP 0x1 ;  /* 0x000000040000795c */ /* 0x000fe20000300000 */
.L_x_174:
[----:B------:R-:W1:Y:S02]  /*149a0*/  LDC R4, c[0x0][0x800] ;  /* 0x00020000ff047b82 */ /* 0x000e640000000800 */
[----:B-1----:R1:W-:Y:S02]  /*149b0*/  SYNCS.ARRIVE.TRANS64.RED.A0TR RZ, [UR13+0x58], R4 ;  /* 0x00005804ffff79a7 */ /* 0x0023e4000830040d */
.L_x_173:
[----:B------:R-:W-:Y:S05]  /*149c0*/  BSYNC B0 ;  /* 0x0000000000007941 */ /* 0x000fea0003800000 */
.L_x_172:
[----:B------:R-:W-:Y:S05]  /*149d0*/  @!P1 BRA `(.L_x_175) ;  /* 0x0000000000049947 */ /* 0x000fea0003800000 */
[----:B------:R-:W-:Y:S01]  /*149e0*/  BPT.TRAP 0x1 ;  /* 0x000000040000795c */ /* 0x000fe20000300000 */
.L_x_175:
[----:B------:R-:W-:Y:S02]  /*149f0*/  UIADD3 UR9, UR13, 0x58, URZ ;  /* 0x000000580d097890 */ /* 0x000fe4000fffe03f */
[----:B------:R-:W-:Y:S02]  /*14a00*/  UIADD3 UR34, UR18, 0x40, URZ ;  /* 0x0000004012227890 */ /* 0x000fe4000fffe03f */
[----:B------:R-:W-:-:S09]  /*14a10*/  UPRMT UR30, UR37, 0x654, UR9 ;  /* 0x00000654251e7896 */ /* 0x000fd20008000009 */
[----:B------:R-:W-:Y:S01]  /*14a20*/  SYNCS.ARRIVE.TRANS64.RED.A1T0 RZ, [UR30], RZ ;  /* 0x000000ffffff79a7 */ /* 0x000fe2000810041e */
[----:B------:R-:W-:Y:S05]  /*14a30*/  @!P1 BRA `(.L_x_176) ;  /* 0x0000000000049947 */ /* 0x000fea0003800000 */
[----:B------:R-:W-:Y:S01]  /*14a40*/  BPT.TRAP 0x1 ;  /* 0x000000040000795c */ /* 0x000fe20000300000 */
.L_x_176:
[----:B-1----:R-:W-:-:S04]  /*14a50*/  SHF.L.U32 R4, RZ, 0x1f, RZ ;  /* 0x0000001fff047819 */ /* 0x002fc800000006ff */
[----:B------:R-:W1:Y:S02]  /*14a60*/  SYNCS.PHASECHK.TRANS64.TRYWAIT P2, [UR13+0x60], R4 ;  /* 0x00006004ff0075a7 */ /* 0x000e64000804014d */
[----:B-1----:R-:W-:Y:S05]  /*14a70*/  @!P2 BRA `(.L_x_177) ;  /* 0x000000200098a947 */ /* 0x002fea0003800000 */
.L_x_242:
[----:B------:R-:W-:Y:S04]  /*14a80*/  BSSY B0, `(.L_x_178) ;  /* 0x000000e000007945 */ /* 0x000fe80003800000 */
[----:B------:R-:W-:Y:S05]  /*14a90*/  @!P0 BRA `(.L_x_179) ;  /* 0x0000000000308947 */ /* 0x000fea0003800000 */
[----:B------:R-:W-:Y:S01]  /*14aa0*/  R2UR UR36, R6 ;  /* 0x00000000062472ca */ /* 0x000fe200000e0000 */
[----:B------:R-:W-:Y:S02]  /*14ab0*/  UIADD3 UR10, UP0, UR22, 0x3f0, URZ ;  /* 0x000003f0160a7890 */ /* 0x000fe4000ff1e03f */
[----:B------:R-:W-:Y:S02]  /*14ac0*/  UIADD3 UR32, UR13, 0x200, URZ ;  /* 0x000002000d207890 */ /* 0x000fe4000fffe03f */
[----:B------:R-:W-:Y:S01]  /*14ad0*/  UIADD3.X UR11, URZ, UR23, URZ, UP0, !UPT ;  /* 0x000000173f0b7290 */ /* 0x000fe200087fe43f */
[----:B------:R-:W-:Y:S01]  /*14ae0*/  UMOV UR26, 0x0 ;  /* 0x00000000001a7882 */ /* 0x000fe20000000000 */
[----:B------:R-:W-:Y:S01]  /*14af0*/  UMOV UR27, 0x10000000 ;  /* 0x10000000001b7882 */ /* 0x000fe20000000000 */
[----:B------:R-:W-:-:S06]  /*14b00*/  UMOV UR35, UR19 ;  /* 0x0000001300237c82 */ /* 0x000fcc0008000000 */
[----:B------:R1:W-:Y:S02]  /*14b10*/  UTMALDG.3D [UR32], [UR10], desc[UR26] ;  /* 0x00001a200a0075b4 */ /* 0x0003e40008011000 */
[----:B-1----:R-:W-:Y:S05]  /*14b20*/  @!P1 BRA `(.L_x_180) ;  /* 0x0000000000049947 */ /* 0x002fea0003800000 */
[----:B------:R-:W-:Y:S01]  /*14b30*/  BPT.TRAP 0x1 ;  /* 0x000000040000795c */ /* 0x000fe20000300000 */
.L_x_180:
[----:B--234-:R-:W1:Y:S02]  /*14b40*/  LDC R5, c[0x0][0x800] ;  /* 0x00020000ff057b82 */ /* 0x01ce640000000800 */
[----:B-1----:R1:W-:Y:S02]  /*14b50*/  SYNCS.ARRIVE.TRANS64.RED.A0TR RZ, [UR13+0x40], R5 ;  /* 0x00004005ffff79a7 */ /* 0x0023e4000830040d */
.L_x_179:
[----:B------:R-:W-:Y:S05]  /*14b60*/  BSYNC B0 ;  /* 0x0000000000007941 */ /* 0x000fea0003800000 */
.L_x_178:
[----:B------:R-:W-:Y:S05]  /*14b70*/  @!P1 BRA `(.L_x_181) ;  /* 0x0000000000049947 */ /* 0x000fea0003800000 */
[----:B------:R-:W-:Y:S01]  /*14b80*/  BPT.TRAP 0x1 ;  /* 0x000000040000795c */ /* 0x000fe20000300000 */
.L_x_181:
[----:B------:R-:W-:Y:S01]  /*14b90*/  SYNCS.ARRIVE.TRANS64.RED.A1T0 RZ, [UR16], RZ ;  /* 0x000000ffffff79a7 */ /* 0x000fe20008100410 */
[----:B------:R-:W-:Y:S05]  /*14ba0*/  @!P1 BRA `(.L_x_182) ;  /* 0x0000000000049947 */ /* 0x000fea0003800000 */
[----:B------:R-:W-:Y:S01]  /*14bb0*/  BPT.TRAP 0x1 ;  /* 0x000000040000795c */ /* 0x000fe20000300000 */
.L_x_182:
[----:B------:R-:W5:Y:S02]  /*14bc0*/  SYNCS.PHASECHK.TRANS64.TRYWAIT P2, [UR13+0x68], R4 ;  /* 0x00006804ff0075a7 */ /* 0x000f64000804014d */
[----:B-----5:R-:W-:Y:S05]  /*14bd0*/  @!P2 BRA `(.L_x_183) ;  /* 0x000000200058a947 */ /* 0x020fea0003800000 */
.L_x_243:
        /* <DEDUP_REMOVED lines=13> */
.L_x_186:
[----:B--234-:R-:W1:Y:S02]  /*14cb0*/  LDC R5, c[0x0][0x800] ;  /* 0x00020000ff057b82 */ /* 0x01ce640000000800 */
[----:B-1----:R1:W-:Y:S02]  /*14cc0*/  SYNCS.ARRIVE.TRANS64.RED.A0TR RZ, [UR13+0x48], R5 ;  /* 0x00004805ffff79a7 */ /* 0x0023e4000830040d */
.L_x_185:
[----:B------:R-:W-:Y:S05]  /*14cd0*/  BSYNC B0 ;  /* 0x0000000000007941 */ /* 0x000fea0003800000 */
.L_x_184:
[----:B------:R-:W-:Y:S05]  /*14ce0*/  @!P1 BRA `(.L_x_187) ;  /* 0x0000000000049947 */ /* 0x000fea0003800000 */
[----:B------:R-:W-:Y:S01]  /*14cf0*/  BPT.TRAP 0x1 ;  /* 0x000000040000795c */ /* 0x000fe20000300000 */
.L_x_187:
[----:B------:R-:W-:Y:S01]  /*14d00*/  SYNCS.ARRIVE.TRANS64.RED.A1T0 RZ, [UR20], RZ ;  /* 0x000000ffffff79a7 */ /* 0x000fe20008100414 */
[----:B------:R-:W-:Y:S01]  /*14d10*/  UIADD3 UR18, UR18, 0x60, URZ ;  /* 0x0000006012127890 */ /* 0x000fe2000fffe03f */
[----:B------:R-:W-:Y:S11]  /*14d20*/  @!P1 BRA `(.L_x_188) ;  /* 0x0000000000049947 */ /* 0x000ff60003800000 */
[----:B------:R-:W-:Y:S01]  /*14d30*/  BPT.TRAP 0x1 ;  /* 0x000000040000795c */ /* 0x000fe20000300000 */
.L_x_188:
[----:B------:R-:W5:Y:S02]  /*14d40*/  SYNCS.PHASECHK.TRANS64.TRYWAIT P2, [UR13+0x70], R4 ;  /* 0x00007004ff0075a7 */ /* 0x000f64000804014d */
[----:B-----5:R-:W-:Y:S05]  /*14d50*/  @!P2 BRA `(.L_x_189) ;  /* 0x000000200010a947 */ /* 0x020fea0003800000 */
.L_x_244:
[----:B------:R-:W-:Y:S04]  /*14d60*/  BSSY B0, `(.L_x_190) ;  /* 0x000000d000007945 */ /* 0x000fe80003800000 */
[----:B------:R-:W-:Y:S05]  /*14d70*/  @!P0 BRA `(.L_x_191) ;  /* 0x00000000002c8947 */ /* 0x000fea0003800000 */
[----:B------:R-:W-:Y:S01]  /*14d80*/  R2UR UR20, R6 ;  /* 0x00000000061472ca */ /* 0x000fe200000e0000 */
[----:B------:R-:W-:Y:S02]  /*14d90*/  UIADD3 UR10, UP0, UR22, 0x3f0, URZ ;  /* 0x000003f0160a7890 */ /* 0x000fe4000ff1e03f */
[----:B------:R-:W-:Y:S02]  /*14da0*/  UIADD3 UR16, UR13, 0x4200, URZ ;  /* 0x000042000d107890 */ /* 0x000fe4000fffe03f */
[----:B------:R-:W-:Y:S01]  /*14db0*/  UIADD3.X UR11, URZ, UR23, URZ, UP0, !UPT ;  /* 0x000000173f0b7290 */ /* 0x000fe200087fe43f */
[----:B------:R-:W-:Y:S01]  /*14dc0*/  UMOV UR24, 0x0 ;  /* 0x0000000000187882 */ /* 0x000fe20000000000 */
[----:B------:R-:W-:-:S07]  /*14dd0*/  UMOV UR25, 0x10000000 ;  /* 0x1000000000197882 */ /* 0x000fce0000000000 */
[----:B------:R1:W-:Y:S02]  /*14de0*/  UTMALDG.3D [UR16], [UR10], desc[UR24] ;  /* 0x000018100a0075b4 */ /* 0x0003e40008011000 */
[----:B-1----:R-:W-:Y:S05]  /*14df0*/  @!P1 BRA `(.L_x_192) ;  /* 0x0000000000049947 */ /* 0x002fea0003800000 */
[----:B------:R-:W-:Y:S01]  /*14e00*/  BPT.TRAP 0x1 ;  /* 0x000000040000795c */ /* 0x000fe20000300000 */
.L_x_192:
[----:B--234-:R-:W1:Y:S02]  /*14e10*/  LDC R5, c[0x0][0x800] ;  /* 0x00020000ff057b82 */ /* 0x01ce640000000800 */
[----:B-1----:R1:W-:Y:S02]  /*14e20*/  SYNCS.ARRIVE.TRANS64.RED.A0TR RZ, [UR13+0x50], R5 ;  /* 0x00005005ffff79a7 */ /* 0x0023e4000830040d */
.L_x_191:
[----:B------:R-:W-:Y:S05]  /*14e30*/  BSYNC B0 ;  /* 0x0000000000007941 */ /* 0x000fea0003800000 */
.L_x_190:
[----:B------:R-:W-:Y:S05]  /*14e40*/  @!P1 BRA `(.L_x_193) ;  /* 0x0000000000049947 */ /* 0x000fea0003800000 */
[----:B------:R-:W-:Y:S01]  /*14e50*/  BPT.TRAP 0x1 ;  /* 0x000000040000795c */ /* 0x000fe20000300000 */
.L_x_193:
[----:B------:R-:W-:Y:S01]  /*14e60*/  SYNCS.ARRIVE.TRANS64.RED.A1T0 RZ, [UR29], RZ ;  /* 0x000000ffffff79a7 */ /* 0x000fe2000810041d */
[----:B------:R-:W-:Y:S05]  /*14e70*/  @!P1 BRA `(.L_x_194) ;  /* 0x0000000000049947 */ /* 0x000fea0003800000 */
[----:B------:R-:W-:Y:S01]  /*14e80*/  BPT.TRAP 0x1 ;  /* 0x000000040000795c */ /* 0x000fe20000300000 */
.L_x_194:
[----:B------:R-:W5:Y:S02]  /*14e90*/  SYNCS.PHASECHK.TRANS64.TRYWAIT P2, [UR13+0x78], R4 ;  /* 0x00007804ff0075a7 */ /* 0x000f64000804014d */
[----:B-----5:R-:W-:Y:S05]  /*14ea0*/  @!P2 BRA `(.L_x_195) ;  /* 0x0000001c00d4a947 */ /* 0x020fea0003800000 */
.L_x_245:
        /* <DEDUP_REMOVED lines=13> */
.L_x_198:
[----:B------:R-:W1:Y:S02]  /*14f80*/  LDC R4, c[0x0][0x800] ;  /* 0x00020000ff047b82 */ /* 0x000e640000000800 */
[----:B-1----:R1:W-:Y:S02]  /*14f90*/  SYNCS.ARRIVE.TRANS64.RED.A0TR RZ, [UR13+0x58], R4 ;  /* 0x00005804ffff79a7 */ /* 0x0023e4000830040d */
.L_x_197:
[----:B------:R-:W-:Y:S05]  /*14fa0*/  BSYNC B0 ;  /* 0x0000000000007941 */ /* 0x000fea0003800000 */
.L_x_196:
[----:B------:R-:W-:Y:S05]  /*14fb0*/  @!P1 BRA `(.L_x_199) ;  /* 0x0000000000049947 */ /* 0x000fea0003800000 */
[----:B------:R-:W-:Y:S01]  /*14fc0*/  BPT.TRAP 0x1 ;  /* 0x000000040000795c */ /* 0x000fe20000300000 */
.L_x_199:
[----:B------:R-:W-:Y:S01]  /*14fd0*/  IADD3 R16, P0, R16, UR54, RZ ;  /* 0x0000003610107c10 */ /* 0x000fe2000ff1e0ff */
[----:B------:R-:W-:Y:S01]  /*14fe0*/  SYNCS.ARRIVE.TRANS64.RED.A1T0 RZ, [UR30], RZ ;  /* 0x000000ffffff79a7 */ /* 0x000fe2000810041e */
[----:B-1----:R-:W-:Y:S01]  /*14ff0*/  PRMT R4, RZ, 0x7610, R4 ;  /* 0x00007610ff047816 */ /* 0x002fe20000000004 */
[----:B------:R-:W-:Y:S01]  /*15000*/  IMAD.MOV.U32 R9, RZ, RZ, -0x1 ;  /* 0xffffffffff097424 */ /* 0x000fe200078e00ff */
[----:B------:R-:W-:Y:S02]  /*15010*/  IADD3.X R17, R17, UR38, RZ, P0, !PT ;  /* 0x0000002611117c10 */ /* 0x000fe400087fe4ff */
[----:B------:R-:W-:Y:S02]  /*15020*/  ISETP.GE.U32.AND P0, PT, R16, UR6, PT ;  /* 0x0000000610007c0c */ /* 0x000fe4000bf06070 */
[----:B------:R-:W-:Y:S02]  /*15030*/  MOV R7, 0xffffffff ;  /* 0xffffffff00077802 */ /* 0x000fe40000000f00 */
[----:B------:R-:W-:-:S02]  /*15040*/  ISETP.GE.U32.AND.EX P0, PT, R17, UR7, PT, P0 ;  /* 0x0000000711007c0c */ /* 0x000fc4000bf06100 */
[----:B------:R-:W-:-:S11]  /*15050*/  MOV R6, 0xffffffff ;  /* 0xffffffff00067802 */ /* 0x000fd60000000f00 */
[----:B------:R-:W-:Y:S05]  /*15060*/  @P0 BRA `(.L_x_200) ;  /* 0x0000000400500947 */ /* 0x000fea0003800000 */
[----:B------:R-:W1:Y:S01]  /*15070*/  LDC.64 R18, c[0x0][0x8d0] ;  /* 0x00023400ff127b82 */ /* 0x000e620000000a00 */
[----:B------:R-:W-:Y:S02]  /*15080*/  MOV R4, R16 ;  /* 0x0000001000047202 */ /* 0x000fe40000000f00 */
[----:B--234-:R-:W-:-:S05]  /*15090*/  MOV R5, R17 ;  /* 0x0000001100057202 */ /* 0x01cfca0000000f00 */
[----:B------:R-:W2:Y:S08]  /*150a0*/  LDC R20, c[0x0][0x8d8] ;  /* 0x00023600ff147b82 */ /* 0x000eb00000000800 */
[----:B------:R-:W3:Y:S01]  /*150b0*/  LDC.64 R14, c[0x0][0x8c8] ;  /* 0x00023200ff0e7b82 */ /* 0x000ee20000000a00 */
[----:B-1----:R-:W-:-:S04]  /*150c0*/  ISETP.NE.U32.AND P0, PT, R18, RZ, PT ;  /* 0x000000ff1200720c */ /* 0x002fc80003f05070 */
[----:B------:R-:W-:-:S13]  /*150d0*/  ISETP.NE.AND.EX P0, PT, R19, RZ, PT, P0 ;  /* 0x000000ff1300720c */ /* 0x000fda0003f05300 */
[----:B--23--:R-:W-:Y:S05]  /*150e0*/  @!P0 BRA `(.L_x_201) ;  /* 0x0000000000288947 */ /* 0x00cfea0003800000 */
[----:B------:R-:W1:Y:S02]  /*150f0*/  LDC R5, c[0x0][0x8dc] ;  /* 0x00023700ff057b82 */ /* 0x000e640000000800 */
[----:B-1----:R-:W-:-:S04]  /*15100*/  IADD3 R5, P0, R16, R5, RZ ;  /* 0x0000000510057210 */ /* 0x002fc80007f1e0ff */
[----:B------:R-:W-:Y:S01]  /*15110*/  IADD3.X R13, RZ, R17, RZ, P0, !PT ;  /* 0x00000011ff0d7210 */ /* 0x000fe200007fe4ff */
[----:B------:R-:W-:-:S04]  /*15120*/  IMAD.WIDE.U32 R8, R5, R18, RZ ;  /* 0x0000001205087225 */ /* 0x000fc800078e00ff */
[----:B------:R-:W-:-:S04]  /*15130*/  IMAD.WIDE.U32 R6, R13, R18, RZ ;  /* 0x000000120d067225 */ /* 0x000fc800078e00ff */
[----:B------:R-:W-:-:S04]  /*15140*/  IMAD.WIDE.U32 R6, P0, R5, R19, R6 ;  /* 0x0000001305067225 */ /* 0x000fc80007800006 */
[----:B------:R-:W-:Y:S01]  /*15150*/  IMAD.X R5, RZ, RZ, RZ, P0 ;  /* 0x000000ffff057224 */ /* 0x000fe200000e06ff */
[----:B------:R-:W-:Y:S02]  /*15160*/  IADD3 RZ, P0, R9, R6, RZ ;  /* 0x0000000609ff7210 */ /* 0x000fe40007f1e0ff */
[----:B------:R-:W-:-:S05]  /*15170*/  MOV R4, R7 ;  /* 0x0000000700047202 */ /* 0x000fca0000000f00 */
[----:B------:R-:W-:-:S07]  /*15180*/  IMAD.WIDE.U32.X R4, R13, R19, R4, P0 ;  /* 0x000000130d047225 */ /* 0x000fce00000e0404 */
.L_x_201:
[----:B------:R-:W1:Y:S01]  /*15190*/  LDC.64 R8, c[0x0][0x8e8] ;  /* 0x00023a00ff087b82 */ /* 0x000e620000000a00 */
[-CC-:B------:R-:W-:Y:S01]  /*151a0*/  SHF.R.U64 R13, R4, R20.reuse, R5.reuse ;  /* 0x00000014040d7219 */ /* 0x180fe20000001205 */
[----:B------:R-:W2:Y:S01]  /*151b0*/  S2R R18, SR_CTAID.X ;  /* 0x0000000000127919 */ /* 0x000ea20000002500 */
[----:B------:R-:W-:Y:S01]  /*151c0*/  SHF.R.U32.HI R4, RZ, R20, R5 ;  /* 0x00000014ff047219 */ /* 0x000fe20000011605 */
[----:B------:R-:W-:Y:S01]  /*151d0*/  ULDC UR8, c[0x0][0x150] ;  /* 0x0000540000087ab9 */ /* 0x000fe20000000800 */
[----:B------:R-:W-:-:S03]  /*151e0*/  IADD3 R5, P0, RZ, -R13, RZ ;  /* 0x8000000dff057210 */ /* 0x000fc60007f1e0ff */
[----:B------:R-:W3:Y:S01]  /*151f0*/  LDC R6, c[0x0][0x8c0] ;  /* 0x00023000ff067b82 */ /* 0x000ee20000000800 */
[----:B------:R-:W-:-:S05]  /*15200*/  IADD3.X R7, RZ, ~R4, RZ, P0, !PT ;  /* 0x80000004ff077210 */ /* 0x000fca00007fe4ff */
[-C--:B------:R-:W-:Y:S02]  /*15210*/  IMAD R4, R7, R14.reuse, RZ ;  /* 0x0000000e07047224 */ /* 0x080fe400078e02ff */
[----:B------:R-:W4:Y:S02]  /*15220*/  LDC R20, c[0x0][0x8b0] ;  /* 0x00022c00ff147b82 */ /* 0x000f240000000800 */
[C---:B------:R-:W-:Y:S02]  /*15230*/  IMAD R7, R5.reuse, R15, R4 ;  /* 0x0000000f05077224 */ /* 0x040fe400078e0204 */
[----:B------:R-:W-:Y:S01]  /*15240*/  IMAD.WIDE.U32 R4, R5, R14, R16 ;  /* 0x0000000e05047225 */ /* 0x000fe200078e0010 */
[----:B------:R-:W2:Y:S03]  /*15250*/  S2R R15, SR_CTAID.Y ;  /* 0x00000000000f7919 */ /* 0x000ea60000002600 */
[----:B------:R-:W5:Y:S01]  /*15260*/  LDC R23, c[0x0][0x900] ;  /* 0x00024000ff177b82 */ /* 0x000f620000000800 */
[----:B-1----:R-:W-:-:S02]  /*15270*/  ISETP.NE.U32.AND P0, PT, R8, RZ, PT ;  /* 0x000000ff0800720c */ /* 0x002fc40003f05070 */
[----:B------:R-:W-:Y:S02]  /*15280*/  IADD3 R5, R5, R7, RZ ;  /* 0x0000000705057210 */ /* 0x000fe40007ffe0ff */
[----:B------:R-:W-:Y:S02]  /*15290*/  ISETP.NE.AND.EX P0, PT, R9, RZ, PT, P0 ;  /* 0x000000ff0900720c */ /* 0x000fe40003f05300 */
[-CC-:B---3--:R-:W-:Y:S02]  /*152a0*/  SHF.R.U64 R14, R4, R6.reuse, R5.reuse ;  /* 0x00000006040e7219 */ /* 0x188fe40000001205 */
[----:B------:R-:W-:-:S04]  /*152b0*/  SHF.R.U32.HI R5, RZ, R6, R5 ;  /* 0x00000006ff057219 */ /* 0x000fc80000011605 */
[-CC-:B----4-:R-:W-:Y:S02]  /*152c0*/  SHF.R.U64 R21, R14, R20.reuse, R5.reuse ;  /* 0x000000140e157219 */ /* 0x190fe40000001205 */
[----:B------:R-:W-:Y:S02]  /*152d0*/  SHF.R.U32.HI R4, RZ, R20, R5 ;  /* 0x00000014ff047219 */ /* 0x000fe40000011605 */
[----:B--2---:R-:W-:Y:S02]  /*152e0*/  I2FP.F32.U32 R5, R18 ;  /* 0x0000001200057245 */ /* 0x004fe40000201000 */
[----:B-----5:R-:W-:-:S03]  /*152f0*/  SHF.R.U64 R19, R21, R23, R4 ;  /* 0x0000001715137219 */ /* 0x020fc60000001204 */
[----:B------:R-:W-:Y:S01]  /*15300*/  FMUL R20, R5, UR8 ;  /* 0x0000000805147c20 */ /* 0x000fe20008400000 */
[----:B------:R-:W-:Y:S02]  /*15310*/  SHF.R.U32.HI R23, RZ, R23, R4 ;  /* 0x00000017ff177219 */ /* 0x000fe40000011604 */
[----:B------:R-:W-:Y:S02]  /*15320*/  MOV R4, R19 ;  /* 0x0000001300047202 */ /* 0x000fe40000000f00 */
[----:B------:R-:W-:Y:S01]  /*15330*/  MOV R5, R23 ;  /* 0x0000001700057202 */ /* 0x000fe20000000f00 */
[----:B------:R-:W-:Y:S06]  /*15340*/  @!P0 BRA `(.L_x_202) ;  /* 0x0000000000288947 */ /* 0x000fec0003800000 */
[----:B------:R-:W1:Y:S02]  /*15350*/  LDC R4, c[0x0][0x8f4] ;  /* 0x00023d00ff047b82 */ /* 0x000e640000000800 */
[----:B-1----:R-:W-:-:S05]  /*15360*/  IADD3 R5, P0, R19, R4, RZ ;  /* 0x0000000413057210 */ /* 0x002fca0007f1e0ff */
[----:B------:R-:W-:-:S04]  /*15370*/  IMAD.X R23, RZ, RZ, R23, P0 ;  /* 0x000000ffff177224 */ /* 0x000fc800000e0617 */
[----:B------:R-:W-:-:S04]  /*15380*/  IMAD.WIDE.U32 R6, R23, R8, RZ ;  /* 0x0000000817067225 */ /* 0x000fc800078e00ff */
[----:B------:R-:W-:-:S04]  /*15390*/  IMAD.WIDE.U32 R6, P0, R5, R9, R6 ;  /* 0x0000000905067225 */ /* 0x000fc80007800006 */
[----:B------:R-:W-:Y:S01]  /*153a0*/  IMAD.WIDE.U32 R4, R5, R8, RZ ;  /* 0x0000000805047225 */ /* 0x000fe200078e00ff */
[----:B------:R-:W-:-:S04]  /*153b0*/  MOV R4, R7 ;  /* 0x0000000700047202 */ /* 0x000fc80000000f00 */
[----:B------:R-:W-:Y:S02]  /*153c0*/  IADD3 RZ, P1, R5, R6, RZ ;  /* 0x0000000605ff7210 */ /* 0x000fe40007f3e0ff */
[----:B------:R-:W-:-:S03]  /*153d0*/  IADD3.X R5, RZ, RZ, RZ, P0, !PT ;  /* 0x000000ffff057210 */ /* 0x000fc600007fe4ff */
[----:B------:R-:W-:-:S08]  /*153e0*/  IMAD.WIDE.U32.X R4, R23, R9, R4, P1 ;  /* 0x0000000917047225 */ /* 0x000fd000008e0404 */
.L_x_202:
[----:B------:R-:W1:Y:S01]  /*153f0*/  LDC R9, c[0x0][0x8f0] ;  /* 0x00023c00ff097b82 */ /* 0x000e620000000800 */
[----:B------:R-:W-:Y:S01]  /*15400*/  I2FP.F32.U32 R6, R15 ;  /* 0x0000000f00067245 */ /* 0x000fe20000201000 */
[----:B------:R-:W-:Y:S01]  /*15410*/  ULDC UR8, c[0x0][0x154] ;  /* 0x0000550000087ab9 */ /* 0x000fe20000000800 */
[----:B------:R-:W2:Y:S01]  /*15420*/  F2I.U32.TRUNC.NTZ R20, R20 ;  /* 0x0000001400147305 */ /* 0x000ea2000020f000 */
[----:B------:R-:W-:Y:S02]  /*15430*/  ISETP.NE.AND P0, PT, R2, 0x1, PT ;  /* 0x000000010200780c */ /* 0x000fe40003f05270 */
[----:B------:R-:W-:Y:S01]  /*15440*/  FMUL R8, R6, UR8 ;  /* 0x0000000806087c20 */ /* 0x000fe20008400000 */
[----:B------:R-:W-:Y:S01]  /*15450*/  LOP3.LUT R21, R21, R0, RZ, 0xc0, !PT ;  /* 0x0000000015157212 */ /* 0x000fe200078ec0ff */
[----:B------:R-:W3:Y:S01]  /*15460*/  LDC R7, c[0x0][0x144] ;  /* 0x00005100ff077b82 */ /* 0x000ee20000000800 */
[----:B------:R-:W-:-:S03]  /*15470*/  LOP3.LUT R14, R14, R3, RZ, 0xc0, !PT ;  /* 0x000000030e0e7212 */ /* 0x000fc600078ec0ff */
[----:B------:R-:W4:Y:S04]  /*15480*/  F2I.U32.TRUNC.NTZ R8, R8 ;  /* 0x0000000800087305 */ /* 0x000f28000020f000 */
[----:B------:R-:W5:Y:S01]  /*15490*/  LDC R22, c[0x0][0x148] ;  /* 0x00005200ff167b82 */ /* 0x000f620000000800 */
[----:B--2---:R-:W-:-:S07]  /*154a0*/  IADD3 R6, -R20, RZ, RZ ;  /* 0x000000ff14067210 */ /* 0x004fce0007ffe1ff */
[----:B------:R-:W2:Y:S01]  /*154b0*/  LDC R23, c[0x0][0x8e0] ;  /* 0x00023800ff177b82 */ /* 0x000ea20000000800 */
[----:B-1----:R-:W-:Y:S02]  /*154c0*/  SHF.R.U64 R4, R4, R9, R5 ;  /* 0x0000000904047219 */ /* 0x002fe40000001205 */
[----:B----4-:R-:W-:-:S03]  /*154d0*/  IADD3 R5, -R8, RZ, RZ ;  /* 0x000000ff08057210 */ /* 0x010fc60007ffe1ff */
[----:B------:R-:W-:Y:S02]  /*154e0*/  IMAD R9, R10, R4, R21 ;  /* 0x000000040a097224 */ /* 0x000fe400078e0215 */
[----:B------:R-:W1:Y:S01]  /*154f0*/  LDC R24, c[0x0][0x8b8] ;  /* 0x00022e00ff187b82 */ /* 0x000e620000000800 */
[----:B---3--:R-:W-:Y:S01]  /*15500*/  IMAD R18, R7, R6, R18 ;  /* 0x0000000607127224 */ /* 0x008fe200078e0212 */
[----:B------:R-:W-:Y:S01]  /*15510*/  IADD3 R6, -R4, RZ, RZ ;  /* 0x000000ff04067210 */ /* 0x000fe20007ffe1ff */
[----:B------:R-:W-:-:S05]  /*15520*/  IMAD.MOV.U32 R4, RZ, RZ, 0x1 ;  /* 0x00000001ff047424 */ /* 0x000fca00078e00ff */
[----:B------:R-:W3:Y:S01]  /*15530*/  LDC R25, c[0x0][0x8a8] ;  /* 0x00022a00ff197b82 */ /* 0x000ee20000000800 */
[----:B-----5:R-:W-:Y:S02]  /*15540*/  @P0 IMAD R18, R22, R5, R15 ;  /* 0x0000000516120224 */ /* 0x020fe400078e020f */
[----:B--2---:R-:W-:Y:S02]  /*15550*/  IMAD R19, R6, R23, R19 ;  /* 0x0000001706137224 */ /* 0x004fe400078e0213 */
[----:B-1----:R-:W-:Y:S02]  /*15560*/  IMAD R9, R9, R24, R18 ;  /* 0x0000001809097224 */ /* 0x002fe400078e0212 */
[----:B---3--:R-:W-:-:S05]  /*15570*/  IMAD R6, R19, R25, R14 ;  /* 0x0000001913067224 */ /* 0x008fca00078e020e */
[----:B------:R-:W-:Y:S02]  /*15580*/  SEL R7, R6, R9, !P0 ;  /* 0x0000000906077207 */ /* 0x000fe40004000000 */
[----:B------:R-:W-:Y:S02]  /*15590*/  SEL R9, R9, R6, !P0 ;  /* 0x0000000609097207 */ /* 0x000fe40004000000 */
[----:B------:R-:W-:-:S07]  /*155a0*/  MOV R6, R13 ;  /* 0x0000000d00067202 */ /* 0x000fce0000000f00 */
.L_x_200:
[----:B------:R-:W-:-:S13]  /*155b0*/  LOP3.LUT P0, RZ, R4, 0xff, RZ, 0xc0, !PT ;  /* 0x000000ff04ff7812 */ /* 0x000fda000780c0ff */
[----:B------:R-:W-:Y:S05]  /*155c0*/  @P0 BRA `(.L_x_203) ;  /* 0xffffffe800f00947 */ /* 0x000fea000383ffff */
.L_x_147:
[----:B------:R-:W-:-:S13]  /*155d0*/  ELECT P0, URZ, PT ;  /* 0x00000000003f782f */ /* 0x000fda0003800000 */
[----:B------:R-:W-:Y:S05]  /*155e0*/  @!P0 BRA `(.L_x_14) ;  /* 0x00000010006c8947 */ /* 0x000fea0003800000 */
[----:B------:R-:W-:-:S06]  /*155f0*/  ULOP3.LUT UR4, UR39, 0x2, URZ, 0xfc, !UPT ;  /* 0x0000000227047892 */ /* 0x000fcc000f8efc3f */
[----:B-1----:R-:W-:-:S04]  /*15600*/  MOV R0, UR4 ;  /* 0x0000000400007c02 */ /* 0x002fc80008000f00 */
[----:B------:R-:W-:-:S13]  /*15610*/  ISETP.NE.AND P1, PT, R0, 0x3, PT ;  /* 0x000000030000780c */ /* 0x000fda0003f25270 */
[----:B------:R-:W-:Y:S05]  /*15620*/  @!P1 BRA `(.L_x_204) ;  /* 0x0000000000049947 */ /* 0x000fea0003800000 */
[----:B------:R-:W-:Y:S01]  /*15630*/  BPT.TRAP 0x1 ;  /* 0x000000040000795c */ /* 0x000fe20000300000 */
.L_x_204:
[----:B------:R-:W-:Y:S02]  /*15640*/  MOV R0, 0x400 ;  /* 0x0000040000007802 */ /* 0x000fe40000000f00 */
[----:B------:R-:W-:Y:S02]  /*15650*/  MOV R3, UR37 ;  /* 0x0000002500037c02 */ /* 0x000fe40008000f00 */
[----:B------:R-:W-:Y:S02]  /*15660*/  MOV R2, 0x1 ;  /* 0x0000000100027802 */ /* 0x000fe40000000f00 */
[----:B------:R-:W-:Y:S02]  /*15670*/  LEA R0, R3, R0, 0x18 ;  /* 0x0000000003007211 */ /* 0x000fe400078ec0ff */
[----:B------:R-:W-:-:S04]  /*15680*/  SHF.L.U32 R3, R2, 0x1f, RZ ;  /* 0x0000001f02037819 */ /* 0x000fc800000006ff */
[----:B------:R-:W1:Y:S02]  /*15690*/  SYNCS.PHASECHK.TRANS64.TRYWAIT P0, [R0+URZ+0x60], R3 ;  /* 0x00006003000075a7 */ /* 0x000e64000800017f */
[----:B-1----:R-:W-:Y:S05]  /*156a0*/  @!P0 BRA `(.L_x_205) ;  /* 0x0000001400ec8947 */ /* 0x002fea0003800000 */
.L_x_246:
[----:B------:R-:W-:Y:S05]  /*156b0*/  @!P1 BRA `(.L_x_206) ;  /* 0x0000000000049947 */ /* 0x000fea0003800000 */
[----:B------:R-:W-:Y:S01]  /*156c0*/  BPT.TRAP 0x1 ;  /* 0x000000040000795c */ /* 0x000fe20000300000 */
.L_x_206:
[----:B------:R-:W1:Y:S02]  /*156d0*/  SYNCS.PHASECHK.TRANS64.TRYWAIT P0, [R0+URZ+0x68], R3 ;  /* 0x00006803000075a7 */ /* 0x000e64000800017f */
[----:B-1----:R-:W-:Y:S05]  /*156e0*/  @!P0 BRA `(.L_x_207) ;  /* 0x0000001400f08947 */ /* 0x002fea0003800000 */
.L_x_247:
[----:B------:R-:W-:Y:S05]  /*156f0*/  @!P1 BRA `(.L_x_208) ;  /* 0x0000000000049947 */ /* 0x000fea0003800000 */
[----:B------:R-:W-:Y:S01]  /*15700*/  BPT.TRAP 0x1 ;  /* 0x000000040000795c */ /* 0x000fe20000300000 */
.L_x_208:
[----:B------:R-:W1:Y:S02]  /*15710*/  SYNCS.PHASECHK.TRANS64.TRYWAIT P0, [R0+URZ+0x70], R3 ;  /* 0x00007003000075a7 */ /* 0x000e64000800017f */
[----:B-1----:R-:W-:Y:S05]  /*15720*/  @!P0 BRA `(.L_x_209) ;  /* 0x0000001400f48947 */ /* 0x002fea0003800000 */
.L_x_248:
[----:B------:R-:W-:Y:S05]  /*15730*/  @!P1 BRA `(.L_x_210) ;  /* 0x0000000000049947 */ /* 0x000fea0003800000 */
[----:B------:R-:W-:Y:S01]  /*15740*/  BPT.TRAP 0x1 ;  /* 0x000000040000795c */ /* 0x000fe20000300000 */
.L_x_210:
[----:B------:R-:W-:-:S04]  /*15750*/  MOV R3, 0x1 ;  /* 0x0000000100037802 */ /* 0x000fc80000000f00 */
[----:B------:R-:W-:-:S07]  /*15760*/  SHF.L.U32 R3, R3, 0x1f, RZ ;  /* 0x0000001f03037819 */ /* 0x000fce00000006ff */
.L_x_211:
[----:B------:R1:W1:Y:S02]  /*15770*/  SYNCS.PHASECHK.TRANS64.TRYWAIT P0, [R0+URZ+0x78], R3 ;  /* 0x00007803000075a7 */ /* 0x000264000800017f */
[----:B-1----:R-:W-:Y:S05]  /*15780*/  @!P0 NANOSLEEP.SYNCS 0x989680 ;  /* 0x009896800000895d */ /* 0x002fea0003900000 */
[----:B------:R-:W1:Y:S02]  /*15790*/  @!P0 SYNCS.PHASECHK.TRANS64 P0, [R0+URZ+0x78], R3 ;  /* 0x00007803000085a7 */ /* 0x000e64000800007f */
[----:B-1----:R-:W-:Y:S05]  /*157a0*/  @P0 BRA `(.L_x_14) ;  /* 0x0000000c00fc0947 */ /* 0x002fea0003800000 */
[----:B------:R-:W-:Y:S05]  /*157b0*/  BRA `(.L_x_211) ;  /* 0xfffffffc00ec7947 */ /* 0x000fea000383ffff */
.L_x_142:
[----:B------:R-:W-:Y:S01]  /*157c0*/  LOP3.LUT P0, RZ, R3, 0xff, RZ, 0xc0, !PT ;  /* 0x000000ff03ff7812 */ /* 0x000fe2000780c0ff */
[----:B------:R-:W-:Y:S01]  /*157d0*/  IMAD.MOV.U32 R12, RZ, RZ, 0x1 ;  /* 0x00000001ff0c7424 */ /* 0x000fe200078e00ff */
[----:B------:R-:W-:-:S11]  /*157e0*/  MOV R11, RZ ;  /* 0x000000ff000b7202 */ /* 0x000fd60000000f00 */
[----:B------:R-:W-:Y:S05]  /*157f0*/  @!P0 BRA `(.L_x_212) ;  /* 0x0000000c00308947 */ /* 0x000fea0003800000 */
[----:B------:R-:W2:Y:S01]  /*15800*/  LDC R0, c[0x0][0x28c] ;  /* 0x0000a300ff007b82 */ /* 0x000ea20000000800 */
[----:B------:R-:W-:Y:S01]  /*15810*/  ULDC UR7, c[0x0][0x900] ;  /* 0x0002400000077ab9 */ /* 0x000fe20000000800 */
[----:B------:R-:W-:Y:S01]  /*15820*/  UMOV UR8, 0xffffffff ;  /* 0xffffffff00087882 */ /* 0x000fe20000000000 */
[----:B------:R-:W-:Y:S01]  /*15830*/  BSSY B0, `(.L_x_212) ;  /* 0x00000c8000007945 */ /* 0x000fe20003800000 */
[----:B-1----:R-:W-:Y:S01]  /*15840*/  USHF.L.U32 UR4, UR37, 0x6, URZ ;  /* 0x0000000625047899 */ /* 0x002fe2000800063f */
[----:B------:R-:W-:Y:S01]  /*15850*/  MOV R12, 0x1 ;  /* 0x00000001000c7802 */ /* 0x000fe20000000f00 */
[----:B------:R-:W-:Y:S01]  /*15860*/  USHF.L.U32 UR5, UR37, 0xc, URZ ;  /* 0x0000000c25057899 */ /* 0x000fe2000800063f */
[----:B------:R-:W-:Y:S01]  /*15870*/  MOV R11, RZ ;  /* 0x000000ff000b7202 */ /* 0x000fe20000000f00 */
[----:B------:R-:W-:Y:S01]  /*15880*/  USHF.L.U32 UR8, UR8, UR7, URZ ;  /* 0x0000000708087299 */ /* 0x000fe2000800063f */
[----:B------:R-:W-:Y:S01]  /*15890*/  ULDC UR6, c[0x0][0x8a8] ;  /* 0x00022a0000067ab9 */ /* 0x000fe20000000800 */
[----:B------:R-:W-:Y:S01]  /*158a0*/  UMOV UR9, 0x1 ;  /* 0x0000000100097882 */ /* 0x000fe20000000000 */
[----:B------:R-:W-:-:S02]  /*158b0*/  ULOP3.LUT UR21, UR40, 0x2, URZ, 0xfc, !UPT ;  /* 0x0000000228157892 */ /* 0x000fc4000f8efc3f */
[----:B------:R-:W-:Y:S02]  /*158c0*/  ULOP3.LUT UR4, UR4, 0x40, URZ, 0xc0, !UPT ;  /* 0x0000004004047892 */ /* 0x000fe4000f8ec03f */
[----:B------:R-:W-:Y:S02]  /*158d0*/  ULOP3.LUT UR5, UR5, 0x1000, URZ, 0xc0, !UPT ;  /* 0x0000100005057892 */ /* 0x000fe4000f8ec03f */
[----:B------:R-:W-:Y:S02]  /*158e0*/  UIADD3 UR6, UR6, -0x1, URZ ;  /* 0xffffffff06067890 */ /* 0x000fe4000fffe03f */
[----:B------:R-:W-:Y:S02]  /*158f0*/  USHF.L.U32 UR7, UR9, UR7, URZ ;  /* 0x0000000709077299 */ /* 0x000fe4000800063f */
[----:B------:R-:W-:Y:S01]  /*15900*/  ULOP3.LUT UR13, URZ, UR8, URZ, 0x33, !UPT ;  /* 0x000000083f0d7292 */ /* 0x000fe2000f8e333f */
[----:B--2---:R-:W-:Y:S01]  /*15910*/  IADD3 R0, R0, 0x3f, RZ ;  /* 0x0000003f00007810 */ /* 0x004fe20007ffe0ff */
[----:B------:R-:W-:-:S03]  /*15920*/  ULDC.64 UR22, c[0x0][0x198] ;  /* 0x0000660000167ab9 */ /* 0x000fc60000000a00 */
[----:B------:R-:W-:-:S04]  /*15930*/  SHF.R.S32.HI R3, RZ, 0x1f, R0 ;  /* 0x0000001fff037819 */ /* 0x000fc80000011400 */
[----:B------:R-:W-:Y:S02]  /*15940*/  LEA.HI R3, R3, R0, RZ, 0x6 ;  /* 0x0000000003037211 */ /* 0x000fe400078f30ff */
[----:B------:R-:W-:Y:S02]  /*15950*/  MOV R0, 0x1 ;  /* 0x0000000100007802 */ /* 0x000fe40000000f00 */
[--C-:B------:R-:W-:Y:S02]  /*15960*/  SHF.R.S32.HI R10, RZ, 0x6, R3.reuse ;  /* 0x00000006ff0a7819 */ /* 0x100fe40000011403 */
[----:B------:R-:W-:-:S03]  /*15970*/  PRMT R3, R0, 0x7610, R3 ;  /* 0x0000761000037816 */ /* 0x000fc60000000003 */
[----:B------:R-:W-:-:S07]  /*15980*/  VIADD R0, R10, 0x1 ;  /* 0x000000010a007836 */ /* 0x000fce0000000000 */
.L_x_223:
[----:B------:R-:W-:-:S03]  /*15990*/  UMOV UR8, 0xffffffff ;  /* 0xffffffff00087882 */ /* 0x000fc60000000000 */
[----:B------:R-:W-:Y:S05]  /*159a0*/  BRA.DIV UR8, `(.L_x_213) ;  /* 0x0000001608687947 */ /* 0x000fea000b800000 */
[----:B------:R-:W-:-:S13]  /*159b0*/  ELECT P6, URZ, PT ;  /* 0x00000000003f782f */ /* 0x000fda00038c0000 */
.L_x_251:
[----:B------:R-:W1:Y:S01]  /*159c0*/  LDC R4, c[0x0][0x28c] ;  /* 0x0000a300ff047b82 */ /* 0x000e620000000800 */
[----:B------:R-:W-:Y:S01]  /*159d0*/  BSSY B1, `(.L_x_214) ;  /* 0x0000039000017945 */ /* 0x000fe20003800000 */
[----:B-1----:R-:W-:-:S13]  /*159e0*/  ISETP.LT.OR P6, PT, R4, 0x1, !P6 ;  /* 0x000000010400780c */ /* 0x002fda00077c1670 */
[----:B------:R-:W-:Y:S05]  /*159f0*/  @P6 BRA `(.L_x_215) ;  /* 0x0000000000d86947 */ /* 0x000fea0003800000 */
[----:B------:R-:W-:Y:S02]  /*15a00*/  LEA R13, R7, UR4, 0x7 ;  /* 0x00000004070d7c11 */ /* 0x000fe4000f8e38ff */
[----:B------:R-:W-:Y:S02]  /*15a10*/  SHF.L.U32 R14, R9, 0x8, RZ ;  /* 0x00000008090e7819 */ /* 0x000fe400000006ff */
[----:B------:R-:W-:Y:S02]  /*15a20*/  MOV R19, RZ ;  /* 0x000000ff00137202 */ /* 0x000fe40000000f00 */
[----:B------:R-:W-:Y:S02]  /*15a30*/  MOV R4, R0 ;  /* 0x0000000000047202 */ /* 0x000fe40000000f00 */
[----:B------:R-:W-:Y:S02]  /*15a40*/  MOV R5, R12 ;  /* 0x0000000c00057202 */ /* 0x000fe40000000f00 */
[----:B------:R-:W-:-:S07]  /*15a50*/  MOV R7, R11 ;  /* 0x0000000b00077202 */ /* 0x000fce0000000f00 */
.L_x_218:
[----:B------:R-:W1:Y:S01]  /*15a60*/  S2R R9, SR_CgaCtaId ;  /* 0x0000000000097919 */ /* 0x000e620000008800 */
[----:B------:R-:W-:Y:S02]  /*15a70*/  MOV R8, 0x400 ;  /* 0x0000040000087802 */ /* 0x000fe40000000f00 */
[----:B------:R-:W-:Y:S02]  /*15a80*/  LOP3.LUT P1, RZ, R18, 0x7f, RZ, 0xc0, !PT ;  /* 0x0000007f12ff7812 */ /* 0x000fe4000782c0ff */
[----:B-1----:R-:W-:Y:S02]  /*15a90*/  LEA R20, R9, R8, 0x18 ;  /* 0x0000000809147211 */ /* 0x002fe400078ec0ff */
[----:B------:R-:W-:-:S09]  /*15aa0*/  SHF.L.U32 R8, R5, 0x1f, RZ ;  /* 0x0000001f05087819 */ /* 0x000fd200000006ff */
[----:B------:R-:W1:Y:S01]  /*15ab0*/  @!P1 LDC R9, c[0x0][0x500] ;  /* 0x00014000ff099b82 */ /* 0x000e620000000800 */
[----:B------:R-:W-:-:S04]  /*15ac0*/  IMAD R15, R7, 0x8, R20 ;  /* 0x00000008070f7824 */ /* 0x000fc800078e0214 */
[----:B------:R-:W2:Y:S02]  /*15ad0*/  SYNCS.PHASECHK.TRANS64.TRYWAIT P0, [R15+URZ+0x20], R8 ;  /* 0x000020080f0075a7 */ /* 0x000ea4000800017f */
[----:B--2---:R-:W-:Y:S05]  /*15ae0*/  @!P0 BRA `(.L_x_216) ;  /* 0x0000001400388947 */ /* 0x004fea0003800000 */
.L_x_252:
[----:B------:R-:W-:Y:S01]  /*15af0*/  UPRMT UR8, UR21, 0x9910, URZ ;  /* 0x0000991015087896 */ /* 0x000fe2000800003f */
[----:B-1----:R1:W-:Y:S03]  /*15b00*/  @!P1 SYNCS.ARRIVE.TRANS64 RZ, [R15+URZ], R9 ;  /* 0x000000090fff99a7 */ /* 0x0023e6000800003f */
[----:B------:R-:W-:-:S06]  /*15b10*/  UISETP.NE.AND UP0, UPT, UR8, 0x2, UPT ;  /* 0x000000020800788c */ /* 0x000fcc000bf05270 */
[----:B------:R-:W-:-:S13]  /*15b20*/  PLOP3.LUT P0, PT, PT, PT, UP0, 0x80, 0x0 ;  /* 0x000000000000781c */ /* 0x000fda0003f0f008 */
[----:B-1----:R-:W-:Y:S05]  /*15b30*/  @P0 BRA `(.L_x_217) ;  /* 0x0000000000040947 */ /* 0x002fea0003800000 */
[----:B------:R-:W-:Y:S01]  /*15b40*/  BPT.TRAP 0x1 ;  /* 0x000000040000795c */ /* 0x000fe20000300000 */
.L_x_217:
[C---:B--2---:R-:W-:Y:S01]  /*15b50*/  LEA R8, R7.reuse, UR5, 0xd ;  /* 0x0000000507087c11 */ /* 0x044fe2000f8e68ff */
[----:B------:R-:W-:Y:S01]  /*15b60*/  UIADD3 UR14, UP0, UR22, 0xf0, URZ ;  /* 0x000000f0160e7890 */ /* 0x000fe2000ff1e03f */
[-C--:B------:R-:W-:Y:S01]  /*15b70*/  LEA R9, R7, R20.reuse, 0xf ;  /* 0x0000001407097211 */ /* 0x080fe200078e78ff */
[----:B------:R-:W-:Y:S01]  /*15b80*/  UIADD3 UR24, UP1, UR22, 0x1f0, URZ ;  /* 0x000001f016187890 */ /* 0x000fe2000ff3e03f */
[----:B------:R-:W-:Y:S01]  /*15b90*/  LEA R8, R8, R20, 0x1 ;  /* 0x0000001408087211 */ /* 0x000fe200078e08ff */
[----:B------:R-:W-:Y:S01]  /*15ba0*/  UIADD3.X UR15, URZ, UR23, URZ, UP0, !UPT ;  /* 0x000000173f0f7290 */ /* 0x000fe200087fe43f */
[----:B------:R-:W-:Y:S01]  /*15bb0*/  R2UR UR8, R9 ;  /* 0x00000000090872ca */ /* 0x000fe200000e0000 */
[----:B------:R-:W-:Y:S01]  /*15bc0*/  UIADD3.X UR25, URZ, UR23, URZ, UP1, !UPT ;  /* 0x000000173f197290 */ /* 0x000fe20008ffe43f */
[----:B------:R-:W-:Y:S01]  /*15bd0*/  R2UR UR11, R8 ;  /* 0x00000000080b72ca */ /* 0x000fe200000e0000 */
[----:B------:R-:W-:Y:S01]  /*15be0*/  UMOV UR16, 0x0 ;  /* 0x0000000000107882 */ /* 0x000fe20000000000 */
[----:B------:R-:W-:Y:S01]  /*15bf0*/  R2UR UR19, R14 ;  /* 0x000000000e1372ca */ /* 0x000fe200000e0000 */
[----:B------:R-:W-:Y:S01]  /*15c00*/  UMOV UR17, 0x10000000 ;  /* 0x1000000000117882 */ /* 0x000fe20000000000 */
[----:B------:R-:W-:Y:S01]  /*15c10*/  R2UR UR9, R15 ;  /* 0x000000000f0972ca */ /* 0x000fe200000e0000 */
[----:B------:R-:W-:Y:S01]  /*15c20*/  UMOV UR26, 0x30000 ;  /* 0x00030000001a7882 */ /* 0x000fe20000000000 */
[----:B------:R-:W-:-:S02]  /*15c30*/  R2UR UR10, R19 ;  /* 0x00000000130a72ca */ /* 0x000fc400000e0000 */
[----:B------:R-:W-:Y:S02]  /*15c40*/  R2UR UR12, R6 ;  /* 0x00000000060c72ca */ /* 0x000fe400000e0000 */
[----:B------:R-:W-:Y:S01]  /*15c50*/  IADD3 R4, R4, -0x1, RZ ;  /* 0xffffffff04047810 */ /* 0x000fe20007ffe0ff */
[----:B------:R-:W-:Y:S01]  /*15c60*/  UIADD3 UR8, UR8, 0x8400, URZ ;  /* 0x0000840008087890 */ /* 0x000fe2000fffe03f */
[----:B------:R-:W-:Y:S01]  /*15c70*/  R2UR UR20, R13 ;  /* 0x000000000d1472ca */ /* 0x000fe200000e0000 */
[----:B------:R-:W-:Y:S01]  /*15c80*/  UIADD3 UR18, UR11, 0x28400, URZ ;  /* 0x000284000b127890 */ /* 0x000fe2000fffe03f */
[----:B------:R-:W-:Y:S02]  /*15c90*/  ISETP.GT.AND P1, PT, R4, 0x1, PT ;  /* 0x000000010400780c */ /* 0x000fe40003f24270 */
[----:B------:R-:W-:Y:S01]  /*15ca0*/  IADD3 R7, R7, 0x1, RZ ;  /* 0x0000000107077810 */ /* 0x000fe20007ffe0ff */
[----:B------:R-:W-:Y:S01]  /*15cb0*/  UMOV UR11, UR19 ;  /* 0x00000013000b7c82 */ /* 0x000fe20008000000 */
[----:B------:R-:W-:-:S02]  /*15cc0*/  IADD3 R19, R19, 0x40, RZ ;  /* 0x0000004013137810 */ /* 0x000fc40007ffe0ff */
[C---:B------:R-:W-:Y:S01]  /*15cd0*/  ISETP.NE.AND P0, PT, R7.reuse, 0x4, PT ;  /* 0x000000040700780c */ /* 0x040fe20003f05270 */
[----:B------:R1:W-:Y:S03]  /*15ce0*/  UTMALDG.3D [UR8], [UR14], desc[UR16] ;  /* 0x000010080e0075b4 */ /* 0x0003e60008011000 */
[----:B------:R-:W-:Y:S02]  /*15cf0*/  SEL R8, RZ, 0x1, P0 ;  /* 0x00000001ff087807 */ /* 0x000fe40000000000 */
[----:B------:R-:W-:Y:S02]  /*15d00*/  SEL R7, R7, RZ, P0 ;  /* 0x000000ff07077207 */ /* 0x000fe40000000000 */
[----:B------:R-:W-:Y:S01]  /*15d10*/  LOP3.LUT R5, R5, R8, RZ, 0x3c, !PT ;  /* 0x0000000805057212 */ /* 0x000fe200078e3cff */
[----:B-1----:R-:W-:Y:S01]  /*15d20*/  UMOV UR8, UR18 ;  /* 0x0000001200087c82 */ /* 0x002fe20008000000 */
[----:B------:R-:W-:-:S02]  /*15d30*/  UMOV UR11, UR20 ;  /* 0x00000014000b7c82 */ /* 0x000fc40008000000 */
[----:B------:R1:W-:Y:S02]  /*15d40*/  UTMALDG.3D.MULTICAST [UR8], [UR24], UR26, desc[UR16] ;  /* 0x00001008180073b4 */ /* 0x0003e4000801181a */
[----:B-1----:R-:W-:Y:S05]  /*15d50*/  @P1 BRA `(.L_x_218) ;  /* 0xfffffffc00401947 */ /* 0x002fea000383ffff */
.L_x_215:
[----:B------:R-:W-:Y:S05]  /*15d60*/  BSYNC B1 ;  /* 0x0000000000017941 */ /* 0x000fea0003800000 */
.L_x_214:
[----:B------:R-:W-:Y:S01]  /*15d70*/  LOP3.LUT P1, RZ, R3, 0xff, RZ, 0xc0, !PT ;  /* 0x000000ff03ff7812 */ /* 0x000fe2000782c0ff */
[----:B------:R-:W-:Y:S01]  /*15d80*/  IMAD.IADD R11, R10, 0x1, R11 ;  /* 0x000000010a0b7824 */ /* 0x000fe200078e020b */
[----:B------:R-:W-:Y:S01]  /*15d90*/  IADD3 R16, P2, R16, UR54, RZ ;  /* 0x0000003610107c10 */ /* 0x000fe2000ff5e0ff */
[----:B------:R-:W-:Y:S01]  /*15da0*/  ULDC.64 UR8, c[0x0][0x8f8] ;  /* 0x00023e0000087ab9 */ /* 0x000fe20000000a00 */
[----:B------:R-:W-:Y:S01]  /*15db0*/  BSSY B1, `(.L_x_219) ;  /* 0x000006d000017945 */ /* 0x000fe20003800000 */
[----:B------:R-:W-:Y:S02]  /*15dc0*/  MOV R9, 0xffffffff ;  /* 0xffffffff00097802 */ /* 0x000fe40000000f00 */
[----:B------:R-:W-:Y:S02]  /*15dd0*/  SHF.R.U32.HI R3, RZ, 0x2, R11 ;  /* 0x00000002ff037819 */ /* 0x000fe4000001160b */
[----:B------:R-:W-:Y:S02]  /*15de0*/  ISETP.GT.U32.AND P0, PT, R11, 0x3, PT ;  /* 0x000000030b00780c */ /* 0x000fe40003f04070 */
[----:B------:R-:W-:-:S02]  /*15df0*/  LOP3.LUT R3, R3, 0x1, RZ, 0xc0, !PT ;  /* 0x0000000103037812 */ /* 0x000fc400078ec0ff */
[----:B------:R-:W1:Y:S01]  /*15e00*/  @P1 S2R R5, SR_CgaCtaId ;  /* 0x0000000000051919 */ /* 0x000e620000008800 */
[----:B------:R-:W-:Y:S02]  /*15e10*/  @P1 MOV R4, 0x400 ;  /* 0x0000040000041802 */ /* 0x000fe40000000f00 */
[----:B------:R-:W-:Y:S02]  /*15e20*/  ISETP.LT.U32.AND P0, PT, R10, 0x4, P0 ;  /* 0x000000040a00780c */ /* 0x000fe40000701070 */
[----:B------:R-:W-:Y:S02]  /*15e30*/  IADD3.X R17, R17, UR38, RZ, P2, !PT ;  /* 0x0000002611117c10 */ /* 0x000fe400097fe4ff */
[----:B------:R-:W-:Y:S02]  /*15e40*/  ISETP.GE.U32.AND P2, PT, R16, UR8, PT ;  /* 0x0000000810007c0c */ /* 0x000fe4000bf46070 */
[----:B------:R-:W-:Y:S02]  /*15e50*/  MOV R7, 0xffffffff ;  /* 0xffffffff00077802 */ /* 0x000fe40000000f00 */
[----:B------:R-:W-:-:S02]  /*15e60*/  MOV R6, 0xffffffff ;  /* 0xffffffff00067802 */ /* 0x000fc40000000f00 */
[----:B------:R-:W-:Y:S02]  /*15e70*/  LOP3.LUT R11, R11, 0x3, RZ, 0xc0, !PT ;  /* 0x000000030b0b7812 */ /* 0x000fe400078ec0ff */
[----:B-1----:R-:W-:-:S04]  /*15e80*/  @P1 LEA R4, R5, R4, 0x18 ;  /* 0x0000000405041211 */ /* 0x002fc800078ec0ff */
[----:B------:R1:W-:Y:S01]  /*15e90*/  @P1 SYNCS.ARRIVE.TRANS64.A1T0 RZ, [R4+URZ+0x88], RZ ;  /* 0x000088ff04ff19a7 */ /* 0x0003e2000810003f */
[----:B------:R-:W-:Y:S02]  /*15ea0*/  ISETP.NE.U32.AND P1, PT, R3, 0x1, PT ;  /* 0x000000010300780c */ /* 0x000fe40003f25070 */
[----:B------:R-:W-:Y:S02]  /*15eb0*/  SEL R3, RZ, 0x1, !P0 ;  /* 0x00000001ff037807 */ /* 0x000fe40004000000 */
[----:B------:R-:W-:Y:S02]  /*15ec0*/  ISETP.GE.U32.AND.EX P0, PT, R17, UR9, PT, P2 ;  /* 0x0000000911007c0c */ /* 0x000fe4000bf06120 */
[----:B------:R-:W-:-:S04]  /*15ed0*/  ISETP.GT.U32.AND P1, PT, R10, 0x3, !P1 ;  /* 0x000000030a00780c */ /* 0x000fc80004f24070 */
[----:B-1----:R-:W-:-:S04]  /*15ee0*/  SEL R4, RZ, 0x1, !P1 ;  /* 0x00000001ff047807 */ /* 0x002fc80004800000 */
[--C-:B------:R-:W-:Y:S02]  /*15ef0*/  LOP3.LUT R12, R4, R12, R3.reuse, 0x96, !PT ;  /* 0x0000000c040c7212 */ /* 0x100fe400078e9603 */
[----:B------:R-:W-:Y:S02]  /*15f00*/  PRMT R4, RZ, 0x7610, R4 ;  /* 0x00007610ff047816 */ /* 0x000fe40000000004 */
[----:B------:R-:W-:Y:S01]  /*15f10*/  PRMT R3, RZ, 0x7610, R3 ;  /* 0x00007610ff037816 */ /* 0x000fe20000000003 */
[----:B------:R-:W-:Y:S06]  /*15f20*/  @P0 BRA `(.L_x_220) ;  /* 0x0000000400540947 */ /* 0x000fec0003800000 */
[----:B------:R-:W-:Y:S01]  /*15f30*/  ULDC.64 UR8, c[0x0][0x8d0] ;  /* 0x0002340000087ab9 */ /* 0x000fe20000000a00 */
[----:B------:R-:W1:Y:S01]  /*15f40*/  S2R R14, SR_CTAID.X ;  /* 0x00000000000e7919 */ /* 0x000e620000002500 */
[----:B------:R-:W-:Y:S01]  /*15f50*/  ISETP.NE.U32.AND P0, PT, RZ, UR8, PT ;  /* 0x00000008ff007c0c */ /* 0x000fe2000bf05070 */
[----:B------:R-:W-:Y:S01]  /*15f60*/  ULDC UR11, c[0x0][0x8d8] ;  /* 0x00023600000b7ab9 */ /* 0x000fe20000000800 */
[----:B------:R-:W-:Y:S01]  /*15f70*/  MOV R4, R16 ;  /* 0x0000001000047202 */ /* 0x000fe20000000f00 */
[----:B------:R-:W2:Y:S01]  /*15f80*/  S2R R13, SR_CTAID.Y ;  /* 0x00000000000d7919 */ /* 0x000ea20000002600 */
[----:B------:R-:W-:Y:S02]  /*15f90*/  ISETP.NE.AND.EX P0, PT, RZ, UR9, PT, P0 ;  /* 0x00000009ff007c0c */ /* 0x000fe4000bf05300 */
[----:B------:R-:W-:-:S11]  /*15fa0*/  MOV R5, R17 ;  /* 0x0000001100057202 */ /* 0x000fd60000000f00 */
[----:B------:R-:W-:Y:S05]  /*15fb0*/  @!P0 BRA `(.L_x_221) ;  /* 0x0000000000288947 */ /* 0x000fea0003800000 */
[----:B------:R-:W-:Y:S02]  /*15fc0*/  ULDC UR10, c[0x0][0x8dc] ;  /* 0x00023700000a7ab9 */ /* 0x000fe40000000800 */
[----:B------:R-:W-:-:S05]  /*15fd0*/  IADD3 R9, P0, R16, UR10, RZ ;  /* 0x0000000a10097c10 */ /* 0x000fca000ff1e0ff */
[----:B------:R-:W-:-:S04]  /*15fe0*/  IMAD.X R15, RZ, RZ, R17, P0 ;  /* 0x000000ffff0f7224 */ /* 0x000fc800000e0611 */
[----:B------:R-:W-:-:S04]  /*15ff0*/  IMAD.WIDE.U32 R6, R15, UR8, RZ ;  /* 0x000000080f067c25 */ /* 0x000fc8000f8e00ff */
[----:B------:R-:W-:-:S04]  /*16000*/  IMAD.WIDE.U32 R6, P0, R9, UR9, R6 ;  /* 0x0000000909067c25 */ /* 0x000fc8000f800006 */
[----:B------:R-:W-:Y:S01]  /*16010*/  IMAD.WIDE.U32 R8, R9, UR8, RZ ;  /* 0x0000000809087c25 */ /* 0x000fe2000f8e00ff */
[----:B------:R-:W-:Y:S02]  /*16020*/  IADD3.X R5, RZ, RZ, RZ, P0, !PT ;  /* 0x000000ffff057210 */ /* 0x000fe400007fe4ff */
[----:B------:R-:W-:Y:S02]  /*16030*/  MOV R4, R7 ;  /* 0x0000000700047202 */ /* 0x000fe40000000f00 */
[----:B------:R-:W-:-:S05]  /*16040*/  IADD3 RZ, P0, R9, R6, RZ ;  /* 0x0000000609ff7210 */ /* 0x000fca0007f1e0ff */
[----:B------:R-:W-:-:S08]  /*16050*/  IMAD.WIDE.U32.X R4, R15, UR9, R4, P0 ;  /* 0x000000090f047c25 */ /* 0x000fd000080e0404 */
.L_x_221:
[--C-:B------:R-:W-:Y:S01]  /*16060*/  SHF.R.U64 R8, R4, UR11, R5.reuse ;  /* 0x0000000b04087c19 */ /* 0x100fe20008001205 */
[----:B------:R-:W-:Y:S01]  /*16070*/  ULDC.64 UR8, c[0x0][0x8c8] ;  /* 0x0002320000087ab9 */ /* 0x000fe20000000a00 */
[----:B------:R-:W-:Y:S01]  /*16080*/  SHF.R.U32.HI R4, RZ, UR11, R5 ;  /* 0x0000000bff047c19 */ /* 0x000fe20008011605 */
[----:B------:R-:W3:Y:S01]  /*16090*/  LDC R25, c[0x0][0x144] ;  /* 0x00005100ff197b82 */ /* 0x000ee20000000800 */
[----:B------:R-:W-:Y:S01]  /*160a0*/  IADD3 R7, P0, RZ, -R8, RZ ;  /* 0x80000008ff077210 */ /* 0x000fe20007f1e0ff */
[----:B------:R-:W-:Y:S01]  /*160b0*/  ULDC.64 UR14, c[0x0][0x8e8] ;  /* 0x00023a00000e7ab9 */ /* 0x000fe20000000a00 */
[----:B-1----:R-:W-:Y:S01]  /*160c0*/  I2FP.F32.U32 R9, R14 ;  /* 0x0000000e00097245 */ /* 0x002fe20000201000 */
[----:B------:R-:W-:Y:S01]  /*160d0*/  ULDC UR10, c[0x0][0x8b0] ;  /* 0x00022c00000a7ab9 */ /* 0x000fe20000000800 */
[----:B------:R-:W-:Y:S02]  /*160e0*/  IADD3.X R4, RZ, ~R4, RZ, P0, !PT ;  /* 0x80000004ff047210 */ /* 0x000fe400007fe4ff */
[----:B------:R-:W-:Y:S01]  /*160f0*/  ISETP.NE.U32.AND P0, PT, RZ, UR14, PT ;  /* 0x0000000eff007c0c */ /* 0x000fe2000bf05070 */
[----:B------:R-:W1:Y:S02]  /*16100*/  LDC R20, c[0x0][0x148] ;  /* 0x00005200ff147b82 */ /* 0x000e640000000800 */
[----:B------:R-:W-:Y:S01]  /*16110*/  IMAD R6, R4, UR8, RZ ;  /* 0x0000000804067c24 */ /* 0x000fe2000f8e02ff */
[----:B------:R-:W-:Y:S01]  /*16120*/  ISETP.NE.AND.EX P0, PT, RZ, UR15, PT, P0 ;  /* 0x0000000fff007c0c */ /* 0x000fe2000bf05300 */
[----:B------:R-:W-:Y:S01]  /*16130*/  IMAD.WIDE.U32 R4, R7, UR8, R16 ;  /* 0x0000000807047c25 */ /* 0x000fe2000f8e0010 */
[----:B------:R-:W-:-:S03]  /*16140*/  ULDC UR8, c[0x0][0x150] ;  /* 0x0000540000087ab9 */ /* 0x000fc60000000800 */
[----:B------:R-:W-:Y:S02]  /*16150*/  IMAD R7, R7, UR9, R6 ;  /* 0x0000000907077c24 */ /* 0x000fe4000f8e0206 */
[----:B------:R-:W-:Y:S01]  /*16160*/  FMUL R6, R9, UR8 ;  /* 0x0000000809067c20 */ /* 0x000fe20008400000 */
[----:B------:R-:W-:Y:S01]  /*16170*/  ULDC UR8, c[0x0][0x8c0] ;  /* 0x0002300000087ab9 */ /* 0x000fe20000000800 */
[----:B------:R-:W-:Y:S01]  /*16180*/  ULDC UR9, c[0x0][0x154] ;  /* 0x0000550000097ab9 */ /* 0x000fe20000000800 */
[----:B------:R-:W-:-:S03]  /*16190*/  IADD3 R5, R5, R7, RZ ;  /* 0x0000000705057210 */ /* 0x000fc60007ffe0ff */
[----:B------:R-:W4:Y:S01]  /*161a0*/  F2I.U32.TRUNC.NTZ R6, R6 ;  /* 0x0000000600067305 */ /* 0x000f22000020f000 */
[----:B------:R-:W-:Y:S02]  /*161b0*/  SHF.R.U64 R9, R4, UR8, R5 ;  /* 0x0000000804097c19 */ /* 0x000fe40008001205 */
[----:B--2---:R-:W-:-:S05]  /*161c0*/  I2FP.F32.U32 R4, R13 ;  /* 0x0000000d00047245 */ /* 0x004fca0000201000 */
[----:B------:R-:W-:Y:S01]  /*161d0*/  FMUL R21, R4, UR9 ;  /* 0x0000000904157c20 */ /* 0x000fe20008400000 */
[----:B------:R-:W-:Y:S01]  /*161e0*/  SHF.R.U32.HI R4, RZ, UR8, R5 ;  /* 0x00000008ff047c19 */ /* 0x000fe20008011605 */
[----:B------:R-:W-:-:S03]  /*161f0*/  ULDC UR8, c[0x0][0x900] ;  /* 0x0002400000087ab9 */ /* 0x000fc60000000800 */
[--C-:B------:R-:W-:Y:S01]  /*16200*/  SHF.R.U64 R19, R9, UR10, R4.reuse ;  /* 0x0000000a09137c19 */ /* 0x100fe20008001204 */
[----:B------:R-:W2:Y:S01]  /*16210*/  F2I.U32.TRUNC.NTZ R21, R21 ;  /* 0x0000001500157305 */ /* 0x000ea2000020f000 */
[----:B------:R-:W-:Y:S02]  /*16220*/  SHF.R.U32.HI R4, RZ, UR10, R4 ;  /* 0x0000000aff047c19 */ /* 0x000fe40008011604 */
[----:B----4-:R-:W-:Y:S02]  /*16230*/  IADD3 R6, -R6, RZ, RZ ;  /* 0x000000ff06067210 */ /* 0x010fe40007ffe1ff */
[--C-:B------:R-:W-:Y:S02]  /*16240*/  SHF.R.U64 R15, R19, UR8, R4.reuse ;  /* 0x00000008130f7c19 */ /* 0x100fe40008001204 */
[----:B------:R-:W-:Y:S01]  /*16250*/  SHF.R.U32.HI R23, RZ, UR8, R4 ;  /* 0x00000008ff177c19 */ /* 0x000fe20008011604 */
[----:B---3--:R-:W-:Y:S02]  /*16260*/  IMAD R14, R25, R6, R14 ;  /* 0x00000006190e7224 */ /* 0x008fe400078e020e */
[----:B------:R-:W-:Y:S01]  /*16270*/  IMAD.MOV.U32 R4, RZ, RZ, R15 ;  /* 0x000000ffff047224 */ /* 0x000fe200078e000f */
[----:B------:R-:W-:Y:S01]  /*16280*/  MOV R5, R23 ;  /* 0x0000001700057202 */ /* 0x000fe20000000f00 */
[----:B------:R-:W-:Y:S06]  /*16290*/  @!P0 BRA `(.L_x_222) ;  /* 0x0000000000288947 */ /* 0x000fec0003800000 */
[----:B------:R-:W-:Y:S02]  /*162a0*/  ULDC UR8, c[0x0][0x8f4] ;  /* 0x00023d0000087ab9 */ /* 0x000fe40000000800 */
[----:B------:R-:W-:-:S04]  /*162b0*/  IADD3 R5, P0, R15, UR8, RZ ;  /* 0x000000080f057c10 */ /* 0x000fc8000ff1e0ff */
[----:B------:R-:W-:-:S05]  /*162c0*/  IADD3.X R23, RZ, R23, RZ, P0, !PT ;  /* 0x00000017ff177210 */ /* 0x000fca00007fe4ff */
[----:B------:R-:W-:-:S04]  /*162d0*/  IMAD.WIDE.U32 R6, R23, UR14, RZ ;  /* 0x0000000e17067c25 */ /* 0x000fc8000f8e00ff */
[----:B------:R-:W-:-:S04]  /*162e0*/  IMAD.WIDE.U32 R6, P0, R5, UR15, R6 ;  /* 0x0000000f05067c25 */ /* 0x000fc8000f800006 */
[----:B------:R-:W-:Y:S01]  /*162f0*/  IMAD.WIDE.U32 R4, R5, UR14, RZ ;  /* 0x0000000e05047c25 */ /* 0x000fe2000f8e00ff */
[----:B------:R-:W-:-:S04]  /*16300*/  MOV R4, R7 ;  /* 0x0000000700047202 */ /* 0x000fc80000000f00 */
[----:B------:R-:W-:Y:S02]  /*16310*/  IADD3 RZ, P1, R5, R6, RZ ;  /* 0x0000000605ff7210 */ /* 0x000fe40007f3e0ff */
[----:B------:R-:W-:-:S03]  /*16320*/  IADD3.X R5, RZ, RZ, RZ, P0, !PT ;  /* 0x000000ffff057210 */ /* 0x000fc600007fe4ff */
[----:B------:R-:W-:-:S08]  /*16330*/  IMAD.WIDE.U32.X R4, R23, UR15, R4, P1 ;  /* 0x0000000f17047c25 */ /* 0x000fd000088e0404 */
.L_x_222:
[----:B------:R-:W-:Y:S01]  /*16340*/  ISETP.NE.AND P0, PT, R2, 0x1, PT ;  /* 0x000000010200780c */ /* 0x000fe20003f05270 */
[----:B------:R-:W-:Y:S01]  /*16350*/  ULDC UR8, c[0x0][0x8f0] ;  /* 0x00023c0000087ab9 */ /* 0x000fe20000000800 */
[----:B------:R-:W-:Y:S01]  /*16360*/  LOP3.LUT R19, R19, UR13, RZ, 0xc0, !PT ;  /* 0x0000000d13137c12 */ /* 0x000fe2000f8ec0ff */
[----:B------:R-:W-:Y:S01]  /*16370*/  ULDC UR9, c[0x0][0x8b8] ;  /* 0x00022e0000097ab9 */ /* 0x000fe20000000800 */
[----:B------:R-:W-:Y:S01]  /*16380*/  SHF.R.U64 R4, R4, UR8, R5 ;  /* 0x0000000804047c19 */ /* 0x000fe20008001205 */
[----:B------:R-:W-:Y:S01]  /*16390*/  ULDC UR8, c[0x0][0x8e0] ;  /* 0x0002380000087ab9 */ /* 0x000fe20000000800 */
[----:B--2---:R-:W-:Y:S02]  /*163a0*/  IADD3 R21, -R21, RZ, RZ ;  /* 0x000000ff15157210 */ /* 0x004fe40007ffe1ff */
[----:B------:R-:W-:Y:S01]  /*163b0*/  MOV R5, 0x1 ;  /* 0x0000000100057802 */ /* 0x000fe20000000f00 */
[----:B------:R-:W-:Y:S02]  /*163c0*/  IMAD.MOV R6, RZ, RZ, -R4 ;  /* 0x000000ffff067224 */ /* 0x000fe400078e0a04 */
[----:B------:R-:W-:Y:S01]  /*163d0*/  IMAD R19, R4, UR7, R19 ;  /* 0x0000000704137c24 */ /* 0x000fe2000f8e0213 */
[----:B------:R-:W-:Y:S01]  /*163e0*/  LOP3.LUT R4, R9, UR6, RZ, 0xc0, !PT ;  /* 0x0000000609047c12 */ /* 0x000fe2000f8ec0ff */
[----:B-1----:R-:W-:-:S02]  /*163f0*/  @P0 IMAD R14, R20, R21, R13 ;  /* 0x00000015140e0224 */ /* 0x002fc400078e020d */
[----:B------:R-:W-:Y:S01]  /*16400*/  IMAD R15, R6, UR8, R15 ;  /* 0x00000008060f7c24 */ /* 0x000fe2000f8e020f */
[----:B------:R-:W-:Y:S01]  /*16410*/  ULDC UR8, c[0x0][0x8a8] ;  /* 0x00022a0000087ab9 */ /* 0x000fe20000000800 */
[----:B------:R-:W-:Y:S01]  /*16420*/  IMAD R14, R19, UR9, R14 ;  /* 0x00000009130e7c24 */ /* 0x000fe2000f8e020e */
[----:B------:R-:W-:Y:S01]  /*16430*/  MOV R6, R8 ;  /* 0x0000000800067202 */ /* 0x000fe20000000f00 */
[--C-:B------:R-:W-:Y:S01]  /*16440*/  IMAD R15, R15, UR8, R4.reuse ;  /* 0x000000080f0f7c24 */ /* 0x100fe2000f8e0204 */
[----:B------:R-:W-:-:S04]  /*16450*/  PRMT R4, R5, 0x7610, R4 ;  /* 0x0000761005047816 */ /* 0x000fc80000000004 */
[----:B------:R-:W-:Y:S02]  /*16460*/  SEL R7, R15, R14, !P0 ;  /* 0x0000000e0f077207 */ /* 0x000fe40004000000 */
[----:B------:R-:W-:-:S07]  /*16470*/  SEL R9, R14, R15, !P0 ;  /* 0x0000000f0e097207 */ /* 0x000fce0004000000 */
.L_x_220:
[----:B------:R-:W-:Y:S05]  /*16480*/  BSYNC B1 ;  /* 0x0000000000017941 */ /* 0x000fea0003800000 */
.L_x_219:
[----:B------:R-:W-:-:S13]  /*16490*/  LOP3.LUT P0, RZ, R4, 0xff, RZ, 0xc0, !PT ;  /* 0x000000ff04ff7812 */ /* 0x000fda000780c0ff */
[----:B------:R-:W-:Y:S05]  /*164a0*/  @P0 BRA `(.L_x_223) ;  /* 0xfffffff400380947 */ /* 0x000fea000383ffff */
[----:B------:R-:W-:Y:S05]  /*164b0*/  BSYNC B0 ;  /* 0x0000000000007941 */ /* 0x000fea0003800000 */
.L_x_212:
[----:B------:R-:W-:-:S03]  /*164c0*/  UMOV UR8, 0xffffffff ;  /* 0xffffffff00087882 */ /* 0x000fc60000000000 */
[----:B------:R-:W-:Y:S05]  /*164d0*/  BRA.DIV UR8, `(.L_x_224) ;  /* 0x0000000a08d07947 */ /* 0x000fea000b800000 */
[----:B------:R-:W-:-:S13]  /*164e0*/  ELECT P6, URZ, PT ;  /* 0x00000000003f782f */ /* 0x000fda00038c0000 */
.L_x_255:
[----:B------:R-:W-:Y:S05]  /*164f0*/  @!P6 BRA `(.L_x_14) ;  /* 0x0000000000a8e947 */ /* 0x000fea0003800000 */
[----:B------:R-:W-:-:S04]  /*16500*/  ULOP3.LUT UR8, UR40, 0x2, URZ, 0xfc, !UPT ;  /* 0x0000000228087892 */ /* 0x000fc8000f8efc3f */
[----:B------:R-:W-:-:S06]  /*16510*/  UISETP.NE.AND UP0, UPT, UR8, 0x3, UPT ;  /* 0x000000030800788c */ /* 0x000fcc000bf05270 */
[----:B------:R-:W-:-:S13]  /*16520*/  PLOP3.LUT P0, PT, PT, PT, UP0, 0x80, 0x0 ;  /* 0x000000000000781c */ /* 0x000fda0003f0f008 */
[----:B------:R-:W-:Y:S05]  /*16530*/  @!P0 BRA `(.L_x_225) ;  /* 0x0000000000048947 */ /* 0x000fea0003800000 */
[----:B-1----:R-:W-:Y:S01]  /*16540*/  BPT.TRAP 0x1 ;  /* 0x000000040000795c */ /* 0x002fe20000300000 */
.L_x_225:
[----:B------:R-:W2:Y:S01]  /*16550*/  S2R R3, SR_CgaCtaId ;  /* 0x0000000000037919 */ /* 0x000ea20000008800 */
[----:B------:R-:W-:Y:S02]  /*16560*/  MOV R0, 0x400 ;  /* 0x0000040000007802 */ /* 0x000fe40000000f00 */
[----:B------:R-:W-:Y:S02]  /*16570*/  SHF.L.U32 R2, R12, 0x1f, RZ ;  /* 0x0000001f0c027819 */ /* 0x000fe400000006ff */
[----:B--2---:R-:W-:-:S04]  /*16580*/  LEA R0, R3, R0, 0x18 ;  /* 0x0000000003007211 */ /* 0x004fc800078ec0ff */
[----:B------:R-:W-:-:S04]  /*16590*/  IADD3 R0, R0, 0x20, RZ ;  /* 0x0000002000007810 */ /* 0x000fc80007ffe0ff */
[C---:B------:R-:W-:Y:S02]  /*165a0*/  LEA R5, R11.reuse, R0, 0x3 ;  /* 0x000000000b057211 */ /* 0x040fe400078e18ff */
[----:B------:R-:W-:Y:S02]  /*165b0*/  IADD3 R11, R11, 0x1, RZ ;  /* 0x000000010b0b7810 */ /* 0x000fe40007ffe0ff */
[----:B------:R-:W2:Y:S02]  /*165c0*/  SYNCS.PHASECHK.TRANS64.TRYWAIT P0, [R5+URZ], R2 ;  /* 0x00000002050075a7 */ /* 0x000ea4000800017f */
[----:B------:R-:W-:-:S04]  /*165d0*/  ISETP.NE.AND P1, PT, R11, 0x4, PT ;  /* 0x000000040b00780c */ /* 0x000fc80003f25270 */
[----:B------:R-:W-:Y:S02]  /*165e0*/  SEL R3, RZ, 0x1, P1 ;  /* 0x00000001ff037807 */ /* 0x000fe40000800000 */
[----:B------:R-:W-:Y:S02]  /*165f0*/  SEL R11, R11, RZ, P1 ;  /* 0x000000ff0b0b7207 */ /* 0x000fe40000800000 */
[----:B------:R-:W-:-:S03]  /*16600*/  LOP3.LUT R12, R12, R3, RZ, 0x3c, !PT ;  /* 0x000000030c0c7212 */ /* 0x000fc600078e3cff */
[----:B------:R-:W-:Y:S01]  /*16610*/  IMAD R7, R11, 0x8, R0 ;  /* 0x000000080b077824 */ /* 0x000fe200078e0200 */
[----:B------:R-:W-:Y:S01]  /*16620*/  SHF.L.U32 R4, R12, 0x1f, RZ ;  /* 0x0000001f0c047819 */ /* 0x000fe200000006ff */
[----:B--2---:R-:W-:Y:S06]  /*16630*/  @!P0 BRA `(.L_x_226) ;  /* 0x0000000800988947 */ /* 0x004fec0003800000 */
.L_x_256:
[----:B------:R-:W3:Y:S01]  /*16640*/  SYNCS.PHASECHK.TRANS64.TRYWAIT P0, [R7+URZ], R4 ;  /* 0x00000004070075a7 */ /* 0x000ee2000800017f */
[----:B--2---:R-:W-:-:S04]  /*16650*/  IADD3 R2, R11, 0x1, RZ ;  /* 0x000000010b027810 */ /* 0x004fc80007ffe0ff */
[----:B------:R-:W-:-:S04]  /*16660*/  ISETP.NE.AND P1, PT, R2, 0x4, PT ;  /* 0x000000040200780c */ /* 0x000fc80003f25270 */
[----:B------:R-:W-:Y:S02]  /*16670*/  SEL R3, RZ, 0x1, P1 ;  /* 0x00000001ff037807 */ /* 0x000fe40000800000 */
[----:B------:R-:W-:Y:S02]  /*16680*/  SEL R9, R2, RZ, P1 ;  /* 0x000000ff02097207 */ /* 0x000fe40000800000 */
[----:B------:R-:W-:Y:S02]  /*16690*/  LOP3.LUT R11, R12, R3, RZ, 0x3c, !PT ;  /* 0x000000030c0b7212 */ /* 0x000fe400078e3cff */
[----:B------:R-:W-:Y:S02]  /*166a0*/  LEA R6, R9, R0, 0x3 ;  /* 0x0000000009067211 */ /* 0x000fe400078e18ff */
[----:B------:R-:W-:Y:S01]  /*166b0*/  SHF.L.U32 R5, R11, 0x1f, RZ ;  /* 0x0000001f0b057819 */ /* 0x000fe200000006ff */
[----:B---3--:R-:W-:Y:S06]  /*166c0*/  @!P0 BRA `(.L_x_227) ;  /* 0x0000000800888947 */ /* 0x008fec0003800000 */
.L_x_257:
[----:B------:R-:W3:Y:S01]  /*166d0*/  SYNCS.PHASECHK.TRANS64.TRYWAIT P0, [R6+URZ], R5 ;  /* 0x00000005060075a7 */ /* 0x000ee2000800017f */
[----:B------:R-:W-:-:S04]  /*166e0*/  IADD3 R2, R9, 0x1, RZ ;  /* 0x0000000109027810 */ /* 0x000fc80007ffe0ff */
[----:B------:R-:W-:-:S04]  /*166f0*/  ISETP.NE.AND P1, PT, R2, 0x4, PT ;  /* 0x000000040200780c */ /* 0x000fc80003f25270 */
[----:B--2---:R-:W-:Y:S02]  /*16700*/  SEL R4, RZ, 0x1, P1 ;  /* 0x00000001ff047807 */ /* 0x004fe40000800000 */
[----:B------:R-:W-:Y:S02]  /*16710*/  SEL R3, R2, RZ, P1 ;  /* 0x000000ff02037207 */ /* 0x000fe40000800000 */
[----:B------:R-:W-:Y:S01]  /*16720*/  LOP3.LUT R4, R11, R4, RZ, 0x3c, !PT ;  /* 0x000000040b047212 */ /* 0x000fe200078e3cff */
[----:B---3--:R-:W-:Y:S06]  /*16730*/  @!P0 BRA `(.L_x_228) ;  /* 0x0000000800808947 */ /* 0x008fec0003800000 */
.L_x_258:
[----:B------:R-:W-:Y:S02]  /*16740*/  LEA R3, R3, R0, 0x3 ;  /* 0x0000000003037211 */ /* 0x000fe400078e18ff */
[----:B------:R-:W-:-:S07]  /*16750*/  SHF.L.U32 R0, R4, 0x1f, RZ ;  /* 0x0000001f04007819 */ /* 0x000fce00000006ff */
.L_x_229:
[----:B---3--:R3:W4:Y:S02]  /*16760*/  SYNCS.PHASECHK.TRANS64.TRYWAIT P0, [R3+URZ], R0 ;  /* 0x00000000030075a7 */ /* 0x008724000800017f */
[----:B----4-:R-:W-:Y:S05]  /*16770*/  @!P0 NANOSLEEP.SYNCS 0x989680 ;  /* 0x009896800000895d */ /* 0x010fea0003900000 */
[----:B------:R-:W4:Y:S02]  /*16780*/  @!P0 SYNCS.PHASECHK.TRANS64 P0, [R3+URZ], R0 ;  /* 0x00000000030085a7 */ /* 0x000f24000800007f */
[----:B----4-:R-:W-:Y:S05]  /*16790*/  @!P0 BRA `(.L_x_229) ;  /* 0xfffffffc00f08947 */ /* 0x010fea000383ffff */
.L_x_14:
[----:B-1----:R-:W-:Y:S05]  /*167a0*/  BSYNC B6 ;  /* 0x0000000000067941 */ /* 0x002fea0003800000 */
.L_x_12:
[----:B------:R-:W-:Y:S05]  /*167b0*/  EXIT ;  /* 0x000000000000794d */ /* 0x000fea0003800000 */
.L_x_27:
[----:B---3--:R3:W4:Y:S02]  /*167c0*/  SYNCS.PHASECHK.TRANS64.TRYWAIT P1, [R4+URZ], R3 ;  /* 0x00000003040075a7 */ /* 0x008724000802017f */
[----:B----4-:R-:W-:Y:S05]  /*167d0*/  @!P1 NANOSLEEP.SYNCS 0x989680 ;  /* 0x009896800000995d */ /* 0x010fea0003900000 */
[----:B------:R-:W4:Y:S02]  /*167e0*/  @!P1 SYNCS.PHASECHK.TRANS64 P1, [R4+URZ], R3 ;  /* 0x00000003040095a7 */ /* 0x000f24000802007f */
[----:B----4-:R-:W-:Y:S05]  /*167f0*/  @!P1 BRA `(.L_x_27) ;  /* 0xfffffffc00f09947 */ /* 0x010fea000383ffff */
[----:B------:R-:W-:Y:S05]  /*16800*/  BRA `(.L_x_26) ;  /* 0xfffffeb000c07947 */ /* 0x000fea000383ffff */
.L_x_32:
[----:B---3--:R-:W-:-:S04]  /*16810*/  MOV R5, UR4 ;  /* 0x0000000400057c02 */ /* 0x008fc80008000f00 */
[----:B------:R3:W4:Y:S03]  /*16820*/  SYNCS.PHASECHK.TRANS64.TRYWAIT P1, [R5+URZ], R4 ;  /* 0x00000004050075a7 */ /* 0x000726000802017f */
[----:B----4-:R-:W-:Y:S05]  /*16830*/  @!P1 NANOSLEEP.SYNCS 0x989680 ;  /* 0x009896800000995d */ /* 0x010fea0003900000 */
[----:B------:R-:W4:Y:S02]  /*16840*/  @!P1 SYNCS.PHASECHK.TRANS64 P1, [R5+URZ], R4 ;  /* 0x00000004050095a7 */ /* 0x000f24000802007f */
[----:B----4-:R-:W-:Y:S05]  /*16850*/  @!P1 BRA `(.L_x_32) ;  /* 0xfffffffc00ec9947 */ /* 0x010fea000383ffff */
[----:B------:R-:W-:Y:S05]  /*16860*/  BRA `(.L_x_31) ;  /* 0xfffffeb400c87947 */ /* 0x000fea000383ffff */
.L_x_53:
[----:B-1----:R-:W-:-:S04]  /*16870*/  IMAD.U32 R4, RZ, RZ, UR51 ;  /* 0x00000033ff047e24 */ /* 0x002fc8000f8e00ff */
[----:B------:R1:W2:Y:S03]  /*16880*/  SYNCS.PHASECHK.TRANS64.TRYWAIT P3, [R4+URZ+0x40], R3 ;  /* 0x00004003040075a7 */ /* 0x0002a6000806017f */
[----:B--2---:R-:W-:Y:S05]  /*16890*/  @!P3 NANOSLEEP.SYNCS 0x989680 ;  /* 0x009896800000b95d */ /* 0x004fea0003900000 */
[----:B------:R-:W2:Y:S02]  /*168a0*/  @!P3 SYNCS.PHASECHK.TRANS64 P3, [R4+URZ+0x40], R3 ;  /* 0x000040030400b5a7 */ /* 0x000ea4000806007f */
[----:B--2---:R-:W-:Y:S05]  /*168b0*/  @!P3 BRA `(.L_x_53) ;  /* 0xfffffffc00ecb947 */ /* 0x004fea000383ffff */
[----:B------:R-:W-:Y:S05]  /*168c0*/  BRA `(.L_x_230) ;  /* 0xfffffec000ec7947 */ /* 0x000fea000383ffff */
.L_x_64:
[----:B-1----:R1:W2:Y:S02]  /*168d0*/  SYNCS.PHASECHK.TRANS64.TRYWAIT P3, [R92+URZ+0x40], R93 ;  /* 0x0000405d5c0075a7 */ /* 0x0022a4000806017f */
[----:B--2---:R-:W-:Y:S05]  /*168e0*/  @!P3 NANOSLEEP.SYNCS 0x989680 ;  /* 0x009896800000b95d */ /* 0x004fea0003900000 */
[----:B------:R-:W2:Y:S02]  /*168f0*/  @!P3 SYNCS.PHASECHK.TRANS64 P3, [R92+URZ+0x40], R93 ;  /* 0x0000405d5c00b5a7 */ /* 0x000ea4000806007f */
[----:B--2---:R-:W-:Y:S05]  /*16900*/  @!P3 BRA `(.L_x_64) ;  /* 0xfffffffc00f0b947 */ /* 0x004fea000383ffff */
[----:B------:R-:W-:Y:S05]  /*16910*/  BRA `(.L_x_231) ;  /* 0xfffffee400a07947 */ /* 0x000fea000383ffff */
.L_x_74:
[----:B-1----:R1:W2:Y:S02]  /*16920*/  SYNCS.PHASECHK.TRANS64.TRYWAIT P3, [R24+URZ+0x40], R27 ;  /* 0x0000401b180075a7 */ /* 0x0022a4000806017f */
[----:B--2---:R-:W-:Y:S05]  /*16930*/  @!P3 NANOSLEEP.SYNCS 0x989680 ;  /* 0x009896800000b95d */ /* 0x004fea0003900000 */
[----:B------:R-:W2:Y:S02]  /*16940*/  @!P3 SYNCS.PHASECHK.TRANS64 P3, [R24+URZ+0x40], R27 ;  /* 0x0000401b1800b5a7 */ /* 0x000ea4000806007f */
[----:B--2---:R-:W-:Y:S05]  /*16950*/  @!P3 BRA `(.L_x_74) ;  /* 0xfffffffc00f0b947 */ /* 0x004fea000383ffff */
[----:B------:R-:W-:Y:S05]  /*16960*/  BRA `(.L_x_232) ;  /* 0xffffff0400987947 */ /* 0x000fea000383ffff */
.L_x_84:
[----:B-1----:R1:W2:Y:S02]  /*16970*/  SYNCS.PHASECHK.TRANS64.TRYWAIT P3, [R28+URZ+0x40], R27 ;  /* 0x0000401b1c0075a7 */ /* 0x0022a4000806017f */
[----:B--2---:R-:W-:Y:S05]  /*16980*/  @!P3 NANOSLEEP.SYNCS 0x989680 ;  /* 0x009896800000b95d */ /* 0x004fea0003900000 */
[----:B------:R-:W2:Y:S02]  /*16990*/  @!P3 SYNCS.PHASECHK.TRANS64 P3, [R28+URZ+0x40], R27 ;  /* 0x0000401b1c00b5a7 */ /* 0x000ea4000806007f */
[----:B--2---:R-:W-:Y:S05]  /*169a0*/  @!P3 BRA `(.L_x_84) ;  /* 0xfffffffc00f0b947 */ /* 0x004fea000383ffff */
[----:B------:R-:W-:Y:S05]  /*169b0*/  BRA `(.L_x_233) ;  /* 0xffffff2400987947 */ /* 0x000fea000383ffff */
.L_x_94:
[----:B-1----:R1:W2:Y:S02]  /*169c0*/  SYNCS.PHASECHK.TRANS64.TRYWAIT P3, [R28+URZ+0x40], R29 ;  /* 0x0000401d1c0075a7 */ /* 0x0022a4000806017f */
[----:B--2---:R-:W-:Y:S05]  /*169d0*/  @!P3 NANOSLEEP.SYNCS 0x989680 ;  /* 0x009896800000b95d */ /* 0x004fea0003900000 */
[----:B------:R-:W2:Y:S02]  /*169e0*/  @!P3 SYNCS.PHASECHK.TRANS64 P3, [R28+URZ+0x40], R29 ;  /* 0x0000401d1c00b5a7 */ /* 0x000ea4000806007f */
[----:B--2---:R-:W-:Y:S05]  /*169f0*/  @!P3 BRA `(.L_x_94) ;  /* 0xfffffffc00f0b947 */ /* 0x004fea000383ffff */
[----:B------:R-:W-:Y:S05]  /*16a00*/  BRA `(.L_x_234) ;  /* 0xffffff44009c7947 */ /* 0x000fea000383ffff */
.L_x_104:
[----:B-1----:R1:W2:Y:S02]  /*16a10*/  SYNCS.PHASECHK.TRANS64.TRYWAIT P3, [R28+URZ+0x40], R29 ;  /* 0x0000401d1c0075a7 */ /* 0x0022a4000806017f */
[----:B--2---:R-:W-:Y:S05]  /*16a20*/  @!P3 NANOSLEEP.SYNCS 0x989680 ;  /* 0x009896800000b95d */ /* 0x004fea0003900000 */
[----:B------:R-:W2:Y:S02]  /*16a30*/  @!P3 SYNCS.PHASECHK.TRANS64 P3, [R28+URZ+0x40], R29 ;  /* 0x0000401d1c00b5a7 */ /* 0x000ea4000806007f */
[----:B--2---:R-:W-:Y:S05]  /*16a40*/  @!P3 BRA `(.L_x_104) ;  /* 0xfffffffc00f0b947 */ /* 0x004fea000383ffff */
[----:B------:R-:W-:Y:S05]  /*16a50*/  BRA `(.L_x_235) ;  /* 0xffffff6400987947 */ /* 0x000fea000383ffff */
.L_x_114:
[----:B-1----:R1:W2:Y:S02]  /*16a60*/  SYNCS.PHASECHK.TRANS64.TRYWAIT P3, [R25+URZ+0x40], R28 ;  /* 0x0000401c190075a7 */ /* 0x0022a4000806017f */
[----:B--2---:R-:W-:Y:S05]  /*16a70*/  @!P3 NANOSLEEP.SYNCS 0x989680 ;  /* 0x009896800000b95d */ /* 0x004fea0003900000 */
[----:B------:R-:W2:Y:S02]  /*16a80*/  @!P3 SYNCS.PHASECHK.TRANS64 P3, [R25+URZ+0x40], R28 ;  /* 0x0000401c1900b5a7 */ /* 0x000ea4000806007f */
[----:B--2---:R-:W-:Y:S05]  /*16a90*/  @!P3 BRA `(.L_x_114) ;  /* 0xfffffffc00f0b947 */ /* 0x004fea000383ffff */
[----:B------:R-:W-:Y:S05]  /*16aa0*/  BRA `(.L_x_236) ;  /* 0xffffff8400947947 */ /* 0x000fea000383ffff */
.L_x_124:
[----:B--2---:R2:W3:Y:S02]  /*16ab0*/  SYNCS.PHASECHK.TRANS64.TRYWAIT P3, [R25+URZ+0x40], R24 ;  /* 0x00004018190075a7 */ /* 0x0044e4000806017f */
[----:B---3--:R-:W-:Y:S05]  /*16ac0*/  @!P3 NANOSLEEP.SYNCS 0x989680 ;  /* 0x009896800000b95d */ /* 0x008fea0003900000 */
[----:B------:R-:W3:Y:S02]  /*16ad0*/  @!P3 SYNCS.PHASECHK.TRANS64 P3, [R25+URZ+0x40], R24 ;  /* 0x000040181900b5a7 */ /* 0x000ee4000806007f */
[----:B---3--:R-:W-:Y:S05]  /*16ae0*/  @!P3 BRA `(.L_x_124) ;  /* 0xfffffffc00f0b947 */ /* 0x008fea000383ffff */
[----:B------:R-:W-:Y:S05]  /*16af0*/  BRA `(.L_x_237) ;  /* 0xffffffa400907947 */ /* 0x000fea000383ffff */
.L_x_144:
[----:B-1----:R-:W-:-:S04]  /*16b00*/  MOV R3, UR4 ;  /* 0x0000000400037c02 */ /* 0x002fc80008000f00 */
[----:B------:R1:W2:Y:S03]  /*16b10*/  SYNCS.PHASECHK.TRANS64.TRYWAIT P0, [R3+URZ+0x88], R0 ;  /* 0x00008800030075a7 */ /* 0x0002a6000800017f */
[----:B--2---:R-:W-:Y:S05]  /*16b20*/  @!P0 NANOSLEEP.SYNCS 0x989680 ;  /* 0x009896800000895d */ /* 0x004fea0003900000 */
[----:B------:R-:W2:Y:S02]  /*16b30*/  @!P0 SYNCS.PHASECHK.TRANS64 P0, [R3+URZ+0x88], R0 ;  /* 0x00008800030085a7 */ /* 0x000ea4000800007f */
[----:B--2---:R-:W-:Y:S05]  /*16b40*/  @!P0 BRA `(.L_x_144) ;  /* 0xfffffffc00ec8947 */ /* 0x004fea000383ffff */
[----:B------:R-:W-:Y:S05]  /*16b50*/  BRA `(.L_x_143) ;  /* 0xffffffd400207947 */ /* 0x000fea000383ffff */
.L_x_153:
[----:B-1----:R-:W-:-:S04]  /*16b60*/  MOV R5, UR13 ;  /* 0x0000000d00057c02 */ /* 0x002fc80008000f00 */
[----:B------:R1:W2:Y:S03]  /*16b70*/  SYNCS.PHASECHK.TRANS64.TRYWAIT P2, [R5+URZ+0x60], R4 ;  /* 0x00006004050075a7 */ /* 0x0002a6000804017f */
[----:B--2---:R-:W-:Y:S05]  /*16b80*/  @!P2 NANOSLEEP.SYNCS 0x989680 ;  /* 0x009896800000a95d */ /* 0x004fea0003900000 */
[----:B------:R-:W2:Y:S02]  /*16b90*/  @!P2 SYNCS.PHASECHK.TRANS64 P2, [R5+URZ+0x60], R4 ;  /* 0x000060040500a5a7 */ /* 0x000ea4000804007f */
[----:B--2---:R-:W-:Y:S05]  /*16ba0*/  @!P2 BRA `(.L_x_153) ;  /* 0xfffffffc00eca947 */ /* 0x004fea000383ffff */
[----:B------:R-:W-:Y:S05]  /*16bb0*/  BRA `(.L_x_238) ;  /* 0xffffffd800147947 */ /* 0x000fea000383ffff */
.L_x_159:
[----:B-12---:R-:W-:-:S04]  /*16bc0*/  MOV R5, UR13 ;  /* 0x0000000d00057c02 */ /* 0x006fc80008000f00 */
[----:B------:R1:W2:Y:S03]  /*16bd0*/  SYNCS.PHASECHK.TRANS64.TRYWAIT P2, [R5+URZ+0x68], R4 ;  /* 0x00006804050075a7 */ /* 0x0002a6000804017f */
[----:B--2---:R-:W-:Y:S05]  /*16be0*/  @!P2 NANOSLEEP.SYNCS 0x989680 ;  /* 0x009896800000a95d */ /* 0x004fea0003900000 */
[----:B------:R-:W2:Y:S02]  /*16bf0*/  @!P2 SYNCS.PHASECHK.TRANS64 P2, [R5+URZ+0x68], R4 ;  /* 0x000068040500a5a7 */ /* 0x000ea4000804007f */
[----:B--2---:R-:W-:Y:S05]  /*16c00*/  @!P2 BRA `(.L_x_159) ;  /* 0xfffffffc00eca947 */ /* 0x004fea000383ffff */
[----:B------:R-:W-:Y:S05]  /*16c10*/  BRA `(.L_x_239) ;  /* 0xffffffd8005c7947 */ /* 0x000fea000383ffff */
.L_x_165:
[----:B-123--:R-:W-:-:S04]  /*16c20*/  MOV R5, UR13 ;  /* 0x0000000d00057c02 */ /* 0x00efc80008000f00 */
[----:B------:R1:W2:Y:S03]  /*16c30*/  SYNCS.PHASECHK.TRANS64.TRYWAIT P2, [R5+URZ+0x70], R4 ;  /* 0x00007004050075a7 */ /* 0x0002a6000804017f */
[----:B--2---:R-:W-:Y:S05]  /*16c40*/  @!P2 NANOSLEEP.SYNCS 0x989680 ;  /* 0x009896800000a95d */ /* 0x004fea0003900000 */
[----:B------:R-:W2:Y:S02]  /*16c50*/  @!P2 SYNCS.PHASECHK.TRANS64 P2, [R5+URZ+0x70], R4 ;  /* 0x000070040500a5a7 */ /* 0x000ea4000804007f */
[----:B--2---:R-:W-:Y:S05]  /*16c60*/  @!P2 BRA `(.L_x_165) ;  /* 0xfffffffc00eca947 */ /* 0x004fea000383ffff */
[----:B------:R-:W-:Y:S05]  /*16c70*/  BRA `(.L_x_240) ;  /* 0xffffffd800b07947 */ /* 0x000fea000383ffff */
.L_x_171:
[----:B-1234-:R-:W-:-:S04]  /*16c80*/  MOV R5, UR13 ;  /* 0x0000000d00057c02 */ /* 0x01efc80008000f00 */
[----:B------:R1:W2:Y:S03]  /*16c90*/  SYNCS.PHASECHK.TRANS64.TRYWAIT P2, [R5+URZ+0x78], R4 ;  /* 0x00007804050075a7 */ /* 0x0002a6000804017f */
[----:B--2---:R-:W-:Y:S05]  /*16ca0*/  @!P2 NANOSLEEP.SYNCS 0x989680 ;  /* 0x009896800000a95d */ /* 0x004fea0003900000 */
[----:B------:R-:W2:Y:S02]  /*16cb0*/  @!P2 SYNCS.PHASECHK.TRANS64 P2, [R5+URZ+0x78], R4 ;  /* 0x000078040500a5a7 */ /* 0x000ea4000804007f */
[----:B--2---:R-:W-:Y:S05]  /*16cc0*/  @!P2 BRA `(.L_x_171) ;  /* 0xfffffffc00eca947 */ /* 0x004fea000383ffff */
[----:B------:R-:W-:Y:S05]  /*16cd0*/  BRA `(.L_x_241) ;  /* 0xffffffd800fc7947 */ /* 0x000fea000383ffff */
.L_x_177:
[----:B-1234-:R-:W-:-:S04]  /*16ce0*/  IMAD.U32 R5, RZ, RZ, UR13 ;  /* 0x0000000dff057e24 */ /* 0x01efc8000f8e00ff */
[----:B------:R1:W2:Y:S03]  /*16cf0*/  SYNCS.PHASECHK.TRANS64.TRYWAIT P2, [R5+URZ+0x60], R4 ;  /* 0x00006004050075a7 */ /* 0x0002a6000804017f */
[----:B--2---:R-:W-:Y:S05]  /*16d00*/  @!P2 NANOSLEEP.SYNCS 0x989680 ;  /* 0x009896800000a95d */ /* 0x004fea0003900000 */
[----:B------:R-:W2:Y:S02]  /*16d10*/  @!P2 SYNCS.PHASECHK.TRANS64 P2, [R5+URZ+0x60], R4 ;  /* 0x000060040500a5a7 */ /* 0x000ea4000804007f */
[----:B--2---:R-:W-:Y:S05]  /*16d20*/  @!P2 BRA `(.L_x_177) ;  /* 0xfffffffc00eca947 */ /* 0x004fea000383ffff */
[----:B------:R-:W-:Y:S05]  /*16d30*/  BRA `(.L_x_242) ;  /* 0xffffffdc00507947 */ /* 0x000fea000383ffff */
.L_x_183:
[----:B-1234-:R-:W-:-:S04]  /*16d40*/  MOV R5, UR13 ;  /* 0x0000000d00057c02 */ /* 0x01efc80008000f00 */
[----:B------:R1:W2:Y:S03]  /*16d50*/  SYNCS.PHASECHK.TRANS64.TRYWAIT P2, [R5+URZ+0x68], R4 ;  /* 0x00006804050075a7 */ /* 0x0002a6000804017f */
[----:B--2---:R-:W-:Y:S05]  /*16d60*/  @!P2 NANOSLEEP.SYNCS 0x989680 ;  /* 0x009896800000a95d */ /* 0x004fea0003900000 */
[----:B------:R-:W2:Y:S02]  /*16d70*/  @!P2 SYNCS.PHASECHK.TRANS64 P2, [R5+URZ+0x68], R4 ;  /* 0x000068040500a5a7 */ /* 0x000ea4000804007f */
[----:B--2---:R-:W-:Y:S05]  /*16d80*/  @!P2 BRA `(.L_x_183) ;  /* 0xfffffffc00eca947 */ /* 0x004fea000383ffff */
[----:B------:R-:W-:Y:S05]  /*16d90*/  BRA `(.L_x_243) ;  /* 0xffffffdc00907947 */ /* 0x000fea000383ffff */
.L_x_189:
[----:B-1234-:R-:W-:-:S04]  /*16da0*/  MOV R5, UR13 ;  /* 0x0000000d00057c02 */ /* 0x01efc80008000f00 */
[----:B------:R1:W2:Y:S03]  /*16db0*/  SYNCS.PHASECHK.TRANS64.TRYWAIT P2, [R5+URZ+0x70], R4 ;  /* 0x00007004050075a7 */ /* 0x0002a6000804017f */
[----:B--2---:R-:W-:Y:S05]  /*16dc0*/  @!P2 NANOSLEEP.SYNCS 0x989680 ;  /* 0x009896800000a95d */ /* 0x004fea0003900000 */
[----:B------:R-:W2:Y:S02]  /*16dd0*/  @!P2 SYNCS.PHASECHK.TRANS64 P2, [R5+URZ+0x70], R4 ;  /* 0x000070040500a5a7 */ /* 0x000ea4000804007f */
[----:B--2---:R-:W-:Y:S05]  /*16de0*/  @!P2 BRA `(.L_x_189) ;  /* 0xfffffffc00eca947 */ /* 0x004fea000383ffff */
[----:B------:R-:W-:Y:S05]  /*16df0*/  BRA `(.L_x_244) ;  /* 0xffffffdc00d87947 */ /* 0x000fea000383ffff */
.L_x_195:
[----:B-1234-:R-:W-:-:S04]  /*16e00*/  MOV R5, UR13 ;  /* 0x0000000d00057c02 */ /* 0x01efc80008000f00 */
[----:B------:R1:W2:Y:S03]  /*16e10*/  SYNCS.PHASECHK.TRANS64.TRYWAIT P2, [R5+URZ+0x78], R4 ;  /* 0x00007804050075a7 */ /* 0x0002a6000804017f */
[----:B--2---:R-:W-:Y:S05]  /*16e20*/  @!P2 NANOSLEEP.SYNCS 0x989680 ;  /* 0x009896800000a95d */ /* 0x004fea0003900000 */
[----:B------:R-:W2:Y:S02]  /*16e30*/  @!P2 SYNCS.PHASECHK.TRANS64 P2, [R5+URZ+0x78], R4 ;  /* 0x000078040500a5a7 */ /* 0x000ea4000804007f */
[----:B--2---:R-:W-:Y:S05]  /*16e40*/  @!P2 BRA `(.L_x_195) ;  /* 0xfffffffc00eca947 */ /* 0x004fea000383ffff */
[----:B------:R-:W-:Y:S05]  /*16e50*/  BRA `(.L_x_245) ;  /* 0xffffffe000147947 */ /* 0x000fea000383ffff */
.L_x_205:
[----:B------:R1:W1:Y:S02]  /*16e60*/  SYNCS.PHASECHK.TRANS64.TRYWAIT P0, [R0+URZ+0x60], R3 ;  /* 0x00006003000075a7 */ /* 0x000264000800017f */
[----:B-1----:R-:W-:Y:S05]  /*16e70*/  @!P0 NANOSLEEP.SYNCS 0x989680 ;  /* 0x009896800000895d */ /* 0x002fea0003900000 */
[----:B------:R-:W1:Y:S02]  /*16e80*/  @!P0 SYNCS.PHASECHK.TRANS64 P0, [R0+URZ+0x60], R3 ;  /* 0x00006003000085a7 */ /* 0x000e64000800007f */
[----:B-1----:R-:W-:Y:S05]  /*16e90*/  @!P0 BRA `(.L_x_205) ;  /* 0xfffffffc00f08947 */ /* 0x002fea000383ffff */
[----:B------:R-:W-:Y:S05]  /*16ea0*/  BRA `(.L_x_246) ;  /* 0xffffffe800007947 */ /* 0x000fea000383ffff */
.L_x_207:
[----:B------:R1:W1:Y:S02]  /*16eb0*/  SYNCS.PHASECHK.TRANS64.TRYWAIT P0, [R0+URZ+0x68], R3 ;  /* 0x00006803000075a7 */ /* 0x000264000800017f */
[----:B-1----:R-:W-:Y:S05]  /*16ec0*/  @!P0 NANOSLEEP.SYNCS 0x989680 ;  /* 0x009896800000895d */ /* 0x002fea0003900000 */
[----:B------:R-:W1:Y:S02]  /*16ed0*/  @!P0 SYNCS.PHASECHK.TRANS64 P0, [R0+URZ+0x68], R3 ;  /* 0x00006803000085a7 */ /* 0x000e64000800007f */
[----:B-1----:R-:W-:Y:S05]  /*16ee0*/  @!P0 BRA `(.L_x_207) ;  /* 0xfffffffc00f08947 */ /* 0x002fea000383ffff */
[----:B------:R-:W-:Y:S05]  /*16ef0*/  BRA `(.L_x_247) ;  /* 0xffffffe400fc7947 */ /* 0x000fea000383ffff */
.L_x_209:
[----:B------:R1:W1:Y:S02]  /*16f00*/  SYNCS.PHASECHK.TRANS64.TRYWAIT P0, [R0+URZ+0x70], R3 ;  /* 0x00007003000075a7 */ /* 0x000264000800017f */
[----:B-1----:R-:W-:Y:S05]  /*16f10*/  @!P0 NANOSLEEP.SYNCS 0x989680 ;  /* 0x009896800000895d */ /* 0x002fea0003900000 */
[----:B------:R-:W1:Y:S02]  /*16f20*/  @!P0 SYNCS.PHASECHK.TRANS64 P0, [R0+URZ+0x70], R3 ;  /* 0x00007003000085a7 */ /* 0x000e64000800007f */
[----:B-1----:R-:W-:Y:S05]  /*16f30*/  @!P0 BRA `(.L_x_209) ;  /* 0xfffffffc00f08947 */ /* 0x002fea000383ffff */
[----:B------:R-:W-:Y:S05]  /*16f40*/  BRA `(.L_x_248) ;  /* 0xffffffe400f87947 */ /* 0x000fea000383ffff */
.L_x_213:
[----:B------:R-:W-:Y:S01]  /*16f50*/  BSSY B1, `(.L_x_249) ;  /* 0x0000006000017945 */ /* 0x000fe20003800000 */
[----:B------:R-:W-:-:S07]  /*16f60*/  MOV R15, 0xffffffff ;  /* 0xffffffff000f7802 */ /* 0x000fce0000000f00 */
[----:B------:R-:W-:Y:S05]  /*16f70*/  WARPSYNC.COLLECTIVE R15, `(.L_x_250) ;  /* 0x000000000f0c7348 */ /* 0x000fea0003c00000 */
[----:B------:R-:W-:Y:S02]  /*16f80*/  ELECT P6, UR62, PT ;  /* 0x00000000003e782f */ /* 0x000fe400038c0000 */
[----:B------:R-:W-:Y:S01]  /*16f90*/  MOV R14, UR62 ;  /* 0x0000003e000e7c02 */ /* 0x000fe20008000f00 */
[----:B------:R-:W-:Y:S10]  /*16fa0*/  ENDCOLLECTIVE ;  /* 0x000000000000791b */ /* 0x000ff40003800000 */
.L_x_250:
[----:B------:R-:W-:Y:S05]  /*16fb0*/  BSYNC B1 ;  /* 0x0000000000017941 */ /* 0x000fea0003800000 */
.L_x_249:
[----:B------:R-:W-:Y:S05]  /*16fc0*/  BRA `(.L_x_251) ;  /* 0xffffffe8007c7947 */ /* 0x000fea000383ffff */
.L_x_216:
[----:B--2---:R2:W3:Y:S02]  /*16fd0*/  SYNCS.PHASECHK.TRANS64.TRYWAIT P0, [R15+URZ+0x20], R8 ;  /* 0x000020080f0075a7 */ /* 0x0044e4000800017f */
[----:B---3--:R-:W-:Y:S05]  /*16fe0*/  @!P0 NANOSLEEP.SYNCS 0x989680 ;  /* 0x009896800000895d */ /* 0x008fea0003900000 */
[----:B------:R-:W3:Y:S02]  /*16ff0*/  @!P0 SYNCS.PHASECHK.TRANS64 P0, [R15+URZ+0x20], R8 ;  /* 0x000020080f0085a7 */ /* 0x000ee4000800007f */
[----:B---3--:R-:W-:Y:S05]  /*17000*/  @!P0 BRA `(.L_x_216) ;  /* 0xfffffffc00f08947 */ /* 0x008fea000383ffff */
[----:B------:R-:W-:Y:S05]  /*17010*/  BRA `(.L_x_252) ;  /* 0xffffffe800b47947 */ /* 0x000fea000383ffff */
.L_x_224:
[----:B------:R-:W-:Y:S01]  /*17020*/  BSSY B0, `(.L_x_253) ;  /* 0x0000006000007945 */ /* 0x000fe20003800000 */
[----:B------:R-:W-:-:S07]  /*17030*/  MOV R15, 0xffffffff ;  /* 0xffffffff000f7802 */ /* 0x000fce0000000f00 */
[----:B-1----:R-:W-:Y:S05]  /*17040*/  WARPSYNC.COLLECTIVE R15, `(.L_x_254) ;  /* 0x000000000f0c7348 */ /* 0x002fea0003c00000 */
[----:B------:R-:W-:Y:S02]  /*17050*/  ELECT P6, UR62, PT ;  /* 0x00000000003e782f */ /* 0x000fe400038c0000 */
[----:B------:R-:W-:Y:S01]  /*17060*/  MOV R14, UR62 ;  /* 0x0000003e000e7c02 */ /* 0x000fe20008000f00 */
[----:B-1----:R-:W-:Y:S10]  /*17070*/  ENDCOLLECTIVE ;  /* 0x000000000000791b */ /* 0x002ff40003800000 */
.L_x_254:
[----:B------:R-:W-:Y:S05]  /*17080*/  BSYNC B0 ;  /* 0x0000000000007941 */ /* 0x000fea0003800000 */
.L_x_253:
[----:B------:R-:W-:Y:S05]  /*17090*/  BRA `(.L_x_255) ;  /* 0xfffffff400147947 */ /* 0x000fea000383ffff */
.L_x_226:
[----:B--2---:R2:W3:Y:S02]  /*170a0*/  SYNCS.PHASECHK.TRANS64.TRYWAIT P0, [R5+URZ], R2 ;  /* 0x00000002050075a7 */ /* 0x0044e4000800017f */
[----:B---3--:R-:W-:Y:S05]  /*170b0*/  @!P0 NANOSLEEP.SYNCS 0x989680 ;  /* 0x009896800000895d */ /* 0x008fea0003900000 */
[----:B------:R-:W3:Y:S02]  /*170c0*/  @!P0 SYNCS.PHASECHK.TRANS64 P0, [R5+URZ], R2 ;  /* 0x00000002050085a7 */ /* 0x000ee4000800007f */
[----:B---3--:R-:W-:Y:S05]  /*170d0*/  @!P0 BRA `(.L_x_226) ;  /* 0xfffffffc00f08947 */ /* 0x008fea000383ffff */
[----:B------:R-:W-:Y:S05]  /*170e0*/  BRA `(.L_x_256) ;  /* 0xfffffff400547947 */ /* 0x000fea000383ffff */
.L_x_227:
[----:B--2---:R2:W3:Y:S02]  /*170f0*/  SYNCS.PHASECHK.TRANS64.TRYWAIT P0, [R7+URZ], R4 ;  /* 0x00000004070075a7 */ /* 0x0044e4000800017f */
[----:B---3--:R-:W-:Y:S05]  /*17100*/  @!P0 NANOSLEEP.SYNCS 0x989680 ;  /* 0x009896800000895d */ /* 0x008fea0003900000 */
[----:B------:R-:W3:Y:S02]  /*17110*/  @!P0 SYNCS.PHASECHK.TRANS64 P0, [R7+URZ], R4 ;  /* 0x00000004070085a7 */ /* 0x000ee4000800007f */
[----:B---3--:R-:W-:Y:S05]  /*17120*/  @!P0 BRA `(.L_x_227) ;  /* 0xfffffffc00f08947 */ /* 0x008fea000383ffff */
[----:B------:R-:W-:Y:S05]  /*17130*/  BRA `(.L_x_257) ;  /* 0xfffffff400647947 */ /* 0x000fea000383ffff */
.L_x_228:
[----:B--2---:R2:W3:Y:S02]  /*17140*/  SYNCS.PHASECHK.TRANS64.TRYWAIT P0, [R6+URZ], R5 ;  /* 0x00000005060075a7 */ /* 0x0044e4000800017f */
[----:B---3--:R-:W-:Y:S05]  /*17150*/  @!P0 NANOSLEEP.SYNCS 0x989680 ;  /* 0x009896800000895d */ /* 0x008fea0003900000 */
[----:B------:R-:W3:Y:S02]  /*17160*/  @!P0 SYNCS.PHASECHK.TRANS64 P0, [R6+URZ], R5 ;  /* 0x00000005060085a7 */ /* 0x000ee4000800007f */
[----:B---3--:R-:W-:Y:S05]  /*17170*/  @!P0 BRA `(.L_x_228) ;  /* 0xfffffffc00f08947 */ /* 0x008fea000383ffff */
[----:B------:R-:W-:Y:S05]  /*17180*/  BRA `(.L_x_258) ;  /* 0xfffffff4006c7947 */ /* 0x000fea000383ffff */
.L_x_259:
[----:B------:R-:W-:-:S00]  /*17190*/  BRA `(.L_x_259) ;  /* 0xfffffffc00fc7947 */ /* 0x000fc0000383ffff */
[----:B------:R-:W-:-:S00]  /*171a0*/  NOP ;  /* 0x0000000000007918 */ /* 0x000fc00000000000 */
        /* <DEDUP_REMOVED lines=13> */
.L_x_260:


//--------------------- .nv.global.init           --------------------------
	.section	.nv.global.init,"aw",@progbits
.nv.global.init:
	.type		$str$22,@object
	.size		$str$22,($str$26 - $str$22)
$str$22:
        /*0000*/ 	.byte	0x6b, 0x5f, 0x74, 0x69, 0x6c, 0x65, 0x5f, 0x63, 0x6f, 0x75, 0x6e, 0x74, 0x20, 0x3e, 0x3d, 0x20
        /*0010*/ 	.byte	0x31, 0x00
	.type		$str$26,@object
	.size		$str$26,($str$27 - $str$26)
$str$26:
        /*0012*/ 	.byte	0x28, 0x61, 0x64, 0x64, 0x72, 0x65, 0x73, 0x73, 0x20, 0x26, 0x20, 0x6d, 0x61, 0x73, 0x6b, 0x29
        /*0022*/ 	.byte	0x20, 0x3d, 0x3d, 0x20, 0x30, 0x00
	.type		$str$27,@object
	.size		$str$27,($str$23 - $str$27)
$str$27:
        /*0028*/ 	.byte	0x2f, 0x74, 0x6d, 0x70, 0x2f, 0x63, 0x75, 0x74, 0x6c, 0x61, 0x73, 0x73, 0x5f, 0x73, 0x77, 0x65
        /*0038*/ 	.byte	0x65, 0x70, 0x5f, 0x73, 0x72, 0x63, 0x2f, 0x69, 0x6e, 0x63, 0x6c, 0x75, 0x64, 0x65, 0x2f, 0x63
        /*0048*/ 	.byte	0x75, 0x74, 0x65, 0x2f, 0x70, 0x6f, 0x69, 0x6e, 0x74, 0x65, 0x72, 0x5f, 0x66, 0x6c, 0x61, 0x67
        /*0058*/ 	.byte	0x67, 0x65, 0x64, 0x2e, 0x68, 0x70, 0x70, 0x00
	.type		$str$23,@object
	.size		$str$23,(__unnamed_2 - $str$23)
$str$23:
        /*0060*/ 	.byte	0x2f, 0x74, 0x6d, 0x70, 0x2f, 0x63, 0x75, 0x74, 0x6c, 0x61, 0x73, 0x73, 0x5f, 0x73, 0x77, 0x65
        /*0070*/ 	.byte	0x65, 0x70, 0x5f, 0x73, 0x72, 0x63, 0x2f, 0x69, 0x6e, 0x63, 0x6c, 0x75, 0x64, 0x65, 0x2f, 0x63
        /*0080*/ 	.byte	0x75, 0x74, 0x6c, 0x61, 0x73, 0x73, 0x2f, 0x67, 0x65, 0x6d, 0x6d, 0x2f, 0x63, 0x6f, 0x6c, 0x6c
        /*0090*/ 	.byte	0x65, 0x63, 0x74, 0x69, 0x76, 0x65, 0x2f, 0x73, 0x6d, 0x39, 0x30, 0x5f, 0x6d, 0x6d, 0x61, 0x5f
        /*00a0*/ 	.byte	0x74, 0x6d, 0x61, 0x5f, 0x67, 0x6d, 0x6d, 0x61, 0x5f, 0x73, 0x73, 0x5f, 0x77, 0x61, 0x72, 0x70
        /*00b0*/ 	.byte	0x73, 0x70, 0x65, 0x63, 0x69, 0x61, 0x6c, 0x69, 0x7a, 0x65, 0x64, 0x2e, 0x68, 0x70, 0x70, 0x00
	.type		__unnamed_2,@object
	.size		__unnamed_2,(__unnamed_1 - __unnamed_2)
__unnamed_2:
        /*00c0*/ 	.byte	0x61, 0x75, 0x74, 0x6f, 0x20, 0x63, 0x75, 0x74, 0x65, 0x3a, 0x3a, 0x61, 0x73, 0x5f, 0x70, 0x6f
        /* <DEDUP_REMOVED lines=27> */
        /*0280*/ 	.byte	0x36, 0x3e, 0x3e, 0x3e, 0x3e, 0x3e, 0x5d, 0x00
	.type		__unnamed_1,@object
	.size		__unnamed_1,(.L_0 - __unnamed_1)
__unnamed_1:
        /* <DEDUP_REMOVED lines=181> */
        /*0dd8*/ 	.byte	0x6e, 0x74, 0x69, 0x74, 0x79, 0x5d, 0x00
.L_0:


//--------------------- .nv.shared._ZN7cutlass13device_kernelINS_4gemm6kernel13GemmUniversalIN4cute5tupleIJiiiiEEENS1_10collective13CollectiveMmaINS1_34MainloopSm90TmaGmmaWarpSpecializedILi4ENS5_IJNS4_1CILi2EEENSA_ILi1EEESC_EEENS1_35KernelTmaWarpSpecializedCooperativeEEENS5_IJNSA_ILi256EEENSA_ILi128EEENSA_ILi64EEEEEENS_6half_tENS5_IJlSC_lEEESK_SL_NS4_8TiledMMAINS4_8MMA_AtomIJNS4_4SM904GMMA26MMA_64x128x16_F32F16F16_SSILNSP_5MajorE0ELSR_0ELNSP_7ScaleInE1ELSS_1EEEEEENS4_6LayoutISD_NS5_IJSC_NSA_ILi0EEESW_EEEEENS5_IJNS4_10UnderscoreESZ_SZ_EEEEENS4_13SM90_TMA_LOADENS4_14ComposedLayoutINS4_7SwizzleILi3ELi4ELi3EEENS4_18smem_ptr_flag_bitsILi16EEENSV_INS5_IJNSA_ILi8EEESI_EEENS5_IJSI_SC_EEEEEEEvNS4_8identityENS4_23SM90_TMA_LOAD_MULTICASTES1C_vS1D_EENS_8epilogue10collective18CollectiveEpilogueINS1G_22Sm90TmaWarpSpecializedILi4ELi2ELi16ELb1ELb0EEEJSJ_NS5_IJSH_NSA_ILi32EEEEEESK_SL_SK_SL_NS1G_6fusion15FusionCallbacksIS1K_NS1N_13LinCombEltActINS1G_6thread4GELUESK_fSK_fLNS_15FloatRoundStyleE2EEESJ_S1M_JEEES12_NS13_INS14_ILi2ELi4ELi3EEES17_NSV_INS5_IJS18_S1L_EEENS5_IJS1L_SC_EEEEEEENS4_17SM75_U32x4_LDSM_NENS4_14SM90_TMA_STOREES1Z_NS4_17SM90_U32x4_STSM_NENS4_9Copy_AtomIJS22_SK_EEEvEEEvvEEEEvNT_6ParamsE --------------------------
	.section	.nv.shared._ZN7cutlass13device_kernelINS_4gemm6kernel13GemmUniversalIN4cute5tupleIJiiiiEEENS1_10collective13CollectiveMmaINS1_34MainloopSm90TmaGmmaWarpSpecializedILi4ENS5_IJNS4_1CILi2EEENSA_ILi1EEESC_EEENS1_35KernelTmaWarpSpecializedCooperativeEEENS5_IJNSA_ILi256EEENSA_ILi128EEENSA_ILi64EEEEEENS_6half_tENS5_IJlSC_lEEESK_SL_NS4_8TiledMMAINS4_8MMA_AtomIJNS4_4SM904GMMA26MMA_64x128x16_F32F16F16_SSILNSP_5MajorE0ELSR_0ELNSP_7ScaleInE1ELSS_1EEEEEENS4_6LayoutISD_NS5_IJSC_NSA_ILi0EEESW_EEEEENS5_IJNS4_10UnderscoreESZ_SZ_EEEEENS4_13SM90_TMA_LOADENS4_14ComposedLayoutINS4_7SwizzleILi3ELi4ELi3EEENS4_18smem_ptr_flag_bitsILi16EEENSV_INS5_IJNSA_ILi8EEESI_EEENS5_IJSI_SC_EEEEEEEvNS4_8identityENS4_23SM90_TMA_LOAD_MULTICASTES1C_vS1D_EENS_8epilogue10collective18CollectiveEpilogueINS1G_22Sm90TmaWarpSpecializedILi4ELi2ELi16ELb1ELb0EEEJSJ_NS5_IJSH_NSA_ILi32EEEEEESK_SL_SK_SL_NS1G_6fusion15FusionCallbacksIS1K_NS1N_13LinCombEltActINS1G_6thread4GELUESK_fSK_fLNS_15FloatRoundStyleE2EEESJ_S1M_JEEES12_NS13_INS14_ILi2ELi4ELi3EEES17_NSV_INS5_IJS18_S1L_EEENS5_IJS1L_SC_EEEEEEENS4_17SM75_U32x4_LDSM_NENS4_14SM90_TMA_STOREES1Z_NS4_17SM90_U32x4_STSM_NENS4_9Copy_AtomIJS22_SK_EEEvEEEvvEEEEvNT_6ParamsE,"aw",@nobits
	.sectionflags	@""
	.align	16
	.zero		1024


//--------------------- .nv.shared.reserved.0     --------------------------
	.section	.nv.shared.reserved.0,"aw",@nobits
	.weak		__nv_reservedSMEM_offset_0_alias
	.size		__nv_reservedSMEM_offset_0_alias, 0, 0
	.other		__nv_reservedSMEM_offset_0_alias,@"STO_CUDA_RESERVED_SHARED STV_DEFAULT"
__nv_reservedSMEM_offset_0_alias:
	.zero		0


//--------------------- .nv.global                --------------------------
	.section	.nv.global,"aw",@nobits
.nv.global:
	.type		_ZN39_INTERNAL_ad999745_4_k_cu_1d323f48_29084cute1_E,@object
	.size		_ZN39_INTERNAL_ad999745_4_k_cu_1d323f48_29084cute1_E,(_ZN39_INTERNAL_ad999745_4_k_cu_1d323f48_29084cuda3std3__45__cpo6cbeginE - _ZN39_INTERNAL_ad999745_4_k_cu_1d323f48_29084cute1_E)
_ZN39_INTERNAL_ad999745_4_k_cu_1d323f48_29084cute1_E:
	.zero		1
	.type		_ZN39_INTERNAL_ad999745_4_k_cu_1d323f48_29084cuda3std3__45__cpo6cbeginE,@object
	.size		_ZN39_INTERNAL_ad999745_4_k_cu_1d323f48_29084cuda3std3__45__cpo6cbeginE,(_ZN39_INTERNAL_ad999745_4_k_cu_1d323f48_29084cuda3std3__48in_placeE - _ZN39_INTERNAL_ad999745_4_k_cu_1d323f48_29084cuda3std3__45__cpo6cbeginE)
_ZN39_INTERNAL_ad999745_4_k_cu_1d323f48_29084cuda3std3__45__cpo6cbeginE:
	.zero		1
	.type		_ZN39_INTERNAL_ad999745_4_k_cu_1d323f48_29084cuda3std3__48in_placeE,@object
	.size		_ZN39_INTERNAL_ad999745_4_k_cu_1d323f48_29084cuda3std3__48in_placeE,(_ZN39_INTERNAL_ad999745_4_k_cu_1d323f48_29084cuda3std6ranges3__45__cpo9iter_moveE - _ZN39_INTERNAL_ad999745_4_k_cu_1d323f48_29084cuda3std3__48in_placeE)
_ZN39_INTERNAL_ad999745_4_k_cu_1d323f48_29084cuda3std3__48in_placeE:
	.zero		1
	.type		_ZN39_INTERNAL_ad999745_4_k_cu_1d323f48_29084cuda3std6ranges3__45__cpo9iter_moveE,@object
	.size		_ZN39_INTERNAL_ad999745_4_k_cu_1d323f48_29084cuda3std6ranges3__45__cpo9iter_moveE,(_ZN39_INTERNAL_ad999745_4_k_cu_1d323f48_29084cuda3std3__45__cpo5beginE - _ZN39_INTERNAL_ad999745_4_k_cu_1d323f48_29084cuda3std6ranges3__45__cpo9iter_moveE)
_ZN39_INTERNAL_ad999745_4_k_cu_1d323f48_29084cuda3std6ranges3__45__cpo9iter_moveE:
	.zero		1
	.type		_ZN39_INTERNAL_ad999745_4_k_cu_1d323f48_29084cuda3std3__45__cpo5beginE,@object
	.size		_ZN39_INTERNAL_ad999745_4_k_cu_1d323f48_29084cuda3std3__45__cpo5beginE,(_ZN39_INTERNAL_ad999745_4_k_cu_1d323f48_29084cuda3std3__441_GLOBAL__N__ad999745_4_k_cu_1d323f48_29086ignoreE - _ZN39_INTERNAL_ad999745_4_k_cu_1d323f48_29084cuda3std3__45__cpo5beginE)
_ZN39_INTERNAL_ad999745_4_k_cu_1d323f48_29084cuda3std3__45__cpo5beginE:
	.zero		1
	.type		_ZN39_INTERNAL_ad999745_4_k_cu_1d323f48_29084cuda3std3__441_GLOBAL__N__ad999745_4_k_cu_1d323f48_29086ignoreE,@object
	.size		_ZN39_INTERNAL_ad999745_4_k_cu_1d323f48_29084cuda3std3__441_GLOBAL__N__ad999745_4_k_cu_1d323f48_29086ignoreE,(_ZN39_INTERNAL_ad999745_4_k_cu_1d323f48_29084cute7productE - _ZN39_INTERNAL_ad999745_4_k_cu_1d323f48_29084cuda3std3__441_GLOBAL__N__ad999745_4_k_cu_1d323f48_29086ignoreE)
_ZN39_INTERNAL_ad999745_4_k_cu_1d323f48_29084cuda3std3__441_GLOBAL__N__ad999745_4_k_cu_1d323f48_29086ignoreE:
	.zero		1
	.type		_ZN39_INTERNAL_ad999745_4_k_cu_1d323f48_29084cute7productE,@object
	.size		_ZN39_INTERNAL_ad999745_4_k_cu_1d323f48_29084cute7productE,(_ZN39_INTERNAL_ad999745_4_k_cu_1d323f48_29084cuda3std3__45__cpo3endE - _ZN39_INTERNAL_ad999745_4_k_cu_1d323f48_29084cute7productE)
_ZN39_INTERNAL_ad999745_4_k_cu_1d323f48_29084cute7productE:
	.zero		1
	.type		_ZN39_INTERNAL_ad999745_4_k_cu_1d323f48_29084cuda3std3__45__cpo3endE,@object
	.size		_ZN39_INTERNAL_ad999745_4_k_cu_1d323f48_29084cuda3std3__45__cpo3endE,(_ZN39_INTERNAL_ad999745_4_k_cu_1d323f48_29084cuda3std3__419piecewise_constructE - _ZN39_INTERNAL_ad999745_4_k_cu_1d323f48_29084cuda3std3__45__cpo3endE)
_ZN39_INTERNAL_ad999745_4_k_cu_1d323f48_29084cuda3std3__45__cpo3endE:
	.zero		1
	.type		_ZN39_INTERNAL_ad999745_4_k_cu_1d323f48_29084cuda3std3__419piecewise_constructE,@object
	.size		_ZN39_INTERNAL_ad999745_4_k_cu_1d323f48_29084cuda3std3__419piecewise_constructE,(_ZN39_INTERNAL_ad999745_4_k_cu_1d323f48_29084cuda3std3__45__cpo4cendE - _ZN39_INTERNAL_ad999745_4_k_cu_1d323f48_29084cuda3std3__419piecewise_constructE)
_ZN39_INTERNAL_ad999745_4_k_cu_1d323f48_29084cuda3std3__419piecewise_constructE:
	.zero		1
	.type		_ZN39_INTERNAL_ad999745_4_k_cu_1d323f48_29084cuda3std3__45__cpo4cendE,@object
	.size		_ZN39_INTERNAL_ad999745_4_k_cu_1d323f48_29084cuda3std3__45__cpo4cendE,(_ZN39_INTERNAL_ad999745_4_k_cu_1d323f48_29084cuda3std6ranges3__45__cpo4swapE - _ZN39_INTERNAL_ad999745_4_k_cu_1d323f48_29084cuda3std3__45__cpo4cendE)
_ZN39_INTERNAL_ad999745_4_k_cu_1d323f48_29084cuda3std3__45__cpo4cendE:
	.zero		1
	.type		_ZN39_INTERNAL_ad999745_4_k_cu_1d323f48_29084cuda3std6ranges3__45__cpo4swapE,@object
	.size		_ZN39_INTERNAL_ad999745_4_k_cu_1d323f48_29084cuda3std6ranges3__45__cpo4swapE,(.L_9 - _ZN39_INTERNAL_ad999745_4_k_cu_1d323f48_29084cuda3std6ranges3__45__cpo4swapE)
_ZN39_INTERNAL_ad999745_4_k_cu_1d323f48_29084cuda3std6ranges3__45__cpo4swapE:
	.zero		1
.L_9:


//--------------------- .nv.constant0._ZN7cutlass13device_kernelINS_4gemm6kernel13GemmUniversalIN4cute5tupleIJiiiiEEENS1_10collective13CollectiveMmaINS1_34MainloopSm90TmaGmmaWarpSpecializedILi4ENS5_IJNS4_1CILi2EEENSA_ILi1EEESC_EEENS1_35KernelTmaWarpSpecializedCooperativeEEENS5_IJNSA_ILi256EEENSA_ILi128EEENSA_ILi64EEEEEENS_6half_tENS5_IJlSC_lEEESK_SL_NS4_8TiledMMAINS4_8MMA_AtomIJNS4_4SM904GMMA26MMA_64x128x16_F32F16F16_SSILNSP_5MajorE0ELSR_0ELNSP_7ScaleInE1ELSS_1EEEEEENS4_6LayoutISD_NS5_IJSC_NSA_ILi0EEESW_EEEEENS5_IJNS4_10UnderscoreESZ_SZ_EEEEENS4_13SM90_TMA_LOADENS4_14ComposedLayoutINS4_7SwizzleILi3ELi4ELi3EEENS4_18smem_ptr_flag_bitsILi16EEENSV_INS5_IJNSA_ILi8EEESI_EEENS5_IJSI_SC_EEEEEEEvNS4_8identityENS4_23SM90_TMA_LOAD_MULTICASTES1C_vS1D_EENS_8epilogue10collective18CollectiveEpilogueINS1G_22Sm90TmaWarpSpecializedILi4ELi2ELi16ELb1ELb0EEEJSJ_NS5_IJSH_NSA_ILi32EEEEEESK_SL_SK_SL_NS1G_6fusion15FusionCallbacksIS1K_NS1N_13LinCombEltActINS1G_6thread4GELUESK_fSK_fLNS_15FloatRoundStyleE2EEESJ_S1M_JEEES12_NS13_INS14_ILi2ELi4ELi3EEES17_NSV_INS5_IJS18_S1L_EEENS5_IJS1L_SC_EEEEEEENS4_17SM75_U32x4_LDSM_NENS4_14SM90_TMA_STOREES1Z_NS4_17SM90_U32x4_STSM_NENS4_9Copy_AtomIJS22_SK_EEEvEEEvvEEEEvNT_6ParamsE --------------------------
	.section	.nv.constant0._ZN7cutlass13device_kernelINS_4gemm6kernel13GemmUniversalIN4cute5tupleIJiiiiEEENS1_10collective13CollectiveMmaINS1_34MainloopSm90TmaGmmaWarpSpecializedILi4ENS5_IJNS4_1CILi2EEENSA_ILi1EEESC_EEENS1_35KernelTmaWarpSpecializedCooperativeEEENS5_IJNSA_ILi256EEENSA_ILi128EEENSA_ILi64EEEEEENS_6half_tENS5_IJlSC_lEEESK_SL_NS4_8TiledMMAINS4_8MMA_AtomIJNS4_4SM904GMMA26MMA_64x128x16_F32F16F16_SSILNSP_5MajorE0ELSR_0ELNSP_7ScaleInE1ELSS_1EEEEEENS4_6LayoutISD_NS5_IJSC_NSA_ILi0EEESW_EEEEENS5_IJNS4_10UnderscoreESZ_SZ_EEEEENS4_13SM90_TMA_LOADENS4_14ComposedLayoutINS4_7SwizzleILi3ELi4ELi3EEENS4_18smem_ptr_flag_bitsILi16EEENSV_INS5_IJNSA_ILi8EEESI_EEENS5_IJSI_SC_EEEEEEEvNS4_8identityENS4_23SM90_TMA_LOAD_MULTICASTES1C_vS1D_EENS_8epilogue10collective18CollectiveEpilogueINS1G_22Sm90TmaWarpSpecializedILi4ELi2ELi16ELb1ELb0EEEJSJ_NS5_IJSH_NSA_ILi32EEEEEESK_SL_SK_SL_NS1G_6fusion15FusionCallbacksIS1K_NS1N_13LinCombEltActINS1G_6thread4GELUESK_fSK_fLNS_15FloatRoundStyleE2EEESJ_S1M_JEEES12_NS13_INS14_ILi2ELi4ELi3EEES17_NSV_INS5_IJS18_S1L_EEENS5_IJS1L_SC_EEEEEEENS4_17SM75_U32x4_LDSM_NENS4_14SM90_TMA_STOREES1Z_NS4_17SM90_U32x4_STSM_NENS4_9Copy_AtomIJS22_SK_EEEvEEEvvEEEEvNT_6ParamsE,"a",@progbits
	.sectionflags	@""
	.align	4
.nv.constant0._ZN7cutlass13device_kernelINS_4gemm6kernel13GemmUniversalIN4cute5tupleIJiiiiEEENS1_10collective13CollectiveMmaINS1_34MainloopSm90TmaGmmaWarpSpecializedILi4ENS5_IJNS4_1CILi2EEENSA_ILi1EEESC_EEENS1_35KernelTmaWarpSpecializedCooperativeEEENS5_IJNSA_ILi256EEENSA_ILi128EEENSA_ILi64EEEEEENS_6half_tENS5_IJlSC_lEEESK_SL_NS4_8TiledMMAINS4_8MMA_AtomIJNS4_4SM904GMMA26MMA_64x128x16_F32F16F16_SSILNSP_5MajorE0ELSR_0ELNSP_7ScaleInE1ELSS_1EEEEEENS4_6LayoutISD_NS5_IJSC_NSA_ILi0EEESW_EEEEENS5_IJNS4_10UnderscoreESZ_SZ_EEEEENS4_13SM90_TMA_LOADENS4_14ComposedLayoutINS4_7SwizzleILi3ELi4ELi3EEENS4_18smem_ptr_flag_bitsILi16EEENSV_INS5_IJNSA_ILi8EEESI_EEENS5_IJSI_SC_EEEEEEEvNS4_8identityENS4_23SM90_TMA_LOAD_MULTICASTES1C_vS1D_EENS_8epilogue10collective18CollectiveEpilogueINS1G_22Sm90TmaWarpSpecializedILi4ELi2ELi16ELb1ELb0EEEJSJ_NS5_IJSH_NSA_ILi32EEEEEESK_SL_SK_SL_NS1G_6fusion15FusionCallbacksIS1K_NS1N_13LinCombEltActINS1G_6thread4GELUESK_fSK_fLNS_15FloatRoundStyleE2EEESJ_S1M_JEEES12_NS13_INS14_ILi2ELi4ELi3EEES17_NSV_INS5_IJS18_S1L_EEENS5_IJS1L_SC_EEEEEEENS4_17SM75_U32x4_LDSM_NENS4_14SM90_TMA_STOREES1Z_NS4_17SM90_U32x4_STSM_NENS4_9Copy_AtomIJS22_SK_EEEvEEEvvEEEEvNT_6ParamsE:
	.zero		2432


//--------------------- SYMBOLS --------------------------

	.type		.nv.reservedSmem.offset0,@object
	.size		.nv.reservedSmem.offset0,0x4
	.type		__assertfail,@function
